	.target	sm_90a

	.elftype	@"ET_EXEC"


//--------------------- .note.nv.tkinfo           --------------------------
	.section	.note.nv.tkinfo,"",@"SHT_NOTE"
	.sectionflags	@"SHF_NOTE_NV_TKINFO"
	.tkinfo
        /*0018*/ 	.word	0x00000002
        /*0030*/ 	.string	""
        /*0030*/ 	.string	"ptxas"
        /*0030*/ 	.string	"Cuda compilation tools, release 13.0, V13.0.88"
        /*0030*/ 	.string	"Build cuda_13.0.r13.0/compiler.36424714_0"
        /*0030*/ 	.string	"-arch sm_90a -m 64 "



//--------------------- .note.nv.cuinfo           --------------------------
	.section	.note.nv.cuinfo,"",@"SHT_NOTE"
	.sectionflags	@"SHF_NOTE_NV_CUINFO"
        /*0018*/ 	.short	0x0002
        /*001a*/ 	.short	0x005a
        /*001c*/ 	.short	0x0082
	.zero		2


//--------------------- .nv.info                  --------------------------
	.section	.nv.info,"",@"SHT_CUDA_INFO"
	.align	4


	//----- nvinfo : EIATTR_REGCOUNT
	.align		4
        /*0000*/ 	.byte	0x04, 0x2f
        /*0002*/ 	.short	(.L_15 - .L_14)
	.align		4
.L_14:
        /*0004*/ 	.word	index@(_ZN7cutlass13device_kernelINS_4gemm6kernel13GemmUniversalINS1_17GroupProblemShapeIN4cute5tupleIJiiiEEEEENS1_10collective13CollectiveMmaINS1_39MainloopSm90ArrayTmaGmmaWarpSpecializedILi4ENS6_IJNS5_1CILi2EEENSC_ILi1EEESE_EEENS1_40KernelPtrArrayTmaWarpSpecializedPingpongEEENS6_IJNSC_ILi256EEENSC_ILi128EEENSC_ILi64EEEEEENS_10bfloat16_tEPNS6_IJlSE_NSC_ILi0EEEEEESM_SP_NS5_8TiledMMAINS5_8MMA_AtomIJNS5_4SM904GMMA28MMA_64x128x16_F32BF16BF16_SSILNST_5MajorE0ELSV_0ELNST_7ScaleInE1ELSW_1EEEEEENS5_6LayoutINS6_IJSE_SE_SE_EEENS6_IJSN_SN_SN_EEEEENS6_IJNS5_10UnderscoreES13_S13_EEEEENS5_13SM90_TMA_LOADENS5_14ComposedLayoutINS5_7SwizzleILi3ELi4ELi3EEENS5_18smem_ptr_flag_bitsILi16EEENSZ_INS6_IJNSC_ILi8EEESK_EEENS6_IJSK_SE_EEEEEEEvNS5_8identityENS5_23SM90_TMA_LOAD_MULTICASTES1G_vS1H_EENS_8epilogue10collective18CollectiveEpilogueINS1K_30Sm90PtrArrayTmaWarpSpecializedILi4ELi2ELi16ELb1ELb0ELi2EEEJSL_NS6_IJSK_NSC_ILi32EEEEEENS_6half_tEPNS6_IJSE_lSN_EEES1R_S1T_NS1K_6fusion15FusionCallbacksIS1O_NS1U_17LinearCombinationIS1R_fS1R_fLNS_15FloatRoundStyleE2EEESL_S1Q_JEEES16_NS17_IS19_S1B_NSZ_INS6_IJSK_S1C_EEENS6_IJSE_SK_EEEEEEENS5_17SM75_U16x8_LDSM_TENS5_14SM90_TMA_STOREES23_NS5_17SM90_U16x8_STSM_TENS5_9Copy_AtomIJNS5_17SM90_U32x4_STSM_NES1R_EEEvEEEvvEEEEvNT_6ParamsE)
        /*0008*/ 	.word	0x000000a8


	//----- nvinfo : EIATTR_FRAME_SIZE
	.align		4
.L_15:
        /*000c*/ 	.byte	0x04, 0x11
        /*000e*/ 	.short	(.L_17 - .L_16)
	.align		4
.L_16:
        /*0010*/ 	.word	index@($__internal_0_$__cuda_sm20_div_u64)
        /*0014*/ 	.word	0x00000508


	//----- nvinfo : EIATTR_FRAME_SIZE
	.align		4
.L_17:
        /*0018*/ 	.byte	0x04, 0x11
        /*001a*/ 	.short	(.L_19 - .L_18)
	.align		4
.L_18:
        /*001c*/ 	.word	index@(_ZN7cutlass13device_kernelINS_4gemm6kernel13GemmUniversalINS1_17GroupProblemShapeIN4cute5tupleIJiiiEEEEENS1_10collective13CollectiveMmaINS1_39MainloopSm90ArrayTmaGmmaWarpSpecializedILi4ENS6_IJNS5_1CILi2EEENSC_ILi1EEESE_EEENS1_40KernelPtrArrayTmaWarpSpecializedPingpongEEENS6_IJNSC_ILi256EEENSC_ILi128EEENSC_ILi64EEEEEENS_10bfloat16_tEPNS6_IJlSE_NSC_ILi0EEEEEESM_SP_NS5_8TiledMMAINS5_8MMA_AtomIJNS5_4SM904GMMA28MMA_64x128x16_F32BF16BF16_SSILNST_5MajorE0ELSV_0ELNST_7ScaleInE1ELSW_1EEEEEENS5_6LayoutINS6_IJSE_SE_SE_EEENS6_IJSN_SN_SN_EEEEENS6_IJNS5_10UnderscoreES13_S13_EEEEENS5_13SM90_TMA_LOADENS5_14ComposedLayoutINS5_7SwizzleILi3ELi4ELi3EEENS5_18smem_ptr_flag_bitsILi16EEENSZ_INS6_IJNSC_ILi8EEESK_EEENS6_IJSK_SE_EEEEEEEvNS5_8identityENS5_23SM90_TMA_LOAD_MULTICASTES1G_vS1H_EENS_8epilogue10collective18CollectiveEpilogueINS1K_30Sm90PtrArrayTmaWarpSpecializedILi4ELi2ELi16ELb1ELb0ELi2EEEJSL_NS6_IJSK_NSC_ILi32EEEEEENS_6half_tEPNS6_IJSE_lSN_EEES1R_S1T_NS1K_6fusion15FusionCallbacksIS1O_NS1U_17LinearCombinationIS1R_fS1R_fLNS_15FloatRoundStyleE2EEESL_S1Q_JEEES16_NS17_IS19_S1B_NSZ_INS6_IJSK_S1C_EEENS6_IJSE_SK_EEEEEEENS5_17SM75_U16x8_LDSM_TENS5_14SM90_TMA_STOREES23_NS5_17SM90_U16x8_STSM_TENS5_9Copy_AtomIJNS5_17SM90_U32x4_STSM_NES1R_EEEvEEEvvEEEEvNT_6ParamsE)
        /*0020*/ 	.word	0x00000508


	//----- nvinfo : EIATTR_MIN_STACK_SIZE
	.align		4
.L_19:
        /*0024*/ 	.byte	0x04, 0x12
        /*0026*/ 	.short	(.L_21 - .L_20)
	.align		4
.L_20:
        /*0028*/ 	.word	index@(_ZN7cutlass13device_kernelINS_4gemm6kernel13GemmUniversalINS1_17GroupProblemShapeIN4cute5tupleIJiiiEEEEENS1_10collective13CollectiveMmaINS1_39MainloopSm90ArrayTmaGmmaWarpSpecializedILi4ENS6_IJNS5_1CILi2EEENSC_ILi1EEESE_EEENS1_40KernelPtrArrayTmaWarpSpecializedPingpongEEENS6_IJNSC_ILi256EEENSC_ILi128EEENSC_ILi64EEEEEENS_10bfloat16_tEPNS6_IJlSE_NSC_ILi0EEEEEESM_SP_NS5_8TiledMMAINS5_8MMA_AtomIJNS5_4SM904GMMA28MMA_64x128x16_F32BF16BF16_SSILNST_5MajorE0ELSV_0ELNST_7ScaleInE1ELSW_1EEEEEENS5_6LayoutINS6_IJSE_SE_SE_EEENS6_IJSN_SN_SN_EEEEENS6_IJNS5_10UnderscoreES13_S13_EEEEENS5_13SM90_TMA_LOADENS5_14ComposedLayoutINS5_7SwizzleILi3ELi4ELi3EEENS5_18smem_ptr_flag_bitsILi16EEENSZ_INS6_IJNSC_ILi8EEESK_EEENS6_IJSK_SE_EEEEEEEvNS5_8identityENS5_23SM90_TMA_LOAD_MULTICASTES1G_vS1H_EENS_8epilogue10collective18CollectiveEpilogueINS1K_30Sm90PtrArrayTmaWarpSpecializedILi4ELi2ELi16ELb1ELb0ELi2EEEJSL_NS6_IJSK_NSC_ILi32EEEEEENS_6half_tEPNS6_IJSE_lSN_EEES1R_S1T_NS1K_6fusion15FusionCallbacksIS1O_NS1U_17LinearCombinationIS1R_fS1R_fLNS_15FloatRoundStyleE2EEESL_S1Q_JEEES16_NS17_IS19_S1B_NSZ_INS6_IJSK_S1C_EEENS6_IJSE_SK_EEEEEEENS5_17SM75_U16x8_LDSM_TENS5_14SM90_TMA_STOREES23_NS5_17SM90_U16x8_STSM_TENS5_9Copy_AtomIJNS5_17SM90_U32x4_STSM_NES1R_EEEvEEEvvEEEEvNT_6ParamsE)
        /*002c*/ 	.word	0x00000508
.L_21:


//--------------------- .nv.compat                --------------------------
	.section	.nv.compat,"",@"SHT_CUDA_COMPAT_INFO"
	.align	4
        /*0000*/ 	.byte	0x02, 0x09, 0x01, 0x00, 0x02, 0x02, 0x04, 0x00, 0x02, 0x05, 0x05, 0x00, 0x03, 0x07, 0x01, 0x01
        /*0010*/ 	.byte	0x02, 0x03, 0x03, 0x00, 0x02, 0x06, 0x01, 0x00, 0x04, 0x0b, 0x08, 0x00, 0x00, 0x00, 0x00, 0x00
        /*0020*/ 	.byte	0x00, 0x00, 0x00, 0x00


//--------------------- .nv.info._ZN7cutlass13device_kernelINS_4gemm6kernel13GemmUniversalINS1_17GroupProblemShapeIN4cute5tupleIJiiiEEEEENS1_10collective13CollectiveMmaINS1_39MainloopSm90ArrayTmaGmmaWarpSpecializedILi4ENS6_IJNS5_1CILi2EEENSC_ILi1EEESE_EEENS1_40KernelPtrArrayTmaWarpSpecializedPingpongEEENS6_IJNSC_ILi256EEENSC_ILi128EEENSC_ILi64EEEEEENS_10bfloat16_tEPNS6_IJlSE_NSC_ILi0EEEEEESM_SP_NS5_8TiledMMAINS5_8MMA_AtomIJNS5_4SM904GMMA28MMA_64x128x16_F32BF16BF16_SSILNST_5MajorE0ELSV_0ELNST_7ScaleInE1ELSW_1EEEEEENS5_6LayoutINS6_IJSE_SE_SE_EEENS6_IJSN_SN_SN_EEEEENS6_IJNS5_10UnderscoreES13_S13_EEEEENS5_13SM90_TMA_LOADENS5_14ComposedLayoutINS5_7SwizzleILi3ELi4ELi3EEENS5_18smem_ptr_flag_bitsILi16EEENSZ_INS6_IJNSC_ILi8EEESK_EEENS6_IJSK_SE_EEEEEEEvNS5_8identityENS5_23SM90_TMA_LOAD_MULTICASTES1G_vS1H_EENS_8epilogue10collective18CollectiveEpilogueINS1K_30Sm90PtrArrayTmaWarpSpecializedILi4ELi2ELi16ELb1ELb0ELi2EEEJSL_NS6_IJSK_NSC_ILi32EEEEEENS_6half_tEPNS6_IJSE_lSN_EEES1R_S1T_NS1K_6fusion15FusionCallbacksIS1O_NS1U_17LinearCombinationIS1R_fS1R_fLNS_15FloatRoundStyleE2EEESL_S1Q_JEEES16_NS17_IS19_S1B_NSZ_INS6_IJSK_S1C_EEENS6_IJSE_SK_EEEEEEENS5_17SM75_U16x8_LDSM_TENS5_14SM90_TMA_STOREES23_NS5_17SM90_U16x8_STSM_TENS5_9Copy_AtomIJNS5_17SM90_U32x4_STSM_NES1R_EEEvEEEvvEEEEvNT_6ParamsE --------------------------
	.section	.nv.info._ZN7cutlass13device_kernelINS_4gemm6kernel13GemmUniversalINS1_17GroupProblemShapeIN4cute5tupleIJiiiEEEEENS1_10collective13CollectiveMmaINS1_39MainloopSm90ArrayTmaGmmaWarpSpecializedILi4ENS6_IJNS5_1CILi2EEENSC_ILi1EEESE_EEENS1_40KernelPtrArrayTmaWarpSpecializedPingpongEEENS6_IJNSC_ILi256EEENSC_ILi128EEENSC_ILi64EEEEEENS_10bfloat16_tEPNS6_IJlSE_NSC_ILi0EEEEEESM_SP_NS5_8TiledMMAINS5_8MMA_AtomIJNS5_4SM904GMMA28MMA_64x128x16_F32BF16BF16_SSILNST_5MajorE0ELSV_0ELNST_7ScaleInE1ELSW_1EEEEEENS5_6LayoutINS6_IJSE_SE_SE_EEENS6_IJSN_SN_SN_EEEEENS6_IJNS5_10UnderscoreES13_S13_EEEEENS5_13SM90_TMA_LOADENS5_14ComposedLayoutINS5_7SwizzleILi3ELi4ELi3EEENS5_18smem_ptr_flag_bitsILi16EEENSZ_INS6_IJNSC_ILi8EEESK_EEENS6_IJSK_SE_EEEEEEEvNS5_8identityENS5_23SM90_TMA_LOAD_MULTICASTES1G_vS1H_EENS_8epilogue10collective18CollectiveEpilogueINS1K_30Sm90PtrArrayTmaWarpSpecializedILi4ELi2ELi16ELb1ELb0ELi2EEEJSL_NS6_IJSK_NSC_ILi32EEEEEENS_6half_tEPNS6_IJSE_lSN_EEES1R_S1T_NS1K_6fusion15FusionCallbacksIS1O_NS1U_17LinearCombinationIS1R_fS1R_fLNS_15FloatRoundStyleE2EEESL_S1Q_JEEES16_NS17_IS19_S1B_NSZ_INS6_IJSK_S1C_EEENS6_IJSE_SK_EEEEEEENS5_17SM75_U16x8_LDSM_TENS5_14SM90_TMA_STOREES23_NS5_17SM90_U16x8_STSM_TENS5_9Copy_AtomIJNS5_17SM90_U32x4_STSM_NES1R_EEEvEEEvvEEEEvNT_6ParamsE,"",@"SHT_CUDA_INFO"
	.sectionflags	@""
	.align	4


	//----- nvinfo : EIATTR_CUDA_API_VERSION
	.align		4
        /*0000*/ 	.byte	0x04, 0x37
        /*0002*/ 	.short	(.L_23 - .L_22)
.L_22:
        /*0004*/ 	.word	0x00000082


	//----- nvinfo : EIATTR_KPARAM_INFO
	.align		4
.L_23:
        /*0008*/ 	.byte	0x04, 0x17
        /*000a*/ 	.short	(.L_25 - .L_24)
.L_24:
        /*000c*/ 	.word	0x00000000
        /*0010*/ 	.short	0x0000
        /*0012*/ 	.short	0x0070
        /*0014*/ 	.byte	0x00, 0xf0, 0x01, 0x1c


	//----- nvinfo : EIATTR_SPARSE_MMA_MASK
	.align		4
.L_25:
        /*0018*/ 	.byte	0x03, 0x50
        /*001a*/ 	.short	0x0000


	//----- nvinfo : EIATTR_MAXREG_COUNT
	.align		4
        /*001c*/ 	.byte	0x03, 0x1b
        /*001e*/ 	.short	0x00a8


	//----- nvinfo : EIATTR_NUM_BARRIERS
	.align		4
        /*0020*/ 	.byte	0x02, 0x4c
        /*0022*/ 	.byte	0x02
	.zero		1


	//----- nvinfo : EIATTR_EXTERNS
	.align		4
        /*0024*/ 	.byte	0x04, 0x0f
        /*0026*/ 	.short	(.L_27 - .L_26)


	//   ....[0]....
	.align		4
.L_26:
        /*0028*/ 	.word	index@(__assertfail)


	//----- nvinfo : EIATTR_ANNOTATIONS
	.align		4
.L_27:
        /*002c*/ 	.byte	0x04, 0x55
        /*002e*/ 	.short	(.L_29 - .L_28)


	//   ....[0]....
.L_28:
        /*0030*/ 	.word	0x00000001
        /*0034*/ 	.byte	0x30, 0x30, 0x00, 0x00, 0x01, 0x00, 0x00, 0x00, 0x70, 0x32, 0x00, 0x00, 0x01, 0x00, 0x00, 0x00
        /* <DEDUP_REMOVED lines=499> */
        /*1f74*/ 	.byte	0x80, 0x4e, 0x01, 0x00, 0x01, 0x00, 0x00, 0x00, 0xf0, 0x4e, 0x01, 0x00


	//----- nvinfo : EIATTR_MERCURY_ISA_VERSION
	.align		4
.L_29:
        /*1f80*/ 	.byte	0x03, 0x5f
        /*1f82*/ 	.short	0x0101


	//----- nvinfo : EIATTR_INT_WARP_WIDE_INSTR_OFFSETS
	.align		4
        /*1f84*/ 	.byte	0x04, 0x31
        /*1f86*/ 	.short	(.L_31 - .L_30)


	//   ....[0]....
.L_30:
        /*1f88*/ 	.word	0x00001340


	//   ....[1]....
        /*1f8c*/ 	.word	0x00001360


	//   ....[2]....
        /*1f90*/ 	.word	0x000014d0


	//   ....[3]....
        /*1f94*/ 	.word	0x000014e0


	//   ....[4]....
        /*1f98*/ 	.word	0x00001530


	//   ....[5]....
        /*1f9c*/ 	.word	0x00001570


	//   ....[6]....
        /*1fa0*/ 	.word	0x000015c0


	//   ....[7]....
        /*1fa4*/ 	.word	0x000015e0


	//----- nvinfo : EIATTR_COOP_GROUP_MASK_REGIDS
	.align		4
.L_31:
        /*1fa8*/ 	.byte	0x04, 0x29
        /*1faa*/ 	.short	(.L_33 - .L_32)


	//   ....[0]....
.L_32:
        /*1fac*/ 	.word	0xffffffff


	//   ....[1]....
        /*1fb0*/ 	.word	0xffffffff


	//   ....[2]....
        /*1fb4*/ 	.word	0xffffffff


	//   ....[3]....
        /*1fb8*/ 	.word	0xffffffff


	//   ....[4]....
        /*1fbc*/ 	.word	0xffffffff


	//   ....[5]....
        /*1fc0*/ 	.word	0xffffffff


	//   ....[6]....
        /*1fc4*/ 	.word	0xffffffff


	//   ....[7]....
        /*1fc8*/ 	.word	0xffffffff


	//   ....[8]....
        /*1fcc*/ 	.word	0xffffffff


	//   ....[9]....
        /*1fd0*/ 	.word	0xffffffff


	//   ....[10]....
        /*1fd4*/ 	.word	0xffffffff


	//   ....[11]....
        /*1fd8*/ 	.word	0xffffffff


	//   ....[12]....
        /*1fdc*/ 	.word	0xffffffff


	//   ....[13]....
        /*1fe0*/ 	.word	0xffffffff


	//   ....[14]....
        /*1fe4*/ 	.word	0xffffffff


	//   ....[15]....
        /*1fe8*/ 	.word	0xffffffff


	//   ....[16]....
        /*1fec*/ 	.word	0xffffffff


	//   ....[17]....
        /*1ff0*/ 	.word	0xffffffff


	//   ....[18]....
        /*1ff4*/ 	.word	0xffffffff


	//   ....[19]....
        /*1ff8*/ 	.word	0xffffffff


	//   ....[20]....
        /*1ffc*/ 	.word	0xffffffff


	//   ....[21]....
        /*2000*/ 	.word	0xffffffff


	//   ....[22]....
        /*2004*/ 	.word	0xffffffff


	//   ....[23]....
        /*2008*/ 	.word	0xffffffff


	//   ....[24]....
        /*200c*/ 	.word	0xffffffff


	//   ....[25]....
        /*2010*/ 	.word	0xffffffff


	//   ....[26]....
        /*2014*/ 	.word	0xffffffff


	//   ....[27]....
        /*2018*/ 	.word	0xffffffff


	//   ....[28]....
        /*201c*/ 	.word	0xffffffff


	//   ....[29]....
        /*2020*/ 	.word	0xffffffff


	//   ....[30]....
        /*2024*/ 	.word	0xffffffff


	//   ....[31]....
        /*2028*/ 	.word	0xffffffff


	//   ....[32]....
        /*202c*/ 	.word	0xffffffff


	//   ....[33]....
        /*2030*/ 	.word	0xffffffff


	//   ....[34]....
        /*2034*/ 	.word	0xffffffff


	//   ....[35]....
        /*2038*/ 	.word	0xffffffff


	//   ....[36]....
        /*203c*/ 	.word	0xffffffff


	//   ....[37]....
        /*2040*/ 	.word	0xffffffff


	//   ....[38]....
        /*2044*/ 	.word	0xffffffff


	//   ....[39]....
        /*2048*/ 	.word	0xffffffff


	//   ....[40]....
        /*204c*/ 	.word	0xffffffff


	//   ....[41]....
        /*2050*/ 	.word	0xffffffff


	//   ....[42]....
        /*2054*/ 	.word	0xffffffff


	//   ....[43]....
        /*2058*/ 	.word	0xffffffff


	//   ....[44]....
        /*205c*/ 	.word	0xffffffff


	//   ....[45]....
        /*2060*/ 	.word	0xffffffff


	//   ....[46]....
        /*2064*/ 	.word	0xffffffff


	//   ....[47]....
        /*2068*/ 	.word	0xffffffff


	//   ....[48]....
        /*206c*/ 	.word	0xffffffff


	//   ....[49]....
        /*2070*/ 	.word	0xffffffff


	//   ....[50]....
        /*2074*/ 	.word	0xffffffff


	//   ....[51]....
        /*2078*/ 	.word	0xffffffff


	//   ....[52]....
        /*207c*/ 	.word	0xffffffff


	//   ....[53]....
        /*2080*/ 	.word	0xffffffff


	//   ....[54]....
        /*2084*/ 	.word	0xffffffff


	//   ....[55]....
        /*2088*/ 	.word	0xffffffff


	//   ....[56]....
        /*208c*/ 	.word	0xffffffff


	//   ....[57]....
        /*2090*/ 	.word	0xffffffff


	//   ....[58]....
        /*2094*/ 	.word	0xffffffff


	//   ....[59]....
        /*2098*/ 	.word	0xffffffff


	//   ....[60]....
        /*209c*/ 	.word	0xffffffff


	//   ....[61]....
        /*20a0*/ 	.word	0xffffffff


	//   ....[62]....
        /*20a4*/ 	.word	0xffffffff


	//   ....[63]....
        /*20a8*/ 	.word	0xffffffff


	//   ....[64]....
        /*20ac*/ 	.word	0xffffffff


	//   ....[65]....
        /*20b0*/ 	.word	0xffffffff


	//   ....[66]....
        /*20b4*/ 	.word	0xffffffff


	//   ....[67]....
        /*20b8*/ 	.word	0xffffffff


	//   ....[68]....
        /*20bc*/ 	.word	0xffffffff


	//   ....[69]....
        /*20c0*/ 	.word	0xffffffff


	//   ....[70]....
        /*20c4*/ 	.word	0xffffffff


	//   ....[71]....
        /*20c8*/ 	.word	0xffffffff


	//   ....[72]....
        /*20cc*/ 	.word	0xffffffff


	//   ....[73]....
        /*20d0*/ 	.word	0xffffffff


	//   ....[74]....
        /*20d4*/ 	.word	0xffffffff


	//   ....[75]....
        /*20d8*/ 	.word	0xffffffff


	//   ....[76]....
        /*20dc*/ 	.word	0xffffffff


	//   ....[77]....
        /*20e0*/ 	.word	0xffffffff


	//   ....[78]....
        /*20e4*/ 	.word	0xffffffff


	//   ....[79]....
        /*20e8*/ 	.word	0x0500000f


	//----- nvinfo : EIATTR_COOP_GROUP_INSTR_OFFSETS
	.align		4
.L_33:
        /*20ec*/ 	.byte	0x04, 0x28
        /*20ee*/ 	.short	(.L_35 - .L_34)


	//   ....[0]....
.L_34:
        /*20f0*/ 	.word	0x00000800


	//   ....[1]....
        /*20f4*/ 	.word	0x00000880


	//   ....[2]....
        /*20f8*/ 	.word	0x00000d20


	//   ....[3]....
        /*20fc*/ 	.word	0x00000f20


	//   ....[4]....
        /*2100*/ 	.word	0x00001180


	//   ....[5]....
        /*2104*/ 	.word	0x000011c0


	//   ....[6]....
        /*2108*/ 	.word	0x000016a0


	//   ....[7]....
        /*210c*/ 	.word	0x00001de0


	//   ....[8]....
        /*2110*/ 	.word	0x00001e10


	//   ....[9]....
        /*2114*/ 	.word	0x00001e90


	//   ....[10]....
        /*2118*/ 	.word	0x00001ea0


	//   ....[11]....
        /*211c*/ 	.word	0x00001ee0


	//   ....[12]....
        /*2120*/ 	.word	0x00001f00


	//   ....[13]....
        /*2124*/ 	.word	0x00001f40


	//   ....[14]....
        /*2128*/ 	.word	0x00001f60


	//   ....[15]....
        /*212c*/ 	.word	0x00001fa0


	//   ....[16]....
        /*2130*/ 	.word	0x00001fc0


	//   ....[17]....
        /*2134*/ 	.word	0x00002030


	//   ....[18]....
        /*2138*/ 	.word	0x00002150


	//   ....[19]....
        /*213c*/ 	.word	0x000021d0


	//   ....[20]....
        /*2140*/ 	.word	0x000027b0


	//   ....[21]....
        /*2144*/ 	.word	0x000027c0


	//   ....[22]....
        /*2148*/ 	.word	0x00002810


	//   ....[23]....
        /*214c*/ 	.word	0x00002820


	//   ....[24]....
        /*2150*/ 	.word	0x00002870


	//   ....[25]....
        /*2154*/ 	.word	0x00002880


	//   ....[26]....
        /*2158*/ 	.word	0x000028d0


	//   ....[27]....
        /*215c*/ 	.word	0x000028e0


	//   ....[28]....
        /*2160*/ 	.word	0x00002930


	//   ....[29]....
        /*2164*/ 	.word	0x00002940


	//   ....[30]....
        /*2168*/ 	.word	0x000029d0


	//   ....[31]....
        /*216c*/ 	.word	0x00002a40


	//   ....[32]....
        /*2170*/ 	.word	0x00002ad0


	//   ....[33]....
        /*2174*/ 	.word	0x00002af0


	//   ....[34]....
        /*2178*/ 	.word	0x00002b00


	//   ....[35]....
        /*217c*/ 	.word	0x00002b10


	//   ....[36]....
        /*2180*/ 	.word	0x00002b20


	//   ....[37]....
        /*2184*/ 	.word	0x00002b30


	//   ....[38]....
        /*2188*/ 	.word	0x000033b0


	//   ....[39]....
        /*218c*/ 	.word	0x00003650


	//   ....[40]....
        /*2190*/ 	.word	0x000039c0


	//   ....[41]....
        /*2194*/ 	.word	0x00010d90


	//   ....[42]....
        /*2198*/ 	.word	0x000111b0


	//   ....[43]....
        /*219c*/ 	.word	0x00011550


	//   ....[44]....
        /*21a0*/ 	.word	0x000132e0


	//   ....[45]....
        /*21a4*/ 	.word	0x00013a10


	//   ....[46]....
        /*21a8*/ 	.word	0x00013ee0


	//   ....[47]....
        /*21ac*/ 	.word	0x00014d80


	//   ....[48]....
        /*21b0*/ 	.word	0x00015bd0


	//   ....[49]....
        /*21b4*/ 	.word	0x00015bf0


	//   ....[50]....
        /*21b8*/ 	.word	0x00015c40


	//   ....[51]....
        /*21bc*/ 	.word	0x00015c60


	//   ....[52]....
        /*21c0*/ 	.word	0x00015ca0


	//   ....[53]....
        /*21c4*/ 	.word	0x00015cd0


	//   ....[54]....
        /*21c8*/ 	.word	0x00015d10


	//   ....[55]....
        /*21cc*/ 	.word	0x00015d40


	//   ....[56]....
        /*21d0*/ 	.word	0x00015d80


	//   ....[57]....
        /*21d4*/ 	.word	0x00015db0


	//   ....[58]....
        /*21d8*/ 	.word	0x00015e40


	//   ....[59]....
        /*21dc*/ 	.word	0x00015f60


	//   ....[60]....
        /*21e0*/ 	.word	0x00015f80


	//   ....[61]....
        /*21e4*/ 	.word	0x000165e0


	//   ....[62]....
        /*21e8*/ 	.word	0x000165f0


	//   ....[63]....
        /*21ec*/ 	.word	0x00016640


	//   ....[64]....
        /*21f0*/ 	.word	0x00016650


	//   ....[65]....
        /*21f4*/ 	.word	0x000166a0


	//   ....[66]....
        /*21f8*/ 	.word	0x000166b0


	//   ....[67]....
        /*21fc*/ 	.word	0x00016700


	//   ....[68]....
        /*2200*/ 	.word	0x00016710


	//   ....[69]....
        /*2204*/ 	.word	0x00016760


	//   ....[70]....
        /*2208*/ 	.word	0x00016770


	//   ....[71]....
        /*220c*/ 	.word	0x00016800


	//   ....[72]....
        /*2210*/ 	.word	0x00016870


	//   ....[73]....
        /*2214*/ 	.word	0x00016900


	//   ....[74]....
        /*2218*/ 	.word	0x00016920


	//   ....[75]....
        /*221c*/ 	.word	0x00016930


	//   ....[76]....
        /*2220*/ 	.word	0x00016940


	//   ....[77]....
        /*2224*/ 	.word	0x00016950


	//   ....[78]....
        /*2228*/ 	.word	0x00016960


	//   ....[79]....
        /*222c*/ 	.word	0x00018830


	//----- nvinfo : EIATTR_REG_RECONFIG
	.align		4
.L_35:
        /*2230*/ 	.byte	0x01, 0x54
	.zero		2


	//----- nvinfo : EIATTR_SYSCALL_OFFSETS
	.align		4
        /*2234*/ 	.byte	0x04, 0x46
        /*2236*/ 	.short	(.L_37 - .L_36)


	//   ....[0]....
.L_36:
        /*2238*/ 	.word	0x0000a590


	//   ....[1]....
        /*223c*/ 	.word	0x0000a680


	//----- nvinfo : EIATTR_MBARRIER_INSTR_OFFSETS
	.align		4
.L_37:
        /*2240*/ 	.byte	0x04, 0x39
        /*2242*/ 	.short	(.L_39 - .L_38)


	//   ....[0]....
.L_38:
        /*2244*/ 	.word	0x00000c00
        /*2248*/ 	.word	0x000000ff
        /*224c*/ 	.word	0x00034400
        /*2250*/ 	.short	0x0100
        /*2252*/ 	.byte	0x0b
	.zero		1


	//   ....[1]....
        /*2254*/ 	.word	0x00000c10
        /*2258*/ 	.word	0x000000ff
        /*225c*/ 	.word	0x00034440
        /*2260*/ 	.short	0x0100
        /*2262*/ 	.byte	0x0b
	.zero		1


	//   ....[2]....
        /*2264*/ 	.word	0x00000c20
        /*2268*/ 	.word	0x000000ff
        /*226c*/ 	.word	0x00034408
        /*2270*/ 	.short	0x0100
        /*2272*/ 	.byte	0x0b
	.zero		1


	//   ....[3]....
        /*2274*/ 	.word	0x00000c30
        /*2278*/ 	.word	0x000000ff
        /*227c*/ 	.word	0x00034448
        /*2280*/ 	.short	0x0100
        /*2282*/ 	.byte	0x0b
	.zero		1


	//   ....[4]....
        /*2284*/ 	.word	0x00000c40
        /*2288*/ 	.word	0x000000ff
        /*228c*/ 	.word	0x00034410
        /*2290*/ 	.short	0x0100
        /*2292*/ 	.byte	0x0b
	.zero		1


	//   ....[5]....
        /*2294*/ 	.word	0x00000c50
        /*2298*/ 	.word	0x000000ff
        /*229c*/ 	.word	0x00034450
        /*22a0*/ 	.short	0x0100
        /*22a2*/ 	.byte	0x0b
	.zero		1


	//   ....[6]....
        /*22a4*/ 	.word	0x00000c60
        /*22a8*/ 	.word	0x000000ff
        /*22ac*/ 	.word	0x00034418
        /*22b0*/ 	.short	0x0100
        /*22b2*/ 	.byte	0x0b
	.zero		1


	//   ....[7]....
        /*22b4*/ 	.word	0x00000c70
        /*22b8*/ 	.word	0x000000ff
        /*22bc*/ 	.word	0x00034458
        /*22c0*/ 	.short	0x0100
        /*22c2*/ 	.byte	0x0b
	.zero		1


	//   ....[8]....
        /*22c4*/ 	.word	0x00000c80
        /*22c8*/ 	.word	0x000000ff
        /*22cc*/ 	.word	0x00034420
        /*22d0*/ 	.short	0x0100
        /*22d2*/ 	.byte	0x0b
	.zero		1


	//   ....[9]....
        /*22d4*/ 	.word	0x00000c90
        /*22d8*/ 	.word	0x000000ff
        /*22dc*/ 	.word	0x00034460
        /*22e0*/ 	.short	0x0100
        /*22e2*/ 	.byte	0x0b
	.zero		1


	//   ....[10]....
        /*22e4*/ 	.word	0x00000ca0
        /*22e8*/ 	.word	0x000000ff
        /*22ec*/ 	.word	0x00034428
        /*22f0*/ 	.short	0x0100
        /*22f2*/ 	.byte	0x0b
	.zero		1


	//   ....[11]....
        /*22f4*/ 	.word	0x00000cb0
        /*22f8*/ 	.word	0x000000ff
        /*22fc*/ 	.word	0x00034468
        /*2300*/ 	.short	0x0100
        /*2302*/ 	.byte	0x0b
	.zero		1


	//   ....[12]....
        /*2304*/ 	.word	0x00000cc0
        /*2308*/ 	.word	0x000000ff
        /*230c*/ 	.word	0x00034430
        /*2310*/ 	.short	0x0100
        /*2312*/ 	.byte	0x0b
	.zero		1


	//   ....[13]....
        /*2314*/ 	.word	0x00000cd0
        /*2318*/ 	.word	0x000000ff
        /*231c*/ 	.word	0x00034470
        /*2320*/ 	.short	0x0100
        /*2322*/ 	.byte	0x0b
	.zero		1


	//   ....[14]....
        /*2324*/ 	.word	0x00000ce0
        /*2328*/ 	.word	0x000000ff
        /*232c*/ 	.word	0x00034438
        /*2330*/ 	.short	0x0100
        /*2332*/ 	.byte	0x0b
	.zero		1


	//   ....[15]....
        /*2334*/ 	.word	0x00000cf0
        /*2338*/ 	.word	0x000000ff
        /*233c*/ 	.word	0x00034478
        /*2340*/ 	.short	0x0100
        /*2342*/ 	.byte	0x0b
	.zero		1


	//   ....[16]....
        /*2344*/ 	.word	0x00000e90
        /*2348*/ 	.word	0x000000ff
        /*234c*/ 	.word	0x00034480
        /*2350*/ 	.short	0x0100
        /*2352*/ 	.byte	0x0b
	.zero		1


	//   ....[17]....
        /*2354*/ 	.word	0x00000ea0
        /*2358*/ 	.word	0x000000ff
        /*235c*/ 	.word	0x000344a0
        /*2360*/ 	.short	0x0100
        /*2362*/ 	.byte	0x0b
	.zero		1


	//   ....[18]....
        /*2364*/ 	.word	0x00000eb0
        /*2368*/ 	.word	0x000000ff
        /*236c*/ 	.word	0x00034488
        /*2370*/ 	.short	0x0100
        /*2372*/ 	.byte	0x0b
	.zero		1


	//   ....[19]....
        /*2374*/ 	.word	0x00000ec0
        /*2378*/ 	.word	0x000000ff
        /*237c*/ 	.word	0x000344a8
        /*2380*/ 	.short	0x0100
        /*2382*/ 	.byte	0x0b
	.zero		1


	//   ....[20]....
        /*2384*/ 	.word	0x00000ed0
        /*2388*/ 	.word	0x000000ff
        /*238c*/ 	.word	0x00034490
        /*2390*/ 	.short	0x0100
        /*2392*/ 	.byte	0x0b
	.zero		1


	//   ....[21]....
        /*2394*/ 	.word	0x00000ee0
        /*2398*/ 	.word	0x000000ff
        /*239c*/ 	.word	0x000344b0
        /*23a0*/ 	.short	0x0100
        /*23a2*/ 	.byte	0x0b
	.zero		1


	//   ....[22]....
        /*23a4*/ 	.word	0x00000ef0
        /*23a8*/ 	.word	0x000000ff
        /*23ac*/ 	.word	0x00034498
        /*23b0*/ 	.short	0x0100
        /*23b2*/ 	.byte	0x0b
	.zero		1


	//   ....[23]....
        /*23b4*/ 	.word	0x00000f00
        /*23b8*/ 	.word	0x000000ff
        /*23bc*/ 	.word	0x000344b8
        /*23c0*/ 	.short	0x0100
        /*23c2*/ 	.byte	0x0b
	.zero		1


	//   ....[24]....
        /*23c4*/ 	.word	0x000010f0
        /*23c8*/ 	.word	0x000000ff
        /*23cc*/ 	.word	0x000344c0
        /*23d0*/ 	.short	0x0100
        /*23d2*/ 	.byte	0x06
	.zero		1


	//   ....[25]....
        /*23d4*/ 	.word	0x00001100
        /*23d8*/ 	.word	0x000000ff
        /*23dc*/ 	.word	0x000344e0
        /*23e0*/ 	.short	0x0100
        /*23e2*/ 	.byte	0x06
	.zero		1


	//   ....[26]....
        /*23e4*/ 	.word	0x00001110
        /*23e8*/ 	.word	0x000000ff
        /*23ec*/ 	.word	0x000344c8
        /*23f0*/ 	.short	0x0100
        /*23f2*/ 	.byte	0x06
	.zero		1


	//   ....[27]....
        /*23f4*/ 	.word	0x00001120
        /*23f8*/ 	.word	0x000000ff
        /*23fc*/ 	.word	0x000344e8
        /*2400*/ 	.short	0x0100
        /*2402*/ 	.byte	0x06
	.zero		1


	//   ....[28]....
        /*2404*/ 	.word	0x00001130
        /*2408*/ 	.word	0x000000ff
        /*240c*/ 	.word	0x000344d0
        /*2410*/ 	.short	0x0100
        /*2412*/ 	.byte	0x06
	.zero		1


	//   ....[29]....
        /*2414*/ 	.word	0x00001140
        /*2418*/ 	.word	0x000000ff
        /*241c*/ 	.word	0x000344f0
        /*2420*/ 	.short	0x0100
        /*2422*/ 	.byte	0x06
	.zero		1


	//   ....[30]....
        /*2424*/ 	.word	0x00001150
        /*2428*/ 	.word	0x000000ff
        /*242c*/ 	.word	0x000344d8
        /*2430*/ 	.short	0x0100
        /*2432*/ 	.byte	0x06
	.zero		1


	//   ....[31]....
        /*2434*/ 	.word	0x00001160
        /*2438*/ 	.word	0x000000ff
        /*243c*/ 	.word	0x000344f8
        /*2440*/ 	.short	0x0100
        /*2442*/ 	.byte	0x06
	.zero		1


	//   ....[32]....
        /*2444*/ 	.word	0x00001520
        /*2448*/ 	.word	0x000000ff
        /*244c*/ 	.word	0x00034500
        /*2450*/ 	.short	0x0100
        /*2452*/ 	.byte	0x06
	.zero		1


	//   ....[33]....
        /*2454*/ 	.word	0x00001560
        /*2458*/ 	.word	0x000000ff
        /*245c*/ 	.word	0x00034508
        /*2460*/ 	.short	0x0100
        /*2462*/ 	.byte	0x06
	.zero		1


	//   ....[34]....
        /*2464*/ 	.word	0x000015b0
        /*2468*/ 	.word	0x000000ff
        /*246c*/ 	.word	0x00034510
        /*2470*/ 	.short	0x0100
        /*2472*/ 	.byte	0x0b
	.zero		1


	//   ....[35]....
        /*2474*/ 	.word	0x000015d0
        /*2478*/ 	.word	0x000000ff
        /*247c*/ 	.word	0x00034518
        /*2480*/ 	.short	0x0100
        /*2482*/ 	.byte	0x0b
	.zero		1


	//   ....[36]....
        /*2484*/ 	.word	0x00001640
        /*2488*/ 	.word	0x000000ff
        /*248c*/ 	.word	0x00034520
        /*2490*/ 	.short	0x0100
        /*2492*/ 	.byte	0x0b
	.zero		1


	//   ....[37]....
        /*2494*/ 	.word	0x00001650
        /*2498*/ 	.word	0x000000ff
        /*249c*/ 	.word	0x00034528
        /*24a0*/ 	.short	0x0100
        /*24a2*/ 	.byte	0x0b
	.zero		1


	//   ....[38]....
        /*24a4*/ 	.word	0x00003100
        /*24a8*/ 	.word	0x000000ff
        /*24ac*/ 	.word	0x00034400
        /*24b0*/ 	.short	0x010a
        /*24b2*/ 	.byte	0x0b
	.zero		1


	//   ....[39]....
        /*24b4*/ 	.word	0x000031e0
        /*24b8*/ 	.word	0x000000ff
        /*24bc*/ 	.word	0x00000000
        /*24c0*/ 	.short	0x0101
        /*24c2*/ 	.byte	0x0b
	.zero		1


	//   ....[40]....
        /*24c4*/ 	.word	0x00003e00
        /*24c8*/ 	.word	0x00000008
        /*24cc*/ 	.word	0x00000000
        /*24d0*/ 	.short	0x010a
        /*24d2*/ 	.byte	0x32
	.zero		1


	//   ....[41]....
        /*24d4*/ 	.word	0x00004930
        /*24d8*/ 	.word	0x000000ff
        /*24dc*/ 	.word	0x00034480
        /*24e0*/ 	.short	0x010a
        /*24e2*/ 	.byte	0x04
	.zero		1


	//   ....[42]....
        /*24e4*/ 	.word	0x00004970
        /*24e8*/ 	.word	0x000000ff
        /*24ec*/ 	.word	0x00034480
        /*24f0*/ 	.short	0x010a
        /*24f2*/ 	.byte	0x04
	.zero		1


	//   ....[43]....
        /*24f4*/ 	.word	0x00007280
        /*24f8*/ 	.word	0x000000ff
        /*24fc*/ 	.word	0x00034480
        /*2500*/ 	.short	0x010a
        /*2502*/ 	.byte	0x06
	.zero		1


	//   ....[44]....
        /*2504*/ 	.word	0x000072c0
        /*2508*/ 	.word	0x000000ff
        /*250c*/ 	.word	0x00034480
        /*2510*/ 	.short	0x010a
        /*2512*/ 	.byte	0x06
	.zero		1


	//   ....[45]....
        /*2514*/ 	.word	0x0000a070
        /*2518*/ 	.word	0x00000004
        /*251c*/ 	.word	0x00000000
        /*2520*/ 	.short	0x0101
        /*2522*/ 	.byte	0x3f
	.zero		1


	//   ....[46]....
        /*2524*/ 	.word	0x0000a180
        /*2528*/ 	.word	0x00000000
        /*252c*/ 	.word	0x00000000
        /*2530*/ 	.short	0x0101
        /*2532*/ 	.byte	0x30
	.zero		1


	//   ....[47]....
        /*2534*/ 	.word	0x0000a260
        /*2538*/ 	.word	0x00000000
        /*253c*/ 	.word	0x00000000
        /*2540*/ 	.short	0x0101
        /*2542*/ 	.byte	0x3f
	.zero		1


	//   ....[48]....
        /*2544*/ 	.word	0x0000a2c0
        /*2548*/ 	.word	0x00000008
        /*254c*/ 	.word	0x00000010
        /*2550*/ 	.short	0x010a
        /*2552*/ 	.byte	0x32
	.zero		1


	//   ....[49]....
        /*2554*/ 	.word	0x0000aa20
        /*2558*/ 	.word	0x000000ff
        /*255c*/ 	.word	0x000344c0
        /*2560*/ 	.short	0x010a
        /*2562*/ 	.byte	0x2f
	.zero		1


	//   ....[50]....
        /*2564*/ 	.word	0x0000b100
        /*2568*/ 	.word	0x000000ff
        /*256c*/ 	.word	0x000344c8
        /*2570*/ 	.short	0x010a
        /*2572*/ 	.byte	0x2f
	.zero		1


	//   ....[51]....
        /*2574*/ 	.word	0x0000b650
        /*2578*/ 	.word	0x000000ff
        /*257c*/ 	.word	0x00000000
        /*2580*/ 	.short	0x0101
        /*2582*/ 	.byte	0x07
	.zero		1


	//   ....[52]....
        /*2584*/ 	.word	0x0000b680
        /*2588*/ 	.word	0x000000ff
        /*258c*/ 	.word	0x000344d0
        /*2590*/ 	.short	0x010a
        /*2592*/ 	.byte	0x2f
	.zero		1


	//   ....[53]....
        /*2594*/ 	.word	0x0000bbd0
        /*2598*/ 	.word	0x000000ff
        /*259c*/ 	.word	0x00000000
        /*25a0*/ 	.short	0x0101
        /*25a2*/ 	.byte	0x08
	.zero		1


	//   ....[54]....
        /*25a4*/ 	.word	0x0000bc00
        /*25a8*/ 	.word	0x000000ff
        /*25ac*/ 	.word	0x000344d8
        /*25b0*/ 	.short	0x010a
        /*25b2*/ 	.byte	0x2f
	.zero		1


	//   ....[55]....
        /*25b4*/ 	.word	0x0000c150
        /*25b8*/ 	.word	0x000000ff
        /*25bc*/ 	.word	0x00000000
        /*25c0*/ 	.short	0x0101
        /*25c2*/ 	.byte	0x09
	.zero		1


	//   ....[56]....
        /*25c4*/ 	.word	0x0000c1a0
        /*25c8*/ 	.word	0x000000ff
        /*25cc*/ 	.word	0x000344c0
        /*25d0*/ 	.short	0x010a
        /*25d2*/ 	.byte	0x2f
	.zero		1


	//   ....[57]....
        /*25d4*/ 	.word	0x0000c7f0
        /*25d8*/ 	.word	0x000000ff
        /*25dc*/ 	.word	0x00000000
        /*25e0*/ 	.short	0x0101
        /*25e2*/ 	.byte	0x0a
	.zero		1


	//   ....[58]....
        /*25e4*/ 	.word	0x0000c820
        /*25e8*/ 	.word	0x000000ff
        /*25ec*/ 	.word	0x000344c8
        /*25f0*/ 	.short	0x010a
        /*25f2*/ 	.byte	0x2f
	.zero		1


	//   ....[59]....
        /*25f4*/ 	.word	0x0000cd50
        /*25f8*/ 	.word	0x000000ff
        /*25fc*/ 	.word	0x00000000
        /*2600*/ 	.short	0x0101
        /*2602*/ 	.byte	0x07
	.zero		1


	//   ....[60]....
        /*2604*/ 	.word	0x0000cd80
        /*2608*/ 	.word	0x000000ff
        /*260c*/ 	.word	0x000344d0
        /*2610*/ 	.short	0x010a
        /*2612*/ 	.byte	0x2f
	.zero		1


	//   ....[61]....
        /*2614*/ 	.word	0x0000d2b0
        /*2618*/ 	.word	0x000000ff
        /*261c*/ 	.word	0x00000000
        /*2620*/ 	.short	0x0101
        /*2622*/ 	.byte	0x08
	.zero		1


	//   ....[62]....
        /*2624*/ 	.word	0x0000d2e0
        /*2628*/ 	.word	0x000000ff
        /*262c*/ 	.word	0x000344d8
        /*2630*/ 	.short	0x010a
        /*2632*/ 	.byte	0x2f
	.zero		1


	//   ....[63]....
        /*2634*/ 	.word	0x0000d810
        /*2638*/ 	.word	0x000000ff
        /*263c*/ 	.word	0x00000000
        /*2640*/ 	.short	0x0101
        /*2642*/ 	.byte	0x09
	.zero		1


	//   ....[64]....
        /*2644*/ 	.word	0x0000d840
        /*2648*/ 	.word	0x000000ff
        /*264c*/ 	.word	0x000344c0
        /*2650*/ 	.short	0x010a
        /*2652*/ 	.byte	0x2f
	.zero		1


	//   ....[65]....
        /*2654*/ 	.word	0x0000de70
        /*2658*/ 	.word	0x000000ff
        /*265c*/ 	.word	0x00000000
        /*2660*/ 	.short	0x0101
        /*2662*/ 	.byte	0x0a
	.zero		1


	//   ....[66]....
        /*2664*/ 	.word	0x0000dea0
        /*2668*/ 	.word	0x000000ff
        /*266c*/ 	.word	0x000344c8
        /*2670*/ 	.short	0x010a
        /*2672*/ 	.byte	0x2f
	.zero		1


	//   ....[67]....
        /*2674*/ 	.word	0x0000e3d0
        /*2678*/ 	.word	0x000000ff
        /*267c*/ 	.word	0x00000000
        /*2680*/ 	.short	0x0101
        /*2682*/ 	.byte	0x07
	.zero		1


	//   ....[68]....
        /*2684*/ 	.word	0x0000e400
        /*2688*/ 	.word	0x000000ff
        /*268c*/ 	.word	0x000344d0
        /*2690*/ 	.short	0x010a
        /*2692*/ 	.byte	0x2f
	.zero		1


	//   ....[69]....
        /*2694*/ 	.word	0x0000e930
        /*2698*/ 	.word	0x000000ff
        /*269c*/ 	.word	0x00000000
        /*26a0*/ 	.short	0x0101
        /*26a2*/ 	.byte	0x08
	.zero		1


	//   ....[70]....
        /*26a4*/ 	.word	0x0000e960
        /*26a8*/ 	.word	0x000000ff
        /*26ac*/ 	.word	0x000344d8
        /*26b0*/ 	.short	0x010a
        /*26b2*/ 	.byte	0x2f
	.zero		1


	//   ....[71]....
        /*26b4*/ 	.word	0x0000ee90
        /*26b8*/ 	.word	0x000000ff
        /*26bc*/ 	.word	0x00000000
        /*26c0*/ 	.short	0x0101
        /*26c2*/ 	.byte	0x09
	.zero		1


	//   ....[72]....
        /*26c4*/ 	.word	0x0000eec0
        /*26c8*/ 	.word	0x000000ff
        /*26cc*/ 	.word	0x000344c0
        /*26d0*/ 	.short	0x010a
        /*26d2*/ 	.byte	0x2f
	.zero		1


	//   ....[73]....
        /*26d4*/ 	.word	0x0000f4f0
        /*26d8*/ 	.word	0x000000ff
        /*26dc*/ 	.word	0x00000000
        /*26e0*/ 	.short	0x0101
        /*26e2*/ 	.byte	0x0a
	.zero		1


	//   ....[74]....
        /*26e4*/ 	.word	0x0000f520
        /*26e8*/ 	.word	0x000000ff
        /*26ec*/ 	.word	0x000344c8
        /*26f0*/ 	.short	0x010a
        /*26f2*/ 	.byte	0x2f
	.zero		1


	//   ....[75]....
        /*26f4*/ 	.word	0x0000fa50
        /*26f8*/ 	.word	0x000000ff
        /*26fc*/ 	.word	0x00000000
        /*2700*/ 	.short	0x0101
        /*2702*/ 	.byte	0x07
	.zero		1


	//   ....[76]....
        /*2704*/ 	.word	0x0000fa80
        /*2708*/ 	.word	0x000000ff
        /*270c*/ 	.word	0x000344d0
        /*2710*/ 	.short	0x010a
        /*2712*/ 	.byte	0x2f
	.zero		1


	//   ....[77]....
        /*2714*/ 	.word	0x0000ffb0
        /*2718*/ 	.word	0x000000ff
        /*271c*/ 	.word	0x00000000
        /*2720*/ 	.short	0x0101
        /*2722*/ 	.byte	0x08
	.zero		1


	//   ....[78]....
        /*2724*/ 	.word	0x0000ffe0
        /*2728*/ 	.word	0x000000ff
        /*272c*/ 	.word	0x000344d8
        /*2730*/ 	.short	0x010a
        /*2732*/ 	.byte	0x2f
	.zero		1


	//   ....[79]....
        /*2734*/ 	.word	0x00010520
        /*2738*/ 	.word	0x000000ff
        /*273c*/ 	.word	0x00000000
        /*2740*/ 	.short	0x0101
        /*2742*/ 	.byte	0x09
	.zero		1


	//   ....[80]....
        /*2744*/ 	.word	0x000105b0
        /*2748*/ 	.word	0x000000ff
        /*274c*/ 	.word	0x00034400
        /*2750*/ 	.short	0x010a
        /*2752*/ 	.byte	0x04
	.zero		1


	//   ....[81]....
        /*2754*/ 	.word	0x000106b0
        /*2758*/ 	.word	0x000000ff
        /*275c*/ 	.word	0x00000000
        /*2760*/ 	.short	0x0101
        /*2762*/ 	.byte	0x04
	.zero		1


	//   ....[82]....
        /*2764*/ 	.word	0x000108b0
        /*2768*/ 	.word	0x000000ff
        /*276c*/ 	.word	0x00034400
        /*2770*/ 	.short	0x010a
        /*2772*/ 	.byte	0x04
	.zero		1


	//   ....[83]....
        /*2774*/ 	.word	0x000109a0
        /*2778*/ 	.word	0x000000ff
        /*277c*/ 	.word	0x00000000
        /*2780*/ 	.short	0x0101
        /*2782*/ 	.byte	0x04
	.zero		1


	//   ....[84]....
        /*2784*/ 	.word	0x00010e80
        /*2788*/ 	.word	0x000000ff
        /*278c*/ 	.word	0x00000000
        /*2790*/ 	.short	0x0101
        /*2792*/ 	.byte	0x0a
	.zero		1


	//   ....[85]....
        /*2794*/ 	.word	0x00010eb0
        /*2798*/ 	.word	0x00000000
        /*279c*/ 	.word	0x00000000
        /*27a0*/ 	.short	0x0101
        /*27a2*/ 	.byte	0x30
	.zero		1


	//   ....[86]....
        /*27a4*/ 	.word	0x00011650
        /*27a8*/ 	.word	0x000000ff
        /*27ac*/ 	.word	0x00034508
        /*27b0*/ 	.short	0x010a
        /*27b2*/ 	.byte	0x06
	.zero		1


	//   ....[87]....
        /*27b4*/ 	.word	0x00011780
        /*27b8*/ 	.word	0x000000ff
        /*27bc*/ 	.word	0x00034400
        /*27c0*/ 	.short	0x010a
        /*27c2*/ 	.byte	0x07
	.zero		1


	//   ....[88]....
        /*27c4*/ 	.word	0x000118a0
        /*27c8*/ 	.word	0x000000ff
        /*27cc*/ 	.word	0x00000000
        /*27d0*/ 	.short	0x0101
        /*27d2*/ 	.byte	0x07
	.zero		1


	//   ....[89]....
        /*27d4*/ 	.word	0x00011a90
        /*27d8*/ 	.word	0x000000ff
        /*27dc*/ 	.word	0x000344e0
        /*27e0*/ 	.short	0x010a
        /*27e2*/ 	.byte	0x06
	.zero		1


	//   ....[90]....
        /*27e4*/ 	.word	0x00011b50
        /*27e8*/ 	.word	0x000000ff
        /*27ec*/ 	.word	0x000344c0
        /*27f0*/ 	.short	0x010b
        /*27f2*/ 	.byte	0x06
	.zero		1


	//   ....[91]....
        /*27f4*/ 	.word	0x00011bb0
        /*27f8*/ 	.word	0x000000ff
        /*27fc*/ 	.word	0x00000000
        /*2800*/ 	.short	0x0101
        /*2802*/ 	.byte	0x0f
	.zero		1


	//   ....[92]....
        /*2804*/ 	.word	0x00011be0
        /*2808*/ 	.word	0x000000ff
        /*280c*/ 	.word	0x000344e8
        /*2810*/ 	.short	0x010a
        /*2812*/ 	.byte	0x06
	.zero		1


	//   ....[93]....
        /*2814*/ 	.word	0x00011cc0
        /*2818*/ 	.word	0x000000ff
        /*281c*/ 	.word	0x000344c8
        /*2820*/ 	.short	0x010b
        /*2822*/ 	.byte	0x06
	.zero		1


	//   ....[94]....
        /*2824*/ 	.word	0x00011d20
        /*2828*/ 	.word	0x000000ff
        /*282c*/ 	.word	0x00000000
        /*2830*/ 	.short	0x0101
        /*2832*/ 	.byte	0x07
	.zero		1


	//   ....[95]....
        /*2834*/ 	.word	0x00011d50
        /*2838*/ 	.word	0x000000ff
        /*283c*/ 	.word	0x000344f0
        /*2840*/ 	.short	0x010a
        /*2842*/ 	.byte	0x06
	.zero		1


	//   ....[96]....
        /*2844*/ 	.word	0x00011e30
        /*2848*/ 	.word	0x000000ff
        /*284c*/ 	.word	0x000344d0
        /*2850*/ 	.short	0x010b
        /*2852*/ 	.byte	0x06
	.zero		1


	//   ....[97]....
        /*2854*/ 	.word	0x00011e90
        /*2858*/ 	.word	0x000000ff
        /*285c*/ 	.word	0x00000000
        /*2860*/ 	.short	0x0101
        /*2862*/ 	.byte	0x0e
	.zero		1


	//   ....[98]....
        /*2864*/ 	.word	0x00011ec0
        /*2868*/ 	.word	0x000000ff
        /*286c*/ 	.word	0x000344f8
        /*2870*/ 	.short	0x010a
        /*2872*/ 	.byte	0x06
	.zero		1


	//   ....[99]....
        /*2874*/ 	.word	0x00011fa0
        /*2878*/ 	.word	0x000000ff
        /*287c*/ 	.word	0x000344d8
        /*2880*/ 	.short	0x010b
        /*2882*/ 	.byte	0x06
	.zero		1


	//   ....[100]....
        /*2884*/ 	.word	0x00012010
        /*2888*/ 	.word	0x000000ff
        /*288c*/ 	.word	0x00000000
        /*2890*/ 	.short	0x0101
        /*2892*/ 	.byte	0x24
	.zero		1


	//   ....[101]....
        /*2894*/ 	.word	0x00012050
        /*2898*/ 	.word	0x000000ff
        /*289c*/ 	.word	0x000344e0
        /*28a0*/ 	.short	0x010a
        /*28a2*/ 	.byte	0x06
	.zero		1


	//   ....[102]....
        /*28a4*/ 	.word	0x00012110
        /*28a8*/ 	.word	0x000000ff
        /*28ac*/ 	.word	0x000344c0
        /*28b0*/ 	.short	0x010b
        /*28b2*/ 	.byte	0x06
	.zero		1


	//   ....[103]....
        /*28b4*/ 	.word	0x00012150
        /*28b8*/ 	.word	0x000000ff
        /*28bc*/ 	.word	0x00000000
        /*28c0*/ 	.short	0x0101
        /*28c2*/ 	.byte	0x0f
	.zero		1


	//   ....[104]....
        /*28c4*/ 	.word	0x00012180
        /*28c8*/ 	.word	0x000000ff
        /*28cc*/ 	.word	0x000344e8
        /*28d0*/ 	.short	0x010a
        /*28d2*/ 	.byte	0x06
	.zero		1


	//   ....[105]....
        /*28d4*/ 	.word	0x00012250
        /*28d8*/ 	.word	0x000000ff
        /*28dc*/ 	.word	0x000344c8
        /*28e0*/ 	.short	0x010b
        /*28e2*/ 	.byte	0x06
	.zero		1


	//   ....[106]....
        /*28e4*/ 	.word	0x00012290
        /*28e8*/ 	.word	0x000000ff
        /*28ec*/ 	.word	0x00000000
        /*28f0*/ 	.short	0x0101
        /*28f2*/ 	.byte	0x07
	.zero		1


	//   ....[107]....
        /*28f4*/ 	.word	0x000122c0
        /*28f8*/ 	.word	0x000000ff
        /*28fc*/ 	.word	0x000344f0
        /*2900*/ 	.short	0x010a
        /*2902*/ 	.byte	0x06
	.zero		1


	//   ....[108]....
        /*2904*/ 	.word	0x00012390
        /*2908*/ 	.word	0x000000ff
        /*290c*/ 	.word	0x000344d0
        /*2910*/ 	.short	0x010b
        /*2912*/ 	.byte	0x06
	.zero		1


	//   ....[109]....
        /*2914*/ 	.word	0x000123d0
        /*2918*/ 	.word	0x000000ff
        /*291c*/ 	.word	0x00000000
        /*2920*/ 	.short	0x0101
        /*2922*/ 	.byte	0x0e
	.zero		1


	//   ....[110]....
        /*2924*/ 	.word	0x00012400
        /*2928*/ 	.word	0x000000ff
        /*292c*/ 	.word	0x000344f8
        /*2930*/ 	.short	0x010a
        /*2932*/ 	.byte	0x06
	.zero		1


	//   ....[111]....
        /*2934*/ 	.word	0x000124d0
        /*2938*/ 	.word	0x000000ff
        /*293c*/ 	.word	0x000344d8
        /*2940*/ 	.short	0x010b
        /*2942*/ 	.byte	0x06
	.zero		1


	//   ....[112]....
        /*2944*/ 	.word	0x00012510
        /*2948*/ 	.word	0x000000ff
        /*294c*/ 	.word	0x00000000
        /*2950*/ 	.short	0x0101
        /*2952*/ 	.byte	0x24
	.zero		1


	//   ....[113]....
        /*2954*/ 	.word	0x00012550
        /*2958*/ 	.word	0x000000ff
        /*295c*/ 	.word	0x000344e0
        /*2960*/ 	.short	0x010a
        /*2962*/ 	.byte	0x06
	.zero		1


	//   ....[114]....
        /*2964*/ 	.word	0x00012610
        /*2968*/ 	.word	0x000000ff
        /*296c*/ 	.word	0x000344c0
        /*2970*/ 	.short	0x010b
        /*2972*/ 	.byte	0x06
	.zero		1


	//   ....[115]....
        /*2974*/ 	.word	0x00012650
        /*2978*/ 	.word	0x000000ff
        /*297c*/ 	.word	0x00000000
        /*2980*/ 	.short	0x0101
        /*2982*/ 	.byte	0x0f
	.zero		1


	//   ....[116]....
        /*2984*/ 	.word	0x00012680
        /*2988*/ 	.word	0x000000ff
        /*298c*/ 	.word	0x000344e8
        /*2990*/ 	.short	0x010a
        /*2992*/ 	.byte	0x06
	.zero		1


	//   ....[117]....
        /*2994*/ 	.word	0x00012750
        /*2998*/ 	.word	0x000000ff
        /*299c*/ 	.word	0x000344c8
        /*29a0*/ 	.short	0x010b
        /*29a2*/ 	.byte	0x06
	.zero		1


	//   ....[118]....
        /*29a4*/ 	.word	0x00012790
        /*29a8*/ 	.word	0x000000ff
        /*29ac*/ 	.word	0x00000000
        /*29b0*/ 	.short	0x0101
        /*29b2*/ 	.byte	0x07
	.zero		1


	//   ....[119]....
        /*29b4*/ 	.word	0x000127c0
        /*29b8*/ 	.word	0x000000ff
        /*29bc*/ 	.word	0x000344f0
        /*29c0*/ 	.short	0x010a
        /*29c2*/ 	.byte	0x06
	.zero		1


	//   ....[120]....
        /*29c4*/ 	.word	0x00012890
        /*29c8*/ 	.word	0x000000ff
        /*29cc*/ 	.word	0x000344d0
        /*29d0*/ 	.short	0x010b
        /*29d2*/ 	.byte	0x06
	.zero		1


	//   ....[121]....
        /*29d4*/ 	.word	0x000128d0
        /*29d8*/ 	.word	0x000000ff
        /*29dc*/ 	.word	0x00000000
        /*29e0*/ 	.short	0x0101
        /*29e2*/ 	.byte	0x0e
	.zero		1


	//   ....[122]....
        /*29e4*/ 	.word	0x00012900
        /*29e8*/ 	.word	0x000000ff
        /*29ec*/ 	.word	0x000344f8
        /*29f0*/ 	.short	0x010a
        /*29f2*/ 	.byte	0x06
	.zero		1


	//   ....[123]....
        /*29f4*/ 	.word	0x000129d0
        /*29f8*/ 	.word	0x000000ff
        /*29fc*/ 	.word	0x000344d8
        /*2a00*/ 	.short	0x010b
        /*2a02*/ 	.byte	0x06
	.zero		1


	//   ....[124]....
        /*2a04*/ 	.word	0x00012a10
        /*2a08*/ 	.word	0x000000ff
        /*2a0c*/ 	.word	0x00000000
        /*2a10*/ 	.short	0x0101
        /*2a12*/ 	.byte	0x24
	.zero		1


	//   ....[125]....
        /*2a14*/ 	.word	0x00012a50
        /*2a18*/ 	.word	0x000000ff
        /*2a1c*/ 	.word	0x000344e0
        /*2a20*/ 	.short	0x010a
        /*2a22*/ 	.byte	0x06
	.zero		1


	//   ....[126]....
        /*2a24*/ 	.word	0x00012b10
        /*2a28*/ 	.word	0x000000ff
        /*2a2c*/ 	.word	0x000344c0
        /*2a30*/ 	.short	0x010b
        /*2a32*/ 	.byte	0x06
	.zero		1


	//   ....[127]....
        /*2a34*/ 	.word	0x00012b50
        /*2a38*/ 	.word	0x000000ff
        /*2a3c*/ 	.word	0x00000000
        /*2a40*/ 	.short	0x0101
        /*2a42*/ 	.byte	0x0f
	.zero		1


	//   ....[128]....
        /*2a44*/ 	.word	0x00012b80
        /*2a48*/ 	.word	0x000000ff
        /*2a4c*/ 	.word	0x000344e8
        /*2a50*/ 	.short	0x010a
        /*2a52*/ 	.byte	0x06
	.zero		1


	//   ....[129]....
        /*2a54*/ 	.word	0x00012c60
        /*2a58*/ 	.word	0x000000ff
        /*2a5c*/ 	.word	0x000344c8
        /*2a60*/ 	.short	0x010b
        /*2a62*/ 	.byte	0x06
	.zero		1


	//   ....[130]....
        /*2a64*/ 	.word	0x00012ca0
        /*2a68*/ 	.word	0x000000ff
        /*2a6c*/ 	.word	0x00000000
        /*2a70*/ 	.short	0x0101
        /*2a72*/ 	.byte	0x07
	.zero		1


	//   ....[131]....
        /*2a74*/ 	.word	0x00012cd0
        /*2a78*/ 	.word	0x000000ff
        /*2a7c*/ 	.word	0x000344f0
        /*2a80*/ 	.short	0x010a
        /*2a82*/ 	.byte	0x06
	.zero		1


	//   ....[132]....
        /*2a84*/ 	.word	0x00012db0
        /*2a88*/ 	.word	0x000000ff
        /*2a8c*/ 	.word	0x000344d0
        /*2a90*/ 	.short	0x010b
        /*2a92*/ 	.byte	0x06
	.zero		1


	//   ....[133]....
        /*2a94*/ 	.word	0x00012df0
        /*2a98*/ 	.word	0x000000ff
        /*2a9c*/ 	.word	0x00000000
        /*2aa0*/ 	.short	0x0101
        /*2aa2*/ 	.byte	0x0e
	.zero		1


	//   ....[134]....
        /*2aa4*/ 	.word	0x00012e20
        /*2aa8*/ 	.word	0x000000ff
        /*2aac*/ 	.word	0x000344f8
        /*2ab0*/ 	.short	0x010a
        /*2ab2*/ 	.byte	0x06
	.zero		1


	//   ....[135]....
        /*2ab4*/ 	.word	0x00012f00
        /*2ab8*/ 	.word	0x000000ff
        /*2abc*/ 	.word	0x000344d8
        /*2ac0*/ 	.short	0x010b
        /*2ac2*/ 	.byte	0x06
	.zero		1


	//   ....[136]....
        /*2ac4*/ 	.word	0x00012f50
        /*2ac8*/ 	.word	0x000000ff
        /*2acc*/ 	.word	0x00000000
        /*2ad0*/ 	.short	0x0101
        /*2ad2*/ 	.byte	0x24
	.zero		1


	//   ....[137]....
        /*2ad4*/ 	.word	0x000134c0
        /*2ad8*/ 	.word	0x000000ff
        /*2adc*/ 	.word	0x000344e0
        /*2ae0*/ 	.short	0x010a
        /*2ae2*/ 	.byte	0x06
	.zero		1


	//   ....[138]....
        /*2ae4*/ 	.word	0x00013500
        /*2ae8*/ 	.word	0x000000ff
        /*2aec*/ 	.word	0x000344e8
        /*2af0*/ 	.short	0x010a
        /*2af2*/ 	.byte	0x06
	.zero		1


	//   ....[139]....
        /*2af4*/ 	.word	0x00013540
        /*2af8*/ 	.word	0x000000ff
        /*2afc*/ 	.word	0x000344f0
        /*2b00*/ 	.short	0x010a
        /*2b02*/ 	.byte	0x06
	.zero		1


	//   ....[140]....
        /*2b04*/ 	.word	0x000135b0
        /*2b08*/ 	.word	0x00000003
        /*2b0c*/ 	.word	0x000344f8
        /*2b10*/ 	.short	0x010a
        /*2b12*/ 	.byte	0x3f
	.zero		1


	//   ....[141]....
        /*2b14*/ 	.word	0x000142f0
        /*2b18*/ 	.word	0x00000008
        /*2b1c*/ 	.word	0x000344a0
        /*2b20*/ 	.short	0x010a
        /*2b22*/ 	.byte	0x3f
	.zero		1


	//   ....[142]....
        /*2b24*/ 	.word	0x00014590
        /*2b28*/ 	.word	0x000000ff
        /*2b2c*/ 	.word	0x00034508
        /*2b30*/ 	.short	0x0101
        /*2b32*/ 	.byte	0x12
	.zero		1


	//   ....[143]....
        /*2b34*/ 	.word	0x00014690
        /*2b38*/ 	.word	0x00000003
        /*2b3c*/ 	.word	0x00034400
        /*2b40*/ 	.short	0x010a
        /*2b42*/ 	.byte	0x3f
	.zero		1


	//   ....[144]....
        /*2b44*/ 	.word	0x000147d0
        /*2b48*/ 	.word	0x00000002
        /*2b4c*/ 	.word	0x00000000
        /*2b50*/ 	.short	0x0101
        /*2b52*/ 	.byte	0x3f
	.zero		1


	//   ....[145]....
        /*2b54*/ 	.word	0x00015030
        /*2b58*/ 	.word	0x00000007
        /*2b5c*/ 	.word	0x00000000
        /*2b60*/ 	.short	0x010a
        /*2b62*/ 	.byte	0x3f
	.zero		1


	//   ....[146]....
        /*2b64*/ 	.word	0x000150b0
        /*2b68*/ 	.word	0x00000009
        /*2b6c*/ 	.word	0x00000000
        /*2b70*/ 	.short	0x010a
        /*2b72*/ 	.byte	0x3f
	.zero		1


	//   ....[147]....
        /*2b74*/ 	.word	0x00015140
        /*2b78*/ 	.word	0x00000006
        /*2b7c*/ 	.word	0x00000000
        /*2b80*/ 	.short	0x010a
        /*2b82*/ 	.byte	0x3f
	.zero		1


	//   ....[148]....
        /*2b84*/ 	.word	0x000151d0
        /*2b88*/ 	.word	0x00000003
        /*2b8c*/ 	.word	0x00000000
        /*2b90*/ 	.short	0x010a
        /*2b92*/ 	.byte	0x3f
	.zero		1


	//   ....[149]....
        /*2b94*/ 	.word	0x00016e50
        /*2b98*/ 	.word	0x0000000c
        /*2b9c*/ 	.word	0x00034440
        /*2ba0*/ 	.short	0x010a
        /*2ba2*/ 	.byte	0x3f
	.zero		1


	//   ....[150]....
        /*2ba4*/ 	.word	0x00016f70
        /*2ba8*/ 	.word	0x0000000c
        /*2bac*/ 	.word	0x00034400
        /*2bb0*/ 	.short	0x0101
        /*2bb2*/ 	.byte	0x3f
	.zero		1


	//   ....[151]....
        /*2bb4*/ 	.word	0x00017040
        /*2bb8*/ 	.word	0x00000003
        /*2bbc*/ 	.word	0x00034440
        /*2bc0*/ 	.short	0x010a
        /*2bc2*/ 	.byte	0x3f
	.zero		1


	//   ....[152]....
        /*2bc4*/ 	.word	0x000170f0
        /*2bc8*/ 	.word	0x00000003
        /*2bcc*/ 	.word	0x00034440
        /*2bd0*/ 	.short	0x010a
        /*2bd2*/ 	.byte	0x3f
	.zero		1


	//   ....[153]....
        /*2bd4*/ 	.word	0x000171a0
        /*2bd8*/ 	.word	0x00000003
        /*2bdc*/ 	.word	0x00034440
        /*2be0*/ 	.short	0x010a
        /*2be2*/ 	.byte	0x3f
	.zero		1


	//   ....[154]....
        /*2be4*/ 	.word	0x00017250
        /*2be8*/ 	.word	0x00000003
        /*2bec*/ 	.word	0x00034440
        /*2bf0*/ 	.short	0x010a
        /*2bf2*/ 	.byte	0x3f
	.zero		1


	//   ....[155]....
        /*2bf4*/ 	.word	0x00017300
        /*2bf8*/ 	.word	0x00000003
        /*2bfc*/ 	.word	0x00034440
        /*2c00*/ 	.short	0x010a
        /*2c02*/ 	.byte	0x3f
	.zero		1


	//   ....[156]....
        /*2c04*/ 	.word	0x000173b0
        /*2c08*/ 	.word	0x00000003
        /*2c0c*/ 	.word	0x00034440
        /*2c10*/ 	.short	0x010a
        /*2c12*/ 	.byte	0x3f
	.zero		1


	//   ....[157]....
        /*2c14*/ 	.word	0x00017460
        /*2c18*/ 	.word	0x00000003
        /*2c1c*/ 	.word	0x00034440
        /*2c20*/ 	.short	0x010a
        /*2c22*/ 	.byte	0x3f
	.zero		1


	//   ....[158]....
        /*2c24*/ 	.word	0x00017510
        /*2c28*/ 	.word	0x00000003
        /*2c2c*/ 	.word	0x00034440
        /*2c30*/ 	.short	0x010a
        /*2c32*/ 	.byte	0x3f
	.zero		1


	//   ....[159]....
        /*2c34*/ 	.word	0x00017570
        /*2c38*/ 	.word	0x0000000d
        /*2c3c*/ 	.word	0x00034400
        /*2c40*/ 	.short	0x010a
        /*2c42*/ 	.byte	0x3f
	.zero		1


	//   ....[160]....
        /*2c44*/ 	.word	0x000175e0
        /*2c48*/ 	.word	0x00000000
        /*2c4c*/ 	.word	0x00000000
        /*2c50*/ 	.short	0x010a
        /*2c52*/ 	.byte	0x3f
	.zero		1


	//   ....[161]....
        /*2c54*/ 	.word	0x00017640
        /*2c58*/ 	.word	0x00000003
        /*2c5c*/ 	.word	0x00034480
        /*2c60*/ 	.short	0x010a
        /*2c62*/ 	.byte	0x3f
	.zero		1


	//   ....[162]....
        /*2c64*/ 	.word	0x000176a0
        /*2c68*/ 	.word	0x00000009
        /*2c6c*/ 	.word	0x00034480
        /*2c70*/ 	.short	0x010a
        /*2c72*/ 	.byte	0x3f
	.zero		1


	//   ....[163]....
        /*2c74*/ 	.word	0x00017710
        /*2c78*/ 	.word	0x00000002
        /*2c7c*/ 	.word	0x00000010
        /*2c80*/ 	.short	0x010a
        /*2c82*/ 	.byte	0x3f
	.zero		1


	//   ....[164]....
        /*2c84*/ 	.word	0x000177d0
        /*2c88*/ 	.word	0x00000004
        /*2c8c*/ 	.word	0x000344c0
        /*2c90*/ 	.short	0x010a
        /*2c92*/ 	.byte	0x3f
	.zero		1


	//   ....[165]....
        /*2c94*/ 	.word	0x00017830
        /*2c98*/ 	.word	0x0000000c
        /*2c9c*/ 	.word	0x000344c8
        /*2ca0*/ 	.short	0x010a
        /*2ca2*/ 	.byte	0x3f
	.zero		1


	//   ....[166]....
        /*2ca4*/ 	.word	0x00017890
        /*2ca8*/ 	.word	0x0000000c
        /*2cac*/ 	.word	0x000344d0
        /*2cb0*/ 	.short	0x010a
        /*2cb2*/ 	.byte	0x3f
	.zero		1


	//   ....[167]....
        /*2cb4*/ 	.word	0x000178f0
        /*2cb8*/ 	.word	0x0000000c
        /*2cbc*/ 	.word	0x000344d8
        /*2cc0*/ 	.short	0x010a
        /*2cc2*/ 	.byte	0x3f
	.zero		1


	//   ....[168]....
        /*2cc4*/ 	.word	0x00017950
        /*2cc8*/ 	.word	0x0000000d
        /*2ccc*/ 	.word	0x000344c0
        /*2cd0*/ 	.short	0x010a
        /*2cd2*/ 	.byte	0x3f
	.zero		1


	//   ....[169]....
        /*2cd4*/ 	.word	0x000179b0
        /*2cd8*/ 	.word	0x0000000d
        /*2cdc*/ 	.word	0x000344c8
        /*2ce0*/ 	.short	0x010a
        /*2ce2*/ 	.byte	0x3f
	.zero		1


	//   ....[170]....
        /*2ce4*/ 	.word	0x00017a10
        /*2ce8*/ 	.word	0x0000000d
        /*2cec*/ 	.word	0x000344d0
        /*2cf0*/ 	.short	0x010a
        /*2cf2*/ 	.byte	0x3f
	.zero		1


	//   ....[171]....
        /*2cf4*/ 	.word	0x00017a70
        /*2cf8*/ 	.word	0x0000000d
        /*2cfc*/ 	.word	0x000344d8
        /*2d00*/ 	.short	0x010a
        /*2d02*/ 	.byte	0x3f
	.zero		1


	//   ....[172]....
        /*2d04*/ 	.word	0x00017ad0
        /*2d08*/ 	.word	0x0000000c
        /*2d0c*/ 	.word	0x000344c0
        /*2d10*/ 	.short	0x010a
        /*2d12*/ 	.byte	0x3f
	.zero		1


	//   ....[173]....
        /*2d14*/ 	.word	0x00017b30
        /*2d18*/ 	.word	0x0000000c
        /*2d1c*/ 	.word	0x000344c8
        /*2d20*/ 	.short	0x010a
        /*2d22*/ 	.byte	0x3f
	.zero		1


	//   ....[174]....
        /*2d24*/ 	.word	0x00017b90
        /*2d28*/ 	.word	0x0000000c
        /*2d2c*/ 	.word	0x000344d0
        /*2d30*/ 	.short	0x010a
        /*2d32*/ 	.byte	0x3f
	.zero		1


	//   ....[175]....
        /*2d34*/ 	.word	0x00017bf0
        /*2d38*/ 	.word	0x0000000c
        /*2d3c*/ 	.word	0x000344d8
        /*2d40*/ 	.short	0x010a
        /*2d42*/ 	.byte	0x3f
	.zero		1


	//   ....[176]....
        /*2d44*/ 	.word	0x00017c50
        /*2d48*/ 	.word	0x0000000d
        /*2d4c*/ 	.word	0x000344c0
        /*2d50*/ 	.short	0x010a
        /*2d52*/ 	.byte	0x3f
	.zero		1


	//   ....[177]....
        /*2d54*/ 	.word	0x00017cb0
        /*2d58*/ 	.word	0x0000000d
        /*2d5c*/ 	.word	0x000344c8
        /*2d60*/ 	.short	0x010a
        /*2d62*/ 	.byte	0x3f
	.zero		1


	//   ....[178]....
        /*2d64*/ 	.word	0x00017d10
        /*2d68*/ 	.word	0x0000000d
        /*2d6c*/ 	.word	0x000344d0
        /*2d70*/ 	.short	0x010a
        /*2d72*/ 	.byte	0x3f
	.zero		1


	//   ....[179]....
        /*2d74*/ 	.word	0x00017d70
        /*2d78*/ 	.word	0x0000000d
        /*2d7c*/ 	.word	0x000344d8
        /*2d80*/ 	.short	0x010a
        /*2d82*/ 	.byte	0x3f
	.zero		1


	//   ....[180]....
        /*2d84*/ 	.word	0x00017dd0
        /*2d88*/ 	.word	0x00000003
        /*2d8c*/ 	.word	0x00034400
        /*2d90*/ 	.short	0x010a
        /*2d92*/ 	.byte	0x3f
	.zero		1


	//   ....[181]....
        /*2d94*/ 	.word	0x00017e30
        /*2d98*/ 	.word	0x00000003
        /*2d9c*/ 	.word	0x00034400
        /*2da0*/ 	.short	0x010a
        /*2da2*/ 	.byte	0x3f
	.zero		1


	//   ....[182]....
        /*2da4*/ 	.word	0x00017e90
        /*2da8*/ 	.word	0x00000003
        /*2dac*/ 	.word	0x00034508
        /*2db0*/ 	.short	0x010a
        /*2db2*/ 	.byte	0x3f
	.zero		1


	//   ....[183]....
        /*2db4*/ 	.word	0x00017ef0
        /*2db8*/ 	.word	0x00000006
        /*2dbc*/ 	.word	0x00034400
        /*2dc0*/ 	.short	0x010a
        /*2dc2*/ 	.byte	0x3f
	.zero		1


	//   ....[184]....
        /*2dc4*/ 	.word	0x00017f50
        /*2dc8*/ 	.word	0x00000003
        /*2dcc*/ 	.word	0x000344e0
        /*2dd0*/ 	.short	0x010a
        /*2dd2*/ 	.byte	0x3f
	.zero		1


	//   ....[185]....
        /*2dd4*/ 	.word	0x00017fb0
        /*2dd8*/ 	.word	0x00000003
        /*2ddc*/ 	.word	0x000344e8
        /*2de0*/ 	.short	0x010a
        /*2de2*/ 	.byte	0x3f
	.zero		1


	//   ....[186]....
        /*2de4*/ 	.word	0x00018010
        /*2de8*/ 	.word	0x00000003
        /*2dec*/ 	.word	0x000344f0
        /*2df0*/ 	.short	0x010a
        /*2df2*/ 	.byte	0x3f
	.zero		1


	//   ....[187]....
        /*2df4*/ 	.word	0x00018070
        /*2df8*/ 	.word	0x00000003
        /*2dfc*/ 	.word	0x000344f8
        /*2e00*/ 	.short	0x010a
        /*2e02*/ 	.byte	0x3f
	.zero		1


	//   ....[188]....
        /*2e04*/ 	.word	0x000180d0
        /*2e08*/ 	.word	0x00000003
        /*2e0c*/ 	.word	0x000344e0
        /*2e10*/ 	.short	0x010a
        /*2e12*/ 	.byte	0x3f
	.zero		1


	//   ....[189]....
        /*2e14*/ 	.word	0x00018130
        /*2e18*/ 	.word	0x00000003
        /*2e1c*/ 	.word	0x000344e8
        /*2e20*/ 	.short	0x010a
        /*2e22*/ 	.byte	0x3f
	.zero		1


	//   ....[190]....
        /*2e24*/ 	.word	0x00018190
        /*2e28*/ 	.word	0x00000003
        /*2e2c*/ 	.word	0x000344f0
        /*2e30*/ 	.short	0x010a
        /*2e32*/ 	.byte	0x3f
	.zero		1


	//   ....[191]....
        /*2e34*/ 	.word	0x000181f0
        /*2e38*/ 	.word	0x00000003
        /*2e3c*/ 	.word	0x000344f8
        /*2e40*/ 	.short	0x010a
        /*2e42*/ 	.byte	0x3f
	.zero		1


	//   ....[192]....
        /*2e44*/ 	.word	0x00018250
        /*2e48*/ 	.word	0x00000003
        /*2e4c*/ 	.word	0x000344e0
        /*2e50*/ 	.short	0x010a
        /*2e52*/ 	.byte	0x3f
	.zero		1


	//   ....[193]....
        /*2e54*/ 	.word	0x000182b0
        /*2e58*/ 	.word	0x00000003
        /*2e5c*/ 	.word	0x000344e8
        /*2e60*/ 	.short	0x010a
        /*2e62*/ 	.byte	0x3f
	.zero		1


	//   ....[194]....
        /*2e64*/ 	.word	0x00018310
        /*2e68*/ 	.word	0x00000003
        /*2e6c*/ 	.word	0x000344f0
        /*2e70*/ 	.short	0x010a
        /*2e72*/ 	.byte	0x3f
	.zero		1


	//   ....[195]....
        /*2e74*/ 	.word	0x00018370
        /*2e78*/ 	.word	0x00000003
        /*2e7c*/ 	.word	0x000344f8
        /*2e80*/ 	.short	0x010a
        /*2e82*/ 	.byte	0x3f
	.zero		1


	//   ....[196]....
        /*2e84*/ 	.word	0x000183d0
        /*2e88*/ 	.word	0x00000003
        /*2e8c*/ 	.word	0x000344e0
        /*2e90*/ 	.short	0x010a
        /*2e92*/ 	.byte	0x3f
	.zero		1


	//   ....[197]....
        /*2e94*/ 	.word	0x00018430
        /*2e98*/ 	.word	0x00000003
        /*2e9c*/ 	.word	0x000344e8
        /*2ea0*/ 	.short	0x010a
        /*2ea2*/ 	.byte	0x3f
	.zero		1


	//   ....[198]....
        /*2ea4*/ 	.word	0x00018490
        /*2ea8*/ 	.word	0x00000003
        /*2eac*/ 	.word	0x000344f0
        /*2eb0*/ 	.short	0x010a
        /*2eb2*/ 	.byte	0x3f
	.zero		1


	//   ....[199]....
        /*2eb4*/ 	.word	0x000184f0
        /*2eb8*/ 	.word	0x00000003
        /*2ebc*/ 	.word	0x000344f8
        /*2ec0*/ 	.short	0x010a
        /*2ec2*/ 	.byte	0x3f
	.zero		1


	//   ....[200]....
        /*2ec4*/ 	.word	0x00018550
        /*2ec8*/ 	.word	0x00000003
        /*2ecc*/ 	.word	0x000344e0
        /*2ed0*/ 	.short	0x010a
        /*2ed2*/ 	.byte	0x3f
	.zero		1


	//   ....[201]....
        /*2ed4*/ 	.word	0x000185b0
        /*2ed8*/ 	.word	0x00000003
        /*2edc*/ 	.word	0x000344e8
        /*2ee0*/ 	.short	0x010a
        /*2ee2*/ 	.byte	0x3f
	.zero		1


	//   ....[202]....
        /*2ee4*/ 	.word	0x00018610
        /*2ee8*/ 	.word	0x00000003
        /*2eec*/ 	.word	0x000344f0
        /*2ef0*/ 	.short	0x010a
        /*2ef2*/ 	.byte	0x3f
	.zero		1


	//   ....[203]....
        /*2ef4*/ 	.word	0x000186e0
        /*2ef8*/ 	.word	0x00000008
        /*2efc*/ 	.word	0x000344a0
        /*2f00*/ 	.short	0x010a
        /*2f02*/ 	.byte	0x3f
	.zero		1


	//   ....[204]....
        /*2f04*/ 	.word	0x00018730
        /*2f08*/ 	.word	0x00000003
        /*2f0c*/ 	.word	0x00034400
        /*2f10*/ 	.short	0x010a
        /*2f12*/ 	.byte	0x3f
	.zero		1


	//   ....[205]....
        /*2f14*/ 	.word	0x00018940
        /*2f18*/ 	.word	0x00000007
        /*2f1c*/ 	.word	0x00000000
        /*2f20*/ 	.short	0x010a
        /*2f22*/ 	.byte	0x3f
	.zero		1


	//   ....[206]....
        /*2f24*/ 	.word	0x00018990
        /*2f28*/ 	.word	0x00000009
        /*2f2c*/ 	.word	0x00000000
        /*2f30*/ 	.short	0x010a
        /*2f32*/ 	.byte	0x3f
	.zero		1


	//   ....[207]....
        /*2f34*/ 	.word	0x000189e0
        /*2f38*/ 	.word	0x00000006
        /*2f3c*/ 	.word	0x00000000
        /*2f40*/ 	.short	0x010a
        /*2f42*/ 	.byte	0x3f
	.zero		1


	//   ....[208]....
        /*2f44*/ 	.word	0x00018a30
        /*2f48*/ 	.word	0x0000000c
        /*2f4c*/ 	.word	0x00034440
        /*2f50*/ 	.short	0x010a
        /*2f52*/ 	.byte	0x3f
	.zero		1


	//   ....[209]....
        /*2f54*/ 	.word	0x00018a80
        /*2f58*/ 	.word	0x00000003
        /*2f5c*/ 	.word	0x00034440
        /*2f60*/ 	.short	0x010a
        /*2f62*/ 	.byte	0x3f
	.zero		1


	//   ....[210]....
        /*2f64*/ 	.word	0x00018ad0
        /*2f68*/ 	.word	0x00000003
        /*2f6c*/ 	.word	0x00034440
        /*2f70*/ 	.short	0x010a
        /*2f72*/ 	.byte	0x3f
	.zero		1


	//   ....[211]....
        /*2f74*/ 	.word	0x00018b20
        /*2f78*/ 	.word	0x00000003
        /*2f7c*/ 	.word	0x00034440
        /*2f80*/ 	.short	0x010a
        /*2f82*/ 	.byte	0x3f
	.zero		1


	//   ....[212]....
        /*2f84*/ 	.word	0x00018b70
        /*2f88*/ 	.word	0x00000003
        /*2f8c*/ 	.word	0x00034440
        /*2f90*/ 	.short	0x010a
        /*2f92*/ 	.byte	0x3f
	.zero		1


	//   ....[213]....
        /*2f94*/ 	.word	0x00018bc0
        /*2f98*/ 	.word	0x00000003
        /*2f9c*/ 	.word	0x00034440
        /*2fa0*/ 	.short	0x010a
        /*2fa2*/ 	.byte	0x3f
	.zero		1


	//   ....[214]....
        /*2fa4*/ 	.word	0x00018c10
        /*2fa8*/ 	.word	0x00000003
        /*2fac*/ 	.word	0x00034440
        /*2fb0*/ 	.short	0x010a
        /*2fb2*/ 	.byte	0x3f
	.zero		1


	//   ....[215]....
        /*2fb4*/ 	.word	0x00018c60
        /*2fb8*/ 	.word	0x00000003
        /*2fbc*/ 	.word	0x00034440
        /*2fc0*/ 	.short	0x010a
        /*2fc2*/ 	.byte	0x3f
	.zero		1


	//----- nvinfo : EIATTR_NUM_MBARRIERS
	.align		4
.L_39:
        /*2fc4*/ 	.byte	0x03, 0x38
        /*2fc6*/ 	.short	0x0026


	//----- nvinfo : EIATTR_EXIT_INSTR_OFFSETS
	.align		4
        /*2fc8*/ 	.byte	0x04, 0x1c
        /*2fca*/ 	.short	(.L_41 - .L_40)


	//   ....[0]....
.L_40:
        /*2fcc*/ 	.word	0x00002fc0


	//   ....[1]....
        /*2fd0*/ 	.word	0x000031f0


	//   ....[2]....
        /*2fd4*/ 	.word	0x00003360


	//   ....[3]....
        /*2fd8*/ 	.word	0x00010ed0


	//   ....[4]....
        /*2fdc*/ 	.word	0x00010f70


	//   ....[5]....
        /*2fe0*/ 	.word	0x00013600


	//   ....[6]....
        /*2fe4*/ 	.word	0x00015220


	//   ....[7]....
        /*2fe8*/ 	.word	0x00017540


	//----- nvinfo : EIATTR_MAX_THREADS
	.align		4
.L_41:
        /*2fec*/ 	.byte	0x04, 0x05
        /*2fee*/ 	.short	(.L_43 - .L_42)
.L_42:
        /*2ff0*/ 	.word	0x00000180
        /*2ff4*/ 	.word	0x00000001
        /*2ff8*/ 	.word	0x00000001


	//----- nvinfo : EIATTR_CRS_STACK_SIZE
	.align		4
.L_43:
        /*2ffc*/ 	.byte	0x04, 0x1e
        /*2ffe*/ 	.short	(.L_45 - .L_44)
.L_44:
        /*3000*/ 	.word	0x00000000


	//----- nvinfo : EIATTR_CBANK_PARAM_SIZE
	.align		4
.L_45:
        /*3004*/ 	.byte	0x03, 0x19
        /*3006*/ 	.short	0x0770


	//----- nvinfo : EIATTR_PARAM_CBANK
	.align		4
        /*3008*/ 	.byte	0x04, 0x0a
        /*300a*/ 	.short	(.L_47 - .L_46)
	.align		4
.L_46:
        /*300c*/ 	.word	index@(.nv.constant0._ZN7cutlass13device_kernelINS_4gemm6kernel13GemmUniversalINS1_17GroupProblemShapeIN4cute5tupleIJiiiEEEEENS1_10collective13CollectiveMmaINS1_39MainloopSm90ArrayTmaGmmaWarpSpecializedILi4ENS6_IJNS5_1CILi2EEENSC_ILi1EEESE_EEENS1_40KernelPtrArrayTmaWarpSpecializedPingpongEEENS6_IJNSC_ILi256EEENSC_ILi128EEENSC_ILi64EEEEEENS_10bfloat16_tEPNS6_IJlSE_NSC_ILi0EEEEEESM_SP_NS5_8TiledMMAINS5_8MMA_AtomIJNS5_4SM904GMMA28MMA_64x128x16_F32BF16BF16_SSILNST_5MajorE0ELSV_0ELNST_7ScaleInE1ELSW_1EEEEEENS5_6LayoutINS6_IJSE_SE_SE_EEENS6_IJSN_SN_SN_EEEEENS6_IJNS5_10UnderscoreES13_S13_EEEEENS5_13SM90_TMA_LOADENS5_14ComposedLayoutINS5_7SwizzleILi3ELi4ELi3EEENS5_18smem_ptr_flag_bitsILi16EEENSZ_INS6_IJNSC_ILi8EEESK_EEENS6_IJSK_SE_EEEEEEEvNS5_8identityENS5_23SM90_TMA_LOAD_MULTICASTES1G_vS1H_EENS_8epilogue10collective18CollectiveEpilogueINS1K_30Sm90PtrArrayTmaWarpSpecializedILi4ELi2ELi16ELb1ELb0ELi2EEEJSL_NS6_IJSK_NSC_ILi32EEEEEENS_6half_tEPNS6_IJSE_lSN_EEES1R_S1T_NS1K_6fusion15FusionCallbacksIS1O_NS1U_17LinearCombinationIS1R_fS1R_fLNS_15FloatRoundStyleE2EEESL_S1Q_JEEES16_NS17_IS19_S1B_NSZ_INS6_IJSK_S1C_EEENS6_IJSE_SK_EEEEEEENS5_17SM75_U16x8_LDSM_TENS5_14SM90_TMA_STOREES23_NS5_17SM90_U16x8_STSM_TENS5_9Copy_AtomIJNS5_17SM90_U32x4_STSM_NES1R_EEEvEEEvvEEEEvNT_6ParamsE)
        /*3010*/ 	.short	0x0210
        /*3012*/ 	.short	0x0770


	//----- nvinfo : EIATTR_SW_WAR
	.align		4
.L_47:
        /*3014*/ 	.byte	0x04, 0x36
        /*3016*/ 	.short	(.L_49 - .L_48)
.L_48:
        /*3018*/ 	.word	0x00000008
.L_49:


//--------------------- .nv.callgraph             --------------------------
	.section	.nv.callgraph,"",@"SHT_CUDA_CALLGRAPH"
	.align	4
	.sectionentsize	8
	.align		4
        /*0000*/ 	.word	0x00000000
	.align		4
        /*0004*/ 	.word	0xffffffff
	.align		4
        /*0008*/ 	.word	index@(_ZN7cutlass13device_kernelINS_4gemm6kernel13GemmUniversalINS1_17GroupProblemShapeIN4cute5tupleIJiiiEEEEENS1_10collective13CollectiveMmaINS1_39MainloopSm90ArrayTmaGmmaWarpSpecializedILi4ENS6_IJNS5_1CILi2EEENSC_ILi1EEESE_EEENS1_40KernelPtrArrayTmaWarpSpecializedPingpongEEENS6_IJNSC_ILi256EEENSC_ILi128EEENSC_ILi64EEEEEENS_10bfloat16_tEPNS6_IJlSE_NSC_ILi0EEEEEESM_SP_NS5_8TiledMMAINS5_8MMA_AtomIJNS5_4SM904GMMA28MMA_64x128x16_F32BF16BF16_SSILNST_5MajorE0ELSV_0ELNST_7ScaleInE1ELSW_1EEEEEENS5_6LayoutINS6_IJSE_SE_SE_EEENS6_IJSN_SN_SN_EEEEENS6_IJNS5_10UnderscoreES13_S13_EEEEENS5_13SM90_TMA_LOADENS5_14ComposedLayoutINS5_7SwizzleILi3ELi4ELi3EEENS5_18smem_ptr_flag_bitsILi16EEENSZ_INS6_IJNSC_ILi8EEESK_EEENS6_IJSK_SE_EEEEEEEvNS5_8identityENS5_23SM90_TMA_LOAD_MULTICASTES1G_vS1H_EENS_8epilogue10collective18CollectiveEpilogueINS1K_30Sm90PtrArrayTmaWarpSpecializedILi4ELi2ELi16ELb1ELb0ELi2EEEJSL_NS6_IJSK_NSC_ILi32EEEEEENS_6half_tEPNS6_IJSE_lSN_EEES1R_S1T_NS1K_6fusion15FusionCallbacksIS1O_NS1U_17LinearCombinationIS1R_fS1R_fLNS_15FloatRoundStyleE2EEESL_S1Q_JEEES16_NS17_IS19_S1B_NSZ_INS6_IJSK_S1C_EEENS6_IJSE_SK_EEEEEEENS5_17SM75_U16x8_LDSM_TENS5_14SM90_TMA_STOREES23_NS5_17SM90_U16x8_STSM_TENS5_9Copy_AtomIJNS5_17SM90_U32x4_STSM_NES1R_EEEvEEEvvEEEEvNT_6ParamsE)
	.align		4
        /*000c*/ 	.word	index@(__assertfail)
	.align		4
        /*0010*/ 	.word	0x00000000
	.align		4
        /*0014*/ 	.word	0xfffffffe
	.align		4
        /*0018*/ 	.word	0x00000000
	.align		4
        /*001c*/ 	.word	0xfffffffd
	.align		4
        /*0020*/ 	.word	0x00000000
	.align		4
        /*0024*/ 	.word	0xfffffffc


//--------------------- .nv.constant4             --------------------------
	.section	.nv.constant4,"a",@progbits
	.align	8
	.align		8
.nv.constant4:
        /*0000*/ 	.dword	__assertfail
	.align		8
        /*0008*/ 	.dword	__unnamed_1
	.align		8
        /*0010*/ 	.dword	_ZN39_INTERNAL_bb58b853_4_k_cu_ab98c1d9_27064cuda3std3__45__cpo5beginE
	.align		8
        /*0018*/ 	.dword	_ZN39_INTERNAL_bb58b853_4_k_cu_ab98c1d9_27064cuda3std3__45__cpo3endE
	.align		8
        /*0020*/ 	.dword	_ZN39_INTERNAL_bb58b853_4_k_cu_ab98c1d9_27064cuda3std3__45__cpo6cbeginE
	.align		8
        /*0028*/ 	.dword	_ZN39_INTERNAL_bb58b853_4_k_cu_ab98c1d9_27064cuda3std3__45__cpo4cendE
	.align		8
        /*0030*/ 	.dword	_ZN39_INTERNAL_bb58b853_4_k_cu_ab98c1d9_27064cuda3std3__441_GLOBAL__N__bb58b853_4_k_cu_ab98c1d9_27066ignoreE
	.align		8
        /*0038*/ 	.dword	_ZN39_INTERNAL_bb58b853_4_k_cu_ab98c1d9_27064cuda3std3__419piecewise_constructE
	.align		8
        /*0040*/ 	.dword	_ZN39_INTERNAL_bb58b853_4_k_cu_ab98c1d9_27064cuda3std3__48in_placeE
	.align		8
        /*0048*/ 	.dword	_ZN39_INTERNAL_bb58b853_4_k_cu_ab98c1d9_27064cuda3std6ranges3__45__cpo4swapE
	.align		8
        /*0050*/ 	.dword	_ZN39_INTERNAL_bb58b853_4_k_cu_ab98c1d9_27064cuda3std6ranges3__45__cpo9iter_moveE
	.align		8
        /*0058*/ 	.dword	_ZN39_INTERNAL_bb58b853_4_k_cu_ab98c1d9_27064cute7productE
	.align		8
        /*0060*/ 	.dword	_ZN39_INTERNAL_bb58b853_4_k_cu_ab98c1d9_27064cute1_E
	.align		8
        /*0068*/ 	.dword	$str$24
	.align		8
        /*0070*/ 	.dword	$str$25


//--------------------- .text._ZN7cutlass13device_kernelINS_4gemm6kernel13GemmUniversalINS1_17GroupProblemShapeIN4cute5tupleIJiiiEEEEENS1_10collective13CollectiveMmaINS1_39MainloopSm90ArrayTmaGmmaWarpSpecializedILi4ENS6_IJNS5_1CILi2EEENSC_ILi1EEESE_EEENS1_40KernelPtrArrayTmaWarpSpecializedPingpongEEENS6_IJNSC_ILi256EEENSC_ILi128EEENSC_ILi64EEEEEENS_10bfloat16_tEPNS6_IJlSE_NSC_ILi0EEEEEESM_SP_NS5_8TiledMMAINS5_8MMA_AtomIJNS5_4SM904GMMA28MMA_64x128x16_F32BF16BF16_SSILNST_5MajorE0ELSV_0ELNST_7ScaleInE1ELSW_1EEEEEENS5_6LayoutINS6_IJSE_SE_SE_EEENS6_IJSN_SN_SN_EEEEENS6_IJNS5_10UnderscoreES13_S13_EEEEENS5_13SM90_TMA_LOADENS5_14ComposedLayoutINS5_7SwizzleILi3ELi4ELi3EEENS5_18smem_ptr_flag_bitsILi16EEENSZ_INS6_IJNSC_ILi8EEESK_EEENS6_IJSK_SE_EEEEEEEvNS5_8identityENS5_23SM90_TMA_LOAD_MULTICASTES1G_vS1H_EENS_8epilogue10collective18CollectiveEpilogueINS1K_30Sm90PtrArrayTmaWarpSpecializedILi4ELi2ELi16ELb1ELb0ELi2EEEJSL_NS6_IJSK_NSC_ILi32EEEEEENS_6half_tEPNS6_IJSE_lSN_EEES1R_S1T_NS1K_6fusion15FusionCallbacksIS1O_NS1U_17LinearCombinationIS1R_fS1R_fLNS_15FloatRoundStyleE2EEESL_S1Q_JEEES16_NS17_IS19_S1B_NSZ_INS6_IJSK_S1C_EEENS6_IJSE_SK_EEEEEEENS5_17SM75_U16x8_LDSM_TENS5_14SM90_TMA_STOREES23_NS5_17SM90_U16x8_STSM_TENS5_9Copy_AtomIJNS5_17SM90_U32x4_STSM_NES1R_EEEvEEEvvEEEEvNT_6ParamsE --------------------------
	.section	.text._ZN7cutlass13device_kernelINS_4gemm6kernel13GemmUniversalINS1_17GroupProblemShapeIN4cute5tupleIJiiiEEEEENS1_10collective13CollectiveMmaINS1_39MainloopSm90ArrayTmaGmmaWarpSpecializedILi4ENS6_IJNS5_1CILi2EEENSC_ILi1EEESE_EEENS1_40KernelPtrArrayTmaWarpSpecializedPingpongEEENS6_IJNSC_ILi256EEENSC_ILi128EEENSC_ILi64EEEEEENS_10bfloat16_tEPNS6_IJlSE_NSC_ILi0EEEEEESM_SP_NS5_8TiledMMAINS5_8MMA_AtomIJNS5_4SM904GMMA28MMA_64x128x16_F32BF16BF16_SSILNST_5MajorE0ELSV_0ELNST_7ScaleInE1ELSW_1EEEEEENS5_6LayoutINS6_IJSE_SE_SE_EEENS6_IJSN_SN_SN_EEEEENS6_IJNS5_10UnderscoreES13_S13_EEEEENS5_13SM90_TMA_LOADENS5_14ComposedLayoutINS5_7SwizzleILi3ELi4ELi3EEENS5_18smem_ptr_flag_bitsILi16EEENSZ_INS6_IJNSC_ILi8EEESK_EEENS6_IJSK_SE_EEEEEEEvNS5_8identityENS5_23SM90_TMA_LOAD_MULTICASTES1G_vS1H_EENS_8epilogue10collective18CollectiveEpilogueINS1K_30Sm90PtrArrayTmaWarpSpecializedILi4ELi2ELi16ELb1ELb0ELi2EEEJSL_NS6_IJSK_NSC_ILi32EEEEEENS_6half_tEPNS6_IJSE_lSN_EEES1R_S1T_NS1K_6fusion15FusionCallbacksIS1O_NS1U_17LinearCombinationIS1R_fS1R_fLNS_15FloatRoundStyleE2EEESL_S1Q_JEEES16_NS17_IS19_S1B_NSZ_INS6_IJSK_S1C_EEENS6_IJSE_SK_EEEEEEENS5_17SM75_U16x8_LDSM_TENS5_14SM90_TMA_STOREES23_NS5_17SM90_U16x8_STSM_TENS5_9Copy_AtomIJNS5_17SM90_U32x4_STSM_NES1R_EEEvEEEvvEEEEvNT_6ParamsE,"ax",@progbits
	.align	128
.text._ZN7cutlass13device_kernelINS_4gemm6kernel13GemmUniversalINS1_17GroupProblemShapeIN4cute5tupleIJiiiEEEEENS1_10collective13CollectiveMmaINS1_39MainloopSm90ArrayTmaGmmaWarpSpecializedILi4ENS6_IJNS5_1CILi2EEENSC_ILi1EEESE_EEENS1_40KernelPtrArrayTmaWarpSpecializedPingpongEEENS6_IJNSC_ILi256EEENSC_ILi128EEENSC_ILi64EEEEEENS_10bfloat16_tEPNS6_IJlSE_NSC_ILi0EEEEEESM_SP_NS5_8TiledMMAINS5_8MMA_AtomIJNS5_4SM904GMMA28MMA_64x128x16_F32BF16BF16_SSILNST_5MajorE0ELSV_0ELNST_7ScaleInE1ELSW_1EEEEEENS5_6LayoutINS6_IJSE_SE_SE_EEENS6_IJSN_SN_SN_EEEEENS6_IJNS5_10UnderscoreES13_S13_EEEEENS5_13SM90_TMA_LOADENS5_14ComposedLayoutINS5_7SwizzleILi3ELi4ELi3EEENS5_18smem_ptr_flag_bitsILi16EEENSZ_INS6_IJNSC_ILi8EEESK_EEENS6_IJSK_SE_EEEEEEEvNS5_8identityENS5_23SM90_TMA_LOAD_MULTICASTES1G_vS1H_EENS_8epilogue10collective18CollectiveEpilogueINS1K_30Sm90PtrArrayTmaWarpSpecializedILi4ELi2ELi16ELb1ELb0ELi2EEEJSL_NS6_IJSK_NSC_ILi32EEEEEENS_6half_tEPNS6_IJSE_lSN_EEES1R_S1T_NS1K_6fusion15FusionCallbacksIS1O_NS1U_17LinearCombinationIS1R_fS1R_fLNS_15FloatRoundStyleE2EEESL_S1Q_JEEES16_NS17_IS19_S1B_NSZ_INS6_IJSK_S1C_EEENS6_IJSE_SK_EEEEEEENS5_17SM75_U16x8_LDSM_TENS5_14SM90_TMA_STOREES23_NS5_17SM90_U16x8_STSM_TENS5_9Copy_AtomIJNS5_17SM90_U32x4_STSM_NES1R_EEEvEEEvvEEEEvNT_6ParamsE:
        .type           _ZN7cutlass13device_kernelINS_4gemm6kernel13GemmUniversalINS1_17GroupProblemShapeIN4cute5tupleIJiiiEEEEENS1_10collective13CollectiveMmaINS1_39MainloopSm90ArrayTmaGmmaWarpSpecializedILi4ENS6_IJNS5_1CILi2EEENSC_ILi1EEESE_EEENS1_40KernelPtrArrayTmaWarpSpecializedPingpongEEENS6_IJNSC_ILi256EEENSC_ILi128EEENSC_ILi64EEEEEENS_10bfloat16_tEPNS6_IJlSE_NSC_ILi0EEEEEESM_SP_NS5_8TiledMMAINS5_8MMA_AtomIJNS5_4SM904GMMA28MMA_64x128x16_F32BF16BF16_SSILNST_5MajorE0ELSV_0ELNST_7ScaleInE1ELSW_1EEEEEENS5_6LayoutINS6_IJSE_SE_SE_EEENS6_IJSN_SN_SN_EEEEENS6_IJNS5_10UnderscoreES13_S13_EEEEENS5_13SM90_TMA_LOADENS5_14ComposedLayoutINS5_7SwizzleILi3ELi4ELi3EEENS5_18smem_ptr_flag_bitsILi16EEENSZ_INS6_IJNSC_ILi8EEESK_EEENS6_IJSK_SE_EEEEEEEvNS5_8identityENS5_23SM90_TMA_LOAD_MULTICASTES1G_vS1H_EENS_8epilogue10collective18CollectiveEpilogueINS1K_30Sm90PtrArrayTmaWarpSpecializedILi4ELi2ELi16ELb1ELb0ELi2EEEJSL_NS6_IJSK_NSC_ILi32EEEEEENS_6half_tEPNS6_IJSE_lSN_EEES1R_S1T_NS1K_6fusion15FusionCallbacksIS1O_NS1U_17LinearCombinationIS1R_fS1R_fLNS_15FloatRoundStyleE2EEESL_S1Q_JEEES16_NS17_IS19_S1B_NSZ_INS6_IJSK_S1C_EEENS6_IJSE_SK_EEEEEEENS5_17SM75_U16x8_LDSM_TENS5_14SM90_TMA_STOREES23_NS5_17SM90_U16x8_STSM_TENS5_9Copy_AtomIJNS5_17SM90_U32x4_STSM_NES1R_EEEvEEEvvEEEEvNT_6ParamsE,@function
        .size           _ZN7cutlass13device_kernelINS_4gemm6kernel13GemmUniversalINS1_17GroupProblemShapeIN4cute5tupleIJiiiEEEEENS1_10collective13CollectiveMmaINS1_39MainloopSm90ArrayTmaGmmaWarpSpecializedILi4ENS6_IJNS5_1CILi2EEENSC_ILi1EEESE_EEENS1_40KernelPtrArrayTmaWarpSpecializedPingpongEEENS6_IJNSC_ILi256EEENSC_ILi128EEENSC_ILi64EEEEEENS_10bfloat16_tEPNS6_IJlSE_NSC_ILi0EEEEEESM_SP_NS5_8TiledMMAINS5_8MMA_AtomIJNS5_4SM904GMMA28MMA_64x128x16_F32BF16BF16_SSILNST_5MajorE0ELSV_0ELNST_7ScaleInE1ELSW_1EEEEEENS5_6LayoutINS6_IJSE_SE_SE_EEENS6_IJSN_SN_SN_EEEEENS6_IJNS5_10UnderscoreES13_S13_EEEEENS5_13SM90_TMA_LOADENS5_14ComposedLayoutINS5_7SwizzleILi3ELi4ELi3EEENS5_18smem_ptr_flag_bitsILi16EEENSZ_INS6_IJNSC_ILi8EEESK_EEENS6_IJSK_SE_EEEEEEEvNS5_8identityENS5_23SM90_TMA_LOAD_MULTICASTES1G_vS1H_EENS_8epilogue10collective18CollectiveEpilogueINS1K_30Sm90PtrArrayTmaWarpSpecializedILi4ELi2ELi16ELb1ELb0ELi2EEEJSL_NS6_IJSK_NSC_ILi32EEEEEENS_6half_tEPNS6_IJSE_lSN_EEES1R_S1T_NS1K_6fusion15FusionCallbacksIS1O_NS1U_17LinearCombinationIS1R_fS1R_fLNS_15FloatRoundStyleE2EEESL_S1Q_JEEES16_NS17_IS19_S1B_NSZ_INS6_IJSK_S1C_EEENS6_IJSE_SK_EEEEEEENS5_17SM75_U16x8_LDSM_TENS5_14SM90_TMA_STOREES23_NS5_17SM90_U16x8_STSM_TENS5_9Copy_AtomIJNS5_17SM90_U32x4_STSM_NES1R_EEEvEEEvvEEEEvNT_6ParamsE,(.L_x_432 - _ZN7cutlass13device_kernelINS_4gemm6kernel13GemmUniversalINS1_17GroupProblemShapeIN4cute5tupleIJiiiEEEEENS1_10collective13CollectiveMmaINS1_39MainloopSm90ArrayTmaGmmaWarpSpecializedILi4ENS6_IJNS5_1CILi2EEENSC_ILi1EEESE_EEENS1_40KernelPtrArrayTmaWarpSpecializedPingpongEEENS6_IJNSC_ILi256EEENSC_ILi128EEENSC_ILi64EEEEEENS_10bfloat16_tEPNS6_IJlSE_NSC_ILi0EEEEEESM_SP_NS5_8TiledMMAINS5_8MMA_AtomIJNS5_4SM904GMMA28MMA_64x128x16_F32BF16BF16_SSILNST_5MajorE0ELSV_0ELNST_7ScaleInE1ELSW_1EEEEEENS5_6LayoutINS6_IJSE_SE_SE_EEENS6_IJSN_SN_SN_EEEEENS6_IJNS5_10UnderscoreES13_S13_EEEEENS5_13SM90_TMA_LOADENS5_14ComposedLayoutINS5_7SwizzleILi3ELi4ELi3EEENS5_18smem_ptr_flag_bitsILi16EEENSZ_INS6_IJNSC_ILi8EEESK_EEENS6_IJSK_SE_EEEEEEEvNS5_8identityENS5_23SM90_TMA_LOAD_MULTICASTES1G_vS1H_EENS_8epilogue10collective18CollectiveEpilogueINS1K_30Sm90PtrArrayTmaWarpSpecializedILi4ELi2ELi16ELb1ELb0ELi2EEEJSL_NS6_IJSK_NSC_ILi32EEEEEENS_6half_tEPNS6_IJSE_lSN_EEES1R_S1T_NS1K_6fusion15FusionCallbacksIS1O_NS1U_17LinearCombinationIS1R_fS1R_fLNS_15FloatRoundStyleE2EEESL_S1Q_JEEES16_NS17_IS19_S1B_NSZ_INS6_IJSK_S1C_EEENS6_IJSE_SK_EEEEEEENS5_17SM75_U16x8_LDSM_TENS5_14SM90_TMA_STOREES23_NS5_17SM90_U16x8_STSM_TENS5_9Copy_AtomIJNS5_17SM90_U32x4_STSM_NES1R_EEEvEEEvvEEEEvNT_6ParamsE)
        .other          _ZN7cutlass13device_kernelINS_4gemm6kernel13GemmUniversalINS1_17GroupProblemShapeIN4cute5tupleIJiiiEEEEENS1_10collective13CollectiveMmaINS1_39MainloopSm90ArrayTmaGmmaWarpSpecializedILi4ENS6_IJNS5_1CILi2EEENSC_ILi1EEESE_EEENS1_40KernelPtrArrayTmaWarpSpecializedPingpongEEENS6_IJNSC_ILi256EEENSC_ILi128EEENSC_ILi64EEEEEENS_10bfloat16_tEPNS6_IJlSE_NSC_ILi0EEEEEESM_SP_NS5_8TiledMMAINS5_8MMA_AtomIJNS5_4SM904GMMA28MMA_64x128x16_F32BF16BF16_SSILNST_5MajorE0ELSV_0ELNST_7ScaleInE1ELSW_1EEEEEENS5_6LayoutINS6_IJSE_SE_SE_EEENS6_IJSN_SN_SN_EEEEENS6_IJNS5_10UnderscoreES13_S13_EEEEENS5_13SM90_TMA_LOADENS5_14ComposedLayoutINS5_7SwizzleILi3ELi4ELi3EEENS5_18smem_ptr_flag_bitsILi16EEENSZ_INS6_IJNSC_ILi8EEESK_EEENS6_IJSK_SE_EEEEEEEvNS5_8identityENS5_23SM90_TMA_LOAD_MULTICASTES1G_vS1H_EENS_8epilogue10collective18CollectiveEpilogueINS1K_30Sm90PtrArrayTmaWarpSpecializedILi4ELi2ELi16ELb1ELb0ELi2EEEJSL_NS6_IJSK_NSC_ILi32EEEEEENS_6half_tEPNS6_IJSE_lSN_EEES1R_S1T_NS1K_6fusion15FusionCallbacksIS1O_NS1U_17LinearCombinationIS1R_fS1R_fLNS_15FloatRoundStyleE2EEESL_S1Q_JEEES16_NS17_IS19_S1B_NSZ_INS6_IJSK_S1C_EEENS6_IJSE_SK_EEEEEEENS5_17SM75_U16x8_LDSM_TENS5_14SM90_TMA_STOREES23_NS5_17SM90_U16x8_STSM_TENS5_9Copy_AtomIJNS5_17SM90_U32x4_STSM_NES1R_EEEvEEEvvEEEEvNT_6ParamsE,@"STO_CUDA_ENTRY STV_DEFAULT"
_ZN7cutlass13device_kernelINS_4gemm6kernel13GemmUniversalINS1_17GroupProblemShapeIN4cute5tupleIJiiiEEEEENS1_10collective13CollectiveMmaINS1_39MainloopSm90ArrayTmaGmmaWarpSpecializedILi4ENS6_IJNS5_1CILi2EEENSC_ILi1EEESE_EEENS1_40KernelPtrArrayTmaWarpSpecializedPingpongEEENS6_IJNSC_ILi256EEENSC_ILi128EEENSC_ILi64EEEEEENS_10bfloat16_tEPNS6_IJlSE_NSC_ILi0EEEEEESM_SP_NS5_8TiledMMAINS5_8MMA_AtomIJNS5_4SM904GMMA28MMA_64x128x16_F32BF16BF16_SSILNST_5MajorE0ELSV_0ELNST_7ScaleInE1ELSW_1EEEEEENS5_6LayoutINS6_IJSE_SE_SE_EEENS6_IJSN_SN_SN_EEEEENS6_IJNS5_10UnderscoreES13_S13_EEEEENS5_13SM90_TMA_LOADENS5_14ComposedLayoutINS5_7SwizzleILi3ELi4ELi3EEENS5_18smem_ptr_flag_bitsILi16EEENSZ_INS6_IJNSC_ILi8EEESK_EEENS6_IJSK_SE_EEEEEEEvNS5_8identityENS5_23SM90_TMA_LOAD_MULTICASTES1G_vS1H_EENS_8epilogue10collective18CollectiveEpilogueINS1K_30Sm90PtrArrayTmaWarpSpecializedILi4ELi2ELi16ELb1ELb0ELi2EEEJSL_NS6_IJSK_NSC_ILi32EEEEEENS_6half_tEPNS6_IJSE_lSN_EEES1R_S1T_NS1K_6fusion15FusionCallbacksIS1O_NS1U_17LinearCombinationIS1R_fS1R_fLNS_15FloatRoundStyleE2EEESL_S1Q_JEEES16_NS17_IS19_S1B_NSZ_INS6_IJSK_S1C_EEENS6_IJSE_SK_EEEEEEENS5_17SM75_U16x8_LDSM_TENS5_14SM90_TMA_STOREES23_NS5_17SM90_U16x8_STSM_TENS5_9Copy_AtomIJNS5_17SM90_U32x4_STSM_NES1R_EEEvEEEvvEEEEvNT_6ParamsE:
[----:B------:R-:W1:Y:S02]  /*0000*/  LDC R1, c[0x0][0x28] ;  /* 0x00000a00ff017b82 */ /* 0x000e640000000800 */
[----:B-1----:R-:W-:-:S06]  /*0010*/  VIADD R1, R1, 0xfffffaf8 ;  /* 0xfffffaf801017836 */ /* 0x002fcc0000000000 */
[----:B------:R-:W1:Y:S01]  /*0020*/  LDC.64 R4, c[0x0][0x918] ;  /* 0x00024600ff047b82 */ /* 0x000e620000000a00 */
[----:B------:R-:W-:Y:S01]  /*0030*/  ULDC.64 UR38, c[0x0][0x208] ;  /* 0x0000820000267ab9 */ /* 0x000fe20000000a00 */
[----:B------:R-:W2:Y:S01]  /*0040*/  S2R R20, SR_TID.X ;  /* 0x0000000000147919 */ /* 0x000ea20000002100 */
[----:B------:R-:W-:Y:S01]  /*0050*/  ULDC UR4, c[0x0][0x910] ;  /* 0x0002440000047ab9 */ /* 0x000fe20000000800 */
[----:B------:R-:W-:Y:S01]  /*0060*/  ULDC.64 UR20, c[0x0][0x8d0] ;  /* 0x0002340000147ab9 */ /* 0x000fe20000000a00 */
[----:B------:R-:W-:Y:S01]  /*0070*/  ULDC.64 UR14, c[0x0][0x8c8] ;  /* 0x00023200000e7ab9 */ /* 0x000fe20000000a00 */
[----:B------:R-:W-:Y:S01]  /*0080*/  MOV R8, RZ ;  /* 0x000000ff00087202 */ /* 0x000fe20000000f00 */
[----:B------:R-:W-:Y:S01]  /*0090*/  IMAD.MOV.U32 R0, RZ, RZ, RZ ;  /* 0x000000ffff007224 */ /* 0x000fe200078e00ff */
[----:B------:R-:W3:Y:S01]  /*00a0*/  S2UR UR25, SR_CTAID.Y ;  /* 0x00000000001979c3 */ /* 0x000ee20000002600 */
[----:B------:R-:W-:Y:S01]  /*00b0*/  ULDC.64 UR16, c[0x0][0x8e0] ;  /* 0x0002380000107ab9 */ /* 0x000fe20000000a00 */
[----:B------:R-:W-:Y:S01]  /*00c0*/  ULDC.64 UR22, c[0x0][0x8e8] ;  /* 0x00023a0000167ab9 */ /* 0x000fe20000000a00 */
[----:B-1----:R-:W4:Y:S01]  /*00d0*/  LDG.E R7, desc[UR38][R4.64] ;  /* 0x0000002604077981 */ /* 0x002f22000c1e1900 */
[----:B------:R-:W-:-:S03]  /*00e0*/  IMAD.U32 R12, RZ, RZ, UR4 ;  /* 0x00000004ff0c7e24 */ /* 0x000fc6000f8e00ff */
[----:B------:R-:W4:Y:S01]  /*00f0*/  LDG.E R6, desc[UR38][R4.64+0x4] ;  /* 0x0000042604067981 */ /* 0x000f22000c1e1900 */
[----:B--2---:R-:W-:Y:S01]  /*0100*/  LOP3.LUT R21, R20, 0x1f, RZ, 0xc0, !PT ;  /* 0x0000001f14157812 */ /* 0x004fe200078ec0ff */
[----:B------:R-:W-:Y:S01]  /*0110*/  UISETP.NE.U32.AND UP0, UPT, UR20, URZ, UPT ;  /* 0x0000003f1400728c */ /* 0x000fe2000bf05070 */
[----:B------:R-:W1:Y:S01]  /*0120*/  S2UR UR52, SR_CTAID.X ;  /* 0x00000000003479c3 */ /* 0x000e620000002500 */
[----:B------:R-:W-:Y:S01]  /*0130*/  ULDC UR4, c[0x0][0x908] ;  /* 0x0002420000047ab9 */ /* 0x000fe20000000800 */
[----:B------:R-:W-:Y:S01]  /*0140*/  ISETP.GE.AND P0, PT, R21, R12, PT ;  /* 0x0000000c1500720c */ /* 0x000fe20003f06270 */
[----:B------:R-:W-:Y:S02]  /*0150*/  UISETP.NE.AND.EX UP0, UPT, UR21, URZ, UPT, UP0 ;  /* 0x0000003f1500728c */ /* 0x000fe4000bf05300 */
[----:B------:R-:W-:-:S09]  /*0160*/  UISETP.NE.AND UP3, UPT, UR4, 0x1, UPT ;  /* 0x000000010400788c */ /* 0x000fd2000bf65270 */
[----:B------:R-:W-:Y:S01]  /*0170*/  @UP0 ULDC UR24, c[0x0][0x8dc] ;  /* 0x0002370000180ab9 */ /* 0x000fe20000000800 */
[----:B------:R-:W2:Y:S01]  /*0180*/  @!P0 LDC.64 R2, c[0x0][0x918] ;  /* 0x00024600ff028b82 */ /* 0x000ea20000000a00 */
[----:B---3--:R-:W-:Y:S01]  /*0190*/  @UP3 UMOV UR6, UR25 ;  /* 0x0000001900063c82 */ /* 0x008fe20008000000 */
[----:B------:R-:W-:Y:S01]  /*01a0*/  @UP3 ULDC UR8, c[0x0][0x10] ;  /* 0x0000040000083ab9 */ /* 0x000fe20000000800 */
[----:B------:R-:W-:Y:S01]  /*01b0*/  @UP3 UMOV UR4, UR6 ;  /* 0x0000000600043c82 */ /* 0x000fe20008000000 */
[----:B------:R-:W-:Y:S01]  /*01c0*/  @UP3 UMOV UR5, URZ ;  /* 0x0000003f00053c82 */ /* 0x000fe20008000000 */
[----:B------:R-:W-:Y:S01]  /*01d0*/  @!UP3 UMOV UR6, UR25 ;  /* 0x000000190006bc82 */ /* 0x000fe20008000000 */
[----:B-1----:R-:W-:Y:S01]  /*01e0*/  @UP3 UIMAD.WIDE.U32 UR8, UR52, UR8, UR4 ;  /* 0x00000008340832a5 */ /* 0x002fe2000f8e0004 */
[----:B------:R-:W-:Y:S01]  /*01f0*/  @UP3 UMOV UR7, URZ ;  /* 0x0000003f00073c82 */ /* 0x000fe20008000000 */
[----:B--2---:R-:W-:-:S05]  /*0200*/  @!P0 IMAD.WIDE.U32 R2, R21, 0xc, R2 ;  /* 0x0000000c15028825 */ /* 0x004fca00078e0002 */
[----:B------:R1:W5:Y:S04]  /*0210*/  @!P0 LDG.E R8, desc[UR38][R2.64] ;  /* 0x0000002602088981 */ /* 0x000368000c1e1900 */
[----:B------:R1:W5:Y:S01]  /*0220*/  @!P0 LDG.E R0, desc[UR38][R2.64+0x4] ;  /* 0x0000042602008981 */ /* 0x000362000c1e1900 */
[----:B------:R-:W-:Y:S01]  /*0230*/  ISETP.NE.U32.AND P0, PT, RZ, UR22, PT ;  /* 0x00000016ff007c0c */ /* 0x000fe2000bf05070 */
[----:B------:R-:W-:-:S03]  /*0240*/  @!UP3 ULDC UR10, c[0x0][0xc] ;  /* 0x00000300000abab9 */ /* 0x000fc60000000800 */
[----:B------:R-:W-:Y:S01]  /*0250*/  ISETP.NE.AND.EX P0, PT, RZ, UR23, PT, P0 ;  /* 0x00000017ff007c0c */ /* 0x000fe2000bf05300 */
[----:B------:R-:W-:Y:S01]  /*0260*/  UMOV UR53, URZ ;  /* 0x0000003f00357c82 */ /* 0x000fe20008000000 */
[----:B------:R-:W-:Y:S01]  /*0270*/  @UP3 UIADD3 UR7, UR9, UR7, URZ ;  /* 0x0000000709073290 */ /* 0x000fe2000fffe03f */
[----:B----4-:R-:W-:Y:S02]  /*0280*/  R2UR UR12, R7 ;  /* 0x00000000070c72ca */ /* 0x010fe400000e0000 */
[----:B------:R-:W-:-:S11]  /*0290*/  R2UR UR26, R6 ;  /* 0x00000000061a72ca */ /* 0x000fd600000e0000 */
[----:B------:R-:W-:-:S04]  /*02a0*/  UIADD3 UR11, UP1, UR12, UR14, URZ ;  /* 0x0000000e0c0b7290 */ /* 0x000fc8000ff3e03f */
[----:B------:R-:W-:Y:S02]  /*02b0*/  ULEA.HI.X.SX32 UR12, UR12, UR15, 0x1, UP1 ;  /* 0x0000000f0c0c7291 */ /* 0x000fe400088f0e3f */
[----:B------:R-:W-:-:S04]  /*02c0*/  UIADD3 UR11, UP1, UR11, -0x1, URZ ;  /* 0xffffffff0b0b7890 */ /* 0x000fc8000ff3e03f */
[----:B------:R-:W-:Y:S02]  /*02d0*/  UIADD3.X UR12, UR12, -0x1, URZ, UP1, !UPT ;  /* 0xffffffff0c0c7890 */ /* 0x000fe40008ffe43f */
[----:B------:R-:W-:-:S04]  /*02e0*/  @UP0 UIADD3 UR24, UP1, UR11, UR24, URZ ;  /* 0x000000180b180290 */ /* 0x000fc8000ff3e03f */
[----:B------:R-:W-:Y:S02]  /*02f0*/  @UP0 UIADD3.X UR27, URZ, UR12, URZ, UP1, !UPT ;  /* 0x0000000c3f1b0290 */ /* 0x000fe40008ffe43f */
[----:B------:R-:W-:Y:S02]  /*0300*/  UIADD3 UR13, UP1, UR26, UR16, URZ ;  /* 0x000000101a0d7290 */ /* 0x000fe4000ff3e03f */
[----:B------:R-:W-:Y:S02]  /*0310*/  @UP0 UIMAD.WIDE.U32 UR18, UR27, UR20, URZ ;  /* 0x000000141b1202a5 */ /* 0x000fe4000f8e003f */
[----:B------:R-:W-:Y:S02]  /*0320*/  ULEA.HI.X.SX32 UR26, UR26, UR17, 0x1, UP1 ;  /* 0x000000111a1a7291 */ /* 0x000fe400088f0e3f */
[----:B------:R-:W-:Y:S02]  /*0330*/  @UP0 UIMAD.WIDE.U32 UR18, UP1, UR24, UR21, UR18 ;  /* 0x00000015181202a5 */ /* 0x000fe4000f820012 */
[----:B------:R-:W-:-:S02]  /*0340*/  @UP0 UIMAD.WIDE.U32 UR4, UR24, UR20, URZ ;  /* 0x00000014180402a5 */ /* 0x000fc4000f8e003f */
[----:B------:R-:W-:Y:S02]  /*0350*/  @UP0 UIADD3.X UR25, URZ, URZ, URZ, UP1, !UPT ;  /* 0x0000003f3f190290 */ /* 0x000fe40008ffe43f */
[----:B------:R-:W-:Y:S01]  /*0360*/  @UP0 UIADD3 URZ, UP1, UR5, UR18, URZ ;  /* 0x00000012053f0290 */ /* 0x000fe2000ff3e03f */
[----:B------:R-:W-:Y:S01]  /*0370*/  @UP0 UMOV UR24, UR19 ;  /* 0x0000001300180c82 */ /* 0x000fe20008000000 */
[----:B------:R-:W-:Y:S02]  /*0380*/  @!UP3 UIMAD.WIDE.U32 UR4, UR10, UR6, UR52 ;  /* 0x000000060a04b2a5 */ /* 0x000fe4000f8e0034 */
[----:B------:R-:W-:Y:S02]  /*0390*/  @UP0 UIMAD.WIDE.U32.X UR18, UR27, UR21, UR24, UP1 ;  /* 0x000000151b1202a5 */ /* 0x000fe400088e0418 */
[----:B------:R-:W-:-:S03]  /*03a0*/  UIADD3 UR13, UP2, UR13, -0x1, URZ ;  /* 0xffffffff0d0d7890 */ /* 0x000fc6000ff5e03f */
[----:B------:R-:W-:Y:S01]  /*03b0*/  @!UP3 UMOV UR8, UR4 ;  /* 0x000000040008bc82 */ /* 0x000fe20008000000 */
[----:B------:R-:W-:Y:S01]  /*03c0*/  UIADD3.X UR24, UR26, -0x1, URZ, UP2, !UPT ;  /* 0xffffffff1a187890 */ /* 0x000fe200097fe43f */
[----:B------:R-:W-:Y:S01]  /*03d0*/  @!UP3 UMOV UR7, UR5 ;  /* 0x000000050007bc82 */ /* 0x000fe20008000000 */
[----:B------:R-:W-:Y:S01]  /*03e0*/  @UP0 UMOV UR11, UR18 ;  /* 0x00000012000b0c82 */ /* 0x000fe20008000000 */
[----:B------:R-:W-:Y:S01]  /*03f0*/  @UP0 UMOV UR12, UR19 ;  /* 0x00000013000c0c82 */ /* 0x000fe20008000000 */
[----:B-1----:R-:W-:Y:S08]  /*0400*/  @!P0 BRA `(.L_x_0) ;  /* 0x0000000000308947 */ /* 0x002ff00003800000 */
[----:B------:R-:W-:Y:S02]  /*0410*/  ULDC UR9, c[0x0][0x8f4] ;  /* 0x00023d0000097ab9 */ /* 0x000fe40000000800 */
[----:B------:R-:W-:-:S04]  /*0420*/  UIADD3 UR9, UP1, UR13, UR9, URZ ;  /* 0x000000090d097290 */ /* 0x000fc8000ff3e03f */
[----:B------:R-:W-:-:S04]  /*0430*/  UIADD3.X UR10, URZ, UR24, URZ, UP1, !UPT ;  /* 0x000000183f0a7290 */ /* 0x000fc80008ffe43f */
[----:B------:R-:W-:-:S04]  /*0440*/  UIMAD.WIDE.U32 UR4, UR10, UR22, URZ ;  /* 0x000000160a0472a5 */ /* 0x000fc8000f8e003f */
[----:B------:R-:W-:Y:S02]  /*0450*/  UIMAD.WIDE.U32 UR18, UP1, UR9, UR23, UR4 ;  /* 0x00000017091272a5 */ /* 0x000fe4000f820004 */
[----:B------:R-:W-:Y:S02]  /*0460*/  UIMAD.WIDE.U32 UR4, UR9, UR22, URZ ;  /* 0x00000016090472a5 */ /* 0x000fe4000f8e003f */
[----:B------:R-:W-:Y:S02]  /*0470*/  UIADD3.X UR25, URZ, URZ, URZ, UP1, !UPT ;  /* 0x0000003f3f197290 */ /* 0x000fe40008ffe43f */
[----:B------:R-:W-:Y:S01]  /*0480*/  UIADD3 URZ, UP1, UR5, UR18, URZ ;  /* 0x00000012053f7290 */ /* 0x000fe2000ff3e03f */
[----:B------:R-:W-:-:S03]  /*0490*/  UMOV UR24, UR19 ;  /* 0x0000001300187c82 */ /* 0x000fc60008000000 */
[----:B------:R-:W-:-:S07]  /*04a0*/  UIMAD.WIDE.U32.X UR4, UR10, UR23, UR24, UP1 ;  /* 0x000000170a0472a5 */ /* 0x000fce00088e0418 */
[----:B------:R-:W-:Y:S01]  /*04b0*/  UMOV UR13, UR4 ;  /* 0x00000004000d7c82 */ /* 0x000fe20008000000 */
[----:B------:R-:W-:-:S05]  /*04c0*/  UMOV UR24, UR5 ;  /* 0x0000000500187c82 */ /* 0x000fca0008000000 */
.L_x_0:
[----:B------:R-:W-:Y:S01]  /*04d0*/  ULDC UR9, c[0x0][0x934] ;  /* 0x00024d0000097ab9 */ /* 0x000fe20000000800 */
[----:B------:R-:W-:Y:S01]  /*04e0*/  ULDC UR10, c[0x0][0x904] ;  /* 0x00024100000a7ab9 */ /* 0x000fe20000000800 */
[----:B------:R-:W-:Y:S01]  /*04f0*/  ULDC UR4, c[0x0][0x938] ;  /* 0x00024e0000047ab9 */ /* 0x000fe20000000800 */
[----:B------:R-:W-:Y:S01]  /*0500*/  USHF.L.U32 UR9, UR9, UR10, URZ ;  /* 0x0000000a09097299 */ /* 0x000fe2000800063f */
[----:B------:R-:W-:Y:S01]  /*0510*/  SHF.R.U32.HI R24, RZ, 0x5, R20 ;  /* 0x00000005ff187819 */ /* 0x000fe20000011614 */
[----:B------:R-:W-:Y:S01]  /*0520*/  USHF.L.U32 UR10, UR4, UR10, URZ ;  /* 0x0000000a040a7299 */ /* 0x000fe2000800063f */
[----:B------:R-:W-:Y:S01]  /*0530*/  ULDC UR26, c[0x0][0x8d8] ;  /* 0x00023600001a7ab9 */ /* 0x000fe20000000800 */
[----:B------:R-:W-:Y:S02]  /*0540*/  ULDC UR30, c[0x0][0x8f0] ;  /* 0x00023c00001e7ab9 */ /* 0x000fe40000000800 */
[----:B------:R-:W-:Y:S01]  /*0550*/  IMAD.U32 R10, RZ, RZ, UR9 ;  /* 0x00000009ff0a7e24 */ /* 0x000fe2000f8e00ff */
[----:B------:R-:W-:Y:S01]  /*0560*/  USHF.R.U64 UR18, UR11, UR26, UR12 ;  /* 0x0000001a0b127299 */ /* 0x000fe2000800120c */
[----:B------:R-:W-:Y:S01]  /*0570*/  MOV R9, UR10 ;  /* 0x0000000a00097c02 */ /* 0x000fe20008000f00 */
[----:B------:R-:W-:-:S02]  /*0580*/  USHF.R.U64 UR11, UR13, UR30, UR24 ;  /* 0x0000001e0d0b7299 */ /* 0x000fc40008001218 */
[----:B------:R-:W-:Y:S01]  /*0590*/  IABS R2, R10 ;  /* 0x0000000a00027213 */ /* 0x000fe20000000000 */
[----:B------:R-:W-:Y:S01]  /*05a0*/  UIADD3 UR18, UR18, -0x1, UR9 ;  /* 0xffffffff12127890 */ /* 0x000fe2000fffe009 */
[----:B------:R-:W-:Y:S01]  /*05b0*/  IABS R3, R9 ;  /* 0x0000000900037213 */ /* 0x000fe20000000000 */
[----:B------:R-:W-:Y:S01]  /*05c0*/  UIADD3 UR11, UR11, -0x1, UR10 ;  /* 0xffffffff0b0b7890 */ /* 0x000fe2000fffe00a */
[----:B------:R-:W-:Y:S01]  /*05d0*/  R2UR UR28, R2 ;  /* 0x00000000021c72ca */ /* 0x000fe200000e0000 */
[----:B------:R-:W-:Y:S01]  /*05e0*/  UMOV UR12, URZ ;  /* 0x0000003f000c7c82 */ /* 0x000fe20008000000 */
[----:B------:R-:W-:Y:S01]  /*05f0*/  UISETP.GE.AND UP5, UPT, UR18, URZ, UPT ;  /* 0x0000003f1200728c */ /* 0x000fe2000bfa6270 */
[----:B------:R-:W-:Y:S01]  /*0600*/  IMAD.MOV.U32 R2, RZ, RZ, R3 ;  /* 0x000000ffff027224 */ /* 0x000fe200078e0003 */
[----:B------:R-:W-:Y:S01]  /*0610*/  UISETP.NE.AND UP4, UPT, UR9, URZ, UPT ;  /* 0x0000003f0900728c */ /* 0x000fe2000bf85270 */
[----:B------:R-:W-:-:S03]  /*0620*/  UMOV UR59, 0x1 ;  /* 0x00000001003b7882 */ /* 0x000fc60000000000 */
[----:B------:R-:W-:-:S05]  /*0630*/  R2UR UR27, R2 ;  /* 0x00000000021b72ca */ /* 0x000fca00000e0000 */
[----:B------:R-:W1:Y:S08]  /*0640*/  I2F.RP R2, UR28 ;  /* 0x0000001c00027d06 */ /* 0x000e700008209400 */
[----:B------:R-:W2:Y:S08]  /*0650*/  I2F.RP R4, UR27 ;  /* 0x0000001b00047d06 */ /* 0x000eb00008209400 */
[----:B-1----:R-:W1:Y:S08]  /*0660*/  MUFU.RCP R2, R2 ;  /* 0x0000000200027308 */ /* 0x002e700000001000 */
[----:B--2---:R-:W2:Y:S01]  /*0670*/  MUFU.RCP R4, R4 ;  /* 0x0000000400047308 */ /* 0x004ea20000001000 */
[----:B-1----:R-:W-:-:S02]  /*0680*/  VIADD R3, R2, 0xffffffe ;  /* 0x0ffffffe02037836 */ /* 0x002fc40000000000 */
[----:B------:R-:W-:-:S05]  /*0690*/  IMAD.U32 R2, RZ, RZ, UR18 ;  /* 0x00000012ff027e24 */ /* 0x000fca000f8e00ff */
[----:B------:R-:W1:Y:S01]  /*06a0*/  F2I.FTZ.U32.TRUNC.NTZ R3, R3 ;  /* 0x0000000300037305 */ /* 0x000e62000021f000 */
[----:B------:R-:W-:Y:S02]  /*06b0*/  IABS R2, R2 ;  /* 0x0000000200027213 */ /* 0x000fe40000000000 */
[----:B--2---:R-:W-:Y:S02]  /*06c0*/  IADD3 R5, R4, 0xffffffe, RZ ;  /* 0x0ffffffe04057810 */ /* 0x004fe40007ffe0ff */
[----:B------:R-:W-:Y:S02]  /*06d0*/  IABS R4, R10 ;  /* 0x0000000a00047213 */ /* 0x000fe40000000000 */
[----:B------:R-:W-:Y:S02]  /*06e0*/  R2UR UR32, R2 ;  /* 0x00000000022072ca */ /* 0x000fe400000e0000 */
[----:B------:R-:W2:Y:S01]  /*06f0*/  F2I.FTZ.U32.TRUNC.NTZ R5, R5 ;  /* 0x0000000500057305 */ /* 0x000ea2000021f000 */
[----:B------:R-:W-:-:S02]  /*0700*/  IADD3 R4, RZ, -R4, RZ ;  /* 0x80000004ff047210 */ /* 0x000fc40007ffe0ff */
[----:B-1----:R-:W-:Y:S01]  /*0710*/  R2UR UR13, R3 ;  /* 0x00000000030d72ca */ /* 0x002fe200000e0000 */
[----:B------:R-:W-:Y:S01]  /*0720*/  IMAD.U32 R3, RZ, RZ, UR11 ;  /* 0x0000000bff037e24 */ /* 0x000fe2000f8e00ff */
[----:B--2---:R-:W-:-:S04]  /*0730*/  R2UR UR5, R5 ;  /* 0x00000000050572ca */ /* 0x004fc800000e0000 */
[----:B------:R-:W-:Y:S01]  /*0740*/  IABS R5, R3 ;  /* 0x0000000300057213 */ /* 0x000fe20000000000 */
[----:B------:R-:W-:Y:S01]  /*0750*/  IMAD.MOV.U32 R3, RZ, RZ, R4 ;  /* 0x000000ffff037224 */ /* 0x000fe200078e0004 */
[----:B------:R-:W-:-:S05]  /*0760*/  IABS R4, R9 ;  /* 0x0000000900047213 */ /* 0x000fca0000000000 */
[----:B------:R-:W-:Y:S01]  /*0770*/  UIADD3 UR4, URZ, -UR13, URZ ;  /* 0x8000000d3f047290 */ /* 0x000fe2000fffe03f */
[----:B------:R-:W-:Y:S01]  /*0780*/  IMAD.MOV.U32 R2, RZ, RZ, R5 ;  /* 0x000000ffff027224 */ /* 0x000fe200078e0005 */
[----:B------:R-:W-:Y:S02]  /*0790*/  IADD3 R4, RZ, -R4, RZ ;  /* 0x80000004ff047210 */ /* 0x000fe40007ffe0ff */
[----:B------:R-:W-:Y:S01]  /*07a0*/  UIMAD UR4, UR4, UR28, URZ ;  /* 0x0000001c040472a4 */ /* 0x000fe2000f8e023f */
[----:B------:R-:W-:Y:S02]  /*07b0*/  R2UR UR29, R3 ;  /* 0x00000000031d72ca */ /* 0x000fe400000e0000 */
[----:B------:R-:W-:Y:S01]  /*07c0*/  R2UR UR33, R2 ;  /* 0x00000000022172ca */ /* 0x000fe200000e0000 */
[----:B------:R-:W-:Y:S01]  /*07d0*/  UIADD3 UR24, URZ, -UR5, URZ ;  /* 0x800000053f187290 */ /* 0x000fe2000fffe03f */
[----:B------:R-:W-:Y:S01]  /*07e0*/  IMAD.MOV.U32 R2, RZ, RZ, R4 ;  /* 0x000000ffff027224 */ /* 0x000fe200078e0004 */
[----:B------:R-:W-:Y:S01]  /*07f0*/  UIMAD.WIDE.U32 UR12, UR13, UR4, UR12 ;  /* 0x000000040d0c72a5 */ /* 0x000fe2000f8e000c */
[----:B------:R-:W1:Y:S01]  /*0800*/  SHFL.IDX PT, R3, R24, RZ, 0x1f ;  /* 0x00001fff18037589 */ /* 0x000e6200000e0000 */
[----:B------:R-:W-:Y:S01]  /*0810*/  UIMAD UR24, UR24, UR27, URZ ;  /* 0x0000001b181872a4 */ /* 0x000fe2000f8e023f */
[----:B------:R-:W-:Y:S01]  /*0820*/  UMOV UR4, URZ ;  /* 0x0000003f00047c82 */ /* 0x000fe20008000000 */
[----:B------:R-:W-:-:S02]  /*0830*/  R2UR UR31, R2 ;  /* 0x00000000021f72ca */ /* 0x000fc400000e0000 */
[----:B------:R-:W-:Y:S01]  /*0840*/  UIMAD.WIDE.U32 UR24, UR5, UR24, UR4 ;  /* 0x00000018051872a5 */ /* 0x000fe2000f8e0004 */
[----:B------:R-:W-:Y:S01]  /*0850*/  SHF.R.U32.HI R2, RZ, 0x7, R20 ;  /* 0x00000007ff027819 */ /* 0x000fe20000011614 */
[----:B------:R-:W-:-:S04]  /*0860*/  UIMAD.WIDE.U32 UR4, UR13, UR32, URZ ;  /* 0x000000200d0472a5 */ /* 0x000fc8000f8e003f */
[----:B------:R-:W-:Y:S01]  /*0870*/  UIMAD UR5, UR5, UR29, UR32 ;  /* 0x0000001d050572a4 */ /* 0x000fe2000f8e0220 */
[----:B------:R-:W2:Y:S01]  /*0880*/  SHFL.IDX PT, R2, R2, RZ, 0x1f ;  /* 0x00001fff02027589 */ /* 0x000ea200000e0000 */
[----:B------:R-:W-:Y:S01]  /*0890*/  UMOV UR19, UR25 ;  /* 0x0000001900137c82 */ /* 0x000fe20008000000 */
[----:B------:R-:W-:Y:S02]  /*08a0*/  ULOP3.LUT UR32, URZ, UR9, URZ, 0x33, !UPT ;  /* 0x000000093f207292 */ /* 0x000fe4000f8e333f */
[----:B------:R-:W-:Y:S02]  /*08b0*/  UIMAD.WIDE.U32 UR24, UR19, UR33, URZ ;  /* 0x00000021131872a5 */ /* 0x000fe4000f8e003f */
[----:B------:R-:W-:Y:S02]  /*08c0*/  UISETP.GT.U32.AND UP1, UPT, UR28, UR5, UPT ;  /* 0x000000051c00728c */ /* 0x000fe4000bf24070 */
[----:B------:R-:W-:Y:S02]  /*08d0*/  UIMAD UR25, UR25, UR31, UR33 ;  /* 0x0000001f191972a4 */ /* 0x000fe4000f8e0221 */
[----:B------:R-:W-:-:S02]  /*08e0*/  ULOP3.LUT UR33, URZ, UR10, URZ, 0x33, !UPT ;  /* 0x0000000a3f217292 */ /* 0x000fc4000f8e333f */
[----:B------:R-:W-:Y:S01]  /*08f0*/  UISETP.GT.U32.AND UP2, UPT, UR27, UR25, UPT ;  /* 0x000000191b00728c */ /* 0x000fe2000bf44070 */
[----:B-1----:R-:W-:-:S04]  /*0900*/  R2UR UR34, R3 ;  /* 0x00000000032272ca */ /* 0x002fc800000e0000 */
[----:B------:R-:W-:-:S04]  /*0910*/  @!UP1 UIADD3 UR5, UR5, -UR28, URZ ;  /* 0x8000001c05059290 */ /* 0x000fc8000fffe03f */
[----:B------:R-:W-:Y:S02]  /*0920*/  UISETP.GT.U32.AND UP6, UPT, UR28, UR5, UPT ;  /* 0x000000051c00728c */ /* 0x000fe4000bfc4070 */
[----:B------:R-:W-:Y:S01]  /*0930*/  @!UP2 UIADD3 UR25, UR25, -UR27, URZ ;  /* 0x8000001b1919a290 */ /* 0x000fe2000fffe03f */
[----:B--2---:R-:W-:Y:S01]  /*0940*/  R2UR UR12, R2 ;  /* 0x00000000020c72ca */ /* 0x004fe200000e0000 */
[----:B------:R-:W-:Y:S01]  /*0950*/  UISETP.NE.AND UP2, UPT, UR10, URZ, UPT ;  /* 0x0000003f0a00728c */ /* 0x000fe2000bf45270 */
[----:B------:R-:W-:Y:S01]  /*0960*/  ISETP.NE.AND P1, PT, RZ, UR34, PT ;  /* 0x00000022ff007c0c */ /* 0x000fe2000bf25270 */
[----:B------:R-:W-:Y:S02]  /*0970*/  UISETP.GT.U32.AND UP1, UPT, UR27, UR25, UPT ;  /* 0x000000191b00728c */ /* 0x000fe4000bf24070 */
[----:B------:R-:W-:-:S03]  /*0980*/  USHF.R.S32.HI UR4, URZ, 0x1f, UR34 ;  /* 0x0000001f3f047899 */ /* 0x000fc60008011422 */
[----:B------:R-:W-:Y:S02]  /*0990*/  @!UP6 UIADD3 UR5, UR5, -UR28, URZ ;  /* 0x8000001c0505e290 */ /* 0x000fe4000fffe03f */
[----:B------:R-:W-:Y:S02]  /*09a0*/  UISETP.GE.AND UP6, UPT, UR11, URZ, UPT ;  /* 0x0000003f0b00728c */ /* 0x000fe4000bfc6270 */
[----:B------:R-:W-:Y:S02]  /*09b0*/  @!UP5 UIADD3 UR5, -UR5, URZ, URZ ;  /* 0x0000003f0505d290 */ /* 0x000fe4000fffe13f */
[----:B------:R-:W-:Y:S02]  /*09c0*/  @!UP1 UIADD3 UR25, UR25, -UR27, URZ ;  /* 0x8000001b19199290 */ /* 0x000fe4000fffe03f */
[----:B------:R-:W-:Y:S02]  /*09d0*/  ULEA.HI UR4, UR4, UR34, URZ, 0x2 ;  /* 0x0000002204047291 */ /* 0x000fe4000f8f103f */
[----:B------:R-:W-:-:S02]  /*09e0*/  USEL UR5, UR32, UR5, !UP4 ;  /* 0x0000000520057287 */ /* 0x000fc4000e000000 */
[----:B------:R-:W-:Y:S02]  /*09f0*/  ULOP3.LUT UR4, UR4, 0xfffffffc, URZ, 0xc0, !UPT ;  /* 0xfffffffc04047892 */ /* 0x000fe4000f8ec03f */
[----:B------:R-:W-:Y:S02]  /*0a00*/  @!UP6 UIADD3 UR25, -UR25, URZ, URZ ;  /* 0x0000003f1919e290 */ /* 0x000fe4000fffe13f */
[----:B------:R-:W-:Y:S02]  /*0a10*/  UIADD3 UR5, UR18, -UR5, URZ ;  /* 0x8000000512057290 */ /* 0x000fe4000fffe03f */
[----:B------:R-:W-:Y:S02]  /*0a20*/  USEL UR25, UR33, UR25, !UP2 ;  /* 0x0000001921197287 */ /* 0x000fe4000d000000 */
[----:B------:R-:W-:Y:S02]  /*0a30*/  UIADD3 UR51, UR34, -UR4, URZ ;  /* 0x8000000422337290 */ /* 0x000fe4000fffe03f */
[----:B------:R-:W-:-:S02]  /*0a40*/  UIADD3 UR25, UR11, -UR25, URZ ;  /* 0x800000190b197290 */ /* 0x000fc4000fffe03f */
[----:B------:R-:W-:Y:S02]  /*0a50*/  UISETP.NE.AND UP1, UPT, UR12, URZ, UPT ;  /* 0x0000003f0c00728c */ /* 0x000fe4000bf25270 */
[----:B------:R-:W-:Y:S02]  /*0a60*/  UIMAD UR24, UR5, UR25, URZ ;  /* 0x00000019051872a4 */ /* 0x000fe4000f8e023f */
[----:B------:R-:W-:Y:S02]  /*0a70*/  USEL UR4, UR25, UR5, !UP3 ;  /* 0x0000000519047287 */ /* 0x000fe4000d800000 */
[----:B------:R-:W-:Y:S02]  /*0a80*/  USHF.R.S32.HI UR25, URZ, 0x1f, UR24 ;  /* 0x0000001f3f197899 */ /* 0x000fe40008011418 */
[----:B------:R-:W-:Y:S01]  /*0a90*/  USHF.R.S32.HI UR5, URZ, 0x1f, UR4 ;  /* 0x0000001f3f057899 */ /* 0x000fe20008011404 */
[----:B------:R-:W-:Y:S01]  /*0aa0*/  IMAD.U32 R6, RZ, RZ, UR24 ;  /* 0x00000018ff067e24 */ /* 0x000fe2000f8e00ff */
[----:B------:R-:W-:Y:S01]  /*0ab0*/  UISETP.EQ.AND UP5, UPT, UR51, 0x3, !UP1 ;  /* 0x000000033300788c */ /* 0x000fe2000cfa2270 */
[----:B------:R-:W-:Y:S01]  /*0ac0*/  IMAD.U32 R4, RZ, RZ, UR4 ;  /* 0x00000004ff047e24 */ /* 0x000fe2000f8e00ff */
[----:B------:R-:W-:-:S02]  /*0ad0*/  MOV R7, UR25 ;  /* 0x0000001900077c02 */ /* 0x000fc40008000f00 */
[----:B------:R-:W-:Y:S01]  /*0ae0*/  USEL UR59, UR59, 0x2, UP5 ;  /* 0x000000023b3b7887 */ /* 0x000fe2000a800000 */
[----:B------:R-:W-:Y:S01]  /*0af0*/  IMAD.U32 R5, RZ, RZ, UR5 ;  /* 0x00000005ff057e24 */ /* 0x000fe2000f8e00ff */
[----:B------:R-:W-:Y:S10]  /*0b00*/  @P1 BRA `(.L_x_1) ;  /* 0x0000000000841947 */ /* 0x000ff40003800000 */
[----:B------:R-:W-:Y:S01]  /*0b10*/  ELECT P1, URZ, PT ;  /* 0x00000000003f782f */ /* 0x000fe20003820000 */
[----:B------:R-:W-:-:S12]  /*0b20*/  BSSY B0, `(.L_x_1) ;  /* 0x000001f000007945 */ /* 0x000fd80003800000 */
[----:B------:R-:W-:Y:S05]  /*0b30*/  @!P1 BRA `(.L_x_2) ;  /* 0x0000000000749947 */ /* 0x000fea0003800000 */
[----:B------:R-:W1:Y:S01]  /*0b40*/  S2UR UR11, SR_CgaCtaId ;  /* 0x00000000000b79c3 */ /* 0x000e620000008800 */
[----:B------:R-:W-:Y:S01]  /*0b50*/  UMOV UR4, 0x400 ;  /* 0x0000040000047882 */ /* 0x000fe20000000000 */
[----:B------:R-:W-:Y:S01]  /*0b60*/  UMOV UR5, 0x1 ;  /* 0x0000000100057882 */ /* 0x000fe20000000000 */
[----:B------:R-:W-:Y:S02]  /*0b70*/  UMOV UR24, 0x140 ;  /* 0x0000014000187882 */ /* 0x000fe40000000000 */
[----:B------:R-:W-:-:S04]  /*0b80*/  UIADD3 UR24, -UR24, 0x100000, URZ ;  /* 0x0010000018187890 */ /* 0x000fc8000fffe13f */
[----:B------:R-:W-:Y:S02]  /*0b90*/  USHF.L.U32 UR25, UR24, 0xb, URZ ;  /* 0x0000000b18197899 */ /* 0x000fe4000800063f */
[----:B------:R-:W-:Y:S02]  /*0ba0*/  USHF.L.U32 UR24, UR24, 0x1, URZ ;  /* 0x0000000118187899 */ /* 0x000fe4000800063f */
[----:B-1----:R-:W-:Y:S02]  /*0bb0*/  ULEA UR11, UR11, UR4, 0x18 ;  /* 0x000000040b0b7291 */ /* 0x002fe4000f8ec03f */
[----:B------:R-:W-:-:S04]  /*0bc0*/  UIADD3 UR4, -UR5, 0x100000, URZ ;  /* 0x0010000005047890 */ /* 0x000fc8000fffe13f */
[----:B------:R-:W-:Y:S02]  /*0bd0*/  USHF.L.U32 UR5, UR4, 0xb, URZ ;  /* 0x0000000b04057899 */ /* 0x000fe4000800063f */
[----:B------:R-:W-:Y:S01]  /*0be0*/  USHF.L.U32 UR4, UR4, 0x1, URZ ;  /* 0x0000000104047899 */ /* 0x000fe2000800063f */
[----:B------:R-:W1:Y:S11]  /*0bf0*/  FENCE.VIEW.ASYNC.S ;  /* 0x00000000000073c6 */ /* 0x000e760000000000 */
[----:B-1----:R1:W2:Y:S01]  /*0c00*/  SYNCS.EXCH.64 URZ, [UR11+0x34400], UR4 ;  /* 0x034400040b3f75b2 */ /* 0x0022a20008000100 */
[----:B------:R1:W3:Y:S01]  /*0c10*/  SYNCS.EXCH.64 URZ, [UR11+0x34440], UR24 ;  /* 0x034440180b3f75b2 */ /* 0x0002e20008000100 */
[----:B------:R1:W4:Y:S01]  /*0c20*/  SYNCS.EXCH.64 URZ, [UR11+0x34408], UR4 ;  /* 0x034408040b3f75b2 */ /* 0x0003220008000100 */
[----:B------:R1:W1:Y:S01]  /*0c30*/  SYNCS.EXCH.64 URZ, [UR11+0x34448], UR24 ;  /* 0x034448180b3f75b2 */ /* 0x0002620008000100 */
        /* <DEDUP_REMOVED lines=12> */
[----:B------:R-:W-:Y:S01]  /*0d00*/  NOP ;  /* 0x0000000000007918 */ /* 0x000fe20000000000 */
.L_x_2:
[----:B-1----:R-:W-:Y:S05]  /*0d10*/  BSYNC B0 ;  /* 0x0000000000007941 */ /* 0x002fea0003800000 */
.L_x_1:
[----:B------:R-:W1:Y:S01]  /*0d20*/  SHFL.IDX PT, R11, R24, RZ, 0x1f ;  /* 0x00001fff180b7589 */ /* 0x000e6200000e0000 */
[----:B------:R-:W-:Y:S01]  /*0d30*/  UIADD3 UR18, UR12, -0x1, URZ ;  /* 0xffffffff0c127890 */ /* 0x000fe2000fffe03f */
[----:B------:R-:W-:Y:S01]  /*0d40*/  I2FP.F32.U32 R2, UR6 ;  /* 0x0000000600027c45 */ /* 0x000fe20008201000 */
[----:B------:R-:W-:Y:S01]  /*0d50*/  UISETP.LT.U32.AND UP6, UPT, UR51, 0x2, !UP1 ;  /* 0x000000023300788c */ /* 0x000fe2000cfc1070 */
[----:B------:R-:W-:Y:S01]  /*0d60*/  NOP ;  /* 0x0000000000007918 */ /* 0x000fe20000000000 */
[----:B------:R-:W-:Y:S02]  /*0d70*/  UISETP.GE.U32.AND UP5, UPT, UR18, 0x2, UPT ;  /* 0x000000021200788c */ /* 0x000fe4000bfa6070 */
[----:B------:R-:W-:-:S04]  /*0d80*/  USEL UR42, URZ, 0x1, !UP6 ;  /* 0x000000013f2a7887 */ /* 0x000fc8000f000000 */
[----:B------:R-:W-:Y:S01]  /*0d90*/  USEL UR42, UR42, 0x2, UP5 ;  /* 0x000000022a2a7887 */ /* 0x000fe2000a800000 */
[----:B-1----:R-:W-:-:S13]  /*0da0*/  ISETP.NE.AND P1, PT, R11, RZ, PT ;  /* 0x000000ff0b00720c */ /* 0x002fda0003f25270 */
[----:B------:R-:W-:Y:S05]  /*0db0*/  @P1 BRA `(.L_x_3) ;  /* 0x0000000000581947 */ /* 0x000fea0003800000 */
[----:B------:R-:W1:Y:S01]  /*0dc0*/  S2UR UR5, SR_CgaCtaId ;  /* 0x00000000000579c3 */ /* 0x000e620000008800 */
[----:B------:R-:W-:Y:S01]  /*0dd0*/  UMOV UR4, 0x400 ;  /* 0x0000040000047882 */ /* 0x000fe20000000000 */
[----:B------:R-:W-:Y:S01]  /*0de0*/  UMOV UR24, 0x1 ;  /* 0x0000000100187882 */ /* 0x000fe20000000000 */
[----:B------:R-:W-:Y:S01]  /*0df0*/  UMOV UR25, 0x2 ;  /* 0x0000000200197882 */ /* 0x000fe20000000000 */
[----:B------:R-:W-:Y:S01]  /*0e00*/  ELECT P1, URZ, PT ;  /* 0x00000000003f782f */ /* 0x000fe20003820000 */
[----:B-1----:R-:W-:Y:S02]  /*0e10*/  ULEA UR11, UR5, UR4, 0x18 ;  /* 0x00000004050b7291 */ /* 0x002fe4000f8ec03f */
[----:B------:R-:W-:-:S04]  /*0e20*/  UIADD3 UR4, -UR24, 0x100000, URZ ;  /* 0x0010000018047890 */ /* 0x000fc8000fffe13f */
[----:B------:R-:W-:Y:S02]  /*0e30*/  USHF.L.U32 UR5, UR4, 0xb, URZ ;  /* 0x0000000b04057899 */ /* 0x000fe4000800063f */
[----:B------:R-:W-:Y:S02]  /*0e40*/  USHF.L.U32 UR4, UR4, 0x1, URZ ;  /* 0x0000000104047899 */ /* 0x000fe4000800063f */
[----:B------:R-:W-:-:S04]  /*0e50*/  UIADD3 UR24, -UR25, 0x100000, URZ ;  /* 0x0010000019187890 */ /* 0x000fc8000fffe13f */
[----:B------:R-:W-:Y:S02]  /*0e60*/  USHF.L.U32 UR25, UR24, 0xb, URZ ;  /* 0x0000000b18197899 */ /* 0x000fe4000800063f */
[----:B------:R-:W-:Y:S01]  /*0e70*/  USHF.L.U32 UR24, UR24, 0x1, URZ ;  /* 0x0000000118187899 */ /* 0x000fe2000800063f */
[----:B------:R-:W1:Y:S03]  /*0e80*/  FENCE.VIEW.ASYNC.S ;  /* 0x00000000000073c6 */ /* 0x000e660000000000 */
[----:B-1----:R1:W1:Y:S08]  /*0e90*/  SYNCS.EXCH.64 URZ, [UR11+0x34480], UR4 ;  /* 0x034480040b3f75b2 */ /* 0x0022700008000100 */
        /* <DEDUP_REMOVED lines=8> */
.L_x_3:
[----:B------:R-:W2:Y:S01]  /*0f20*/  SHFL.IDX PT, R14, R24, RZ, 0x1f ;  /* 0x00001fff180e7589 */ /* 0x000ea200000e0000 */
[----:B-1----:R-:W-:Y:S01]  /*0f30*/  ULDC UR4, c[0x0][0x154] ;  /* 0x0000550000047ab9 */ /* 0x002fe20000000800 */
[----:B------:R-:W1:Y:S01]  /*0f40*/  LDC R13, c[0x0][0x148] ;  /* 0x00005200ff0d7b82 */ /* 0x000e620000000800 */
[----:B------:R-:W-:Y:S01]  /*0f50*/  FMUL R3, R2, UR4 ;  /* 0x0000000402037c20 */ /* 0x000fe20008400000 */
[----:B------:R-:W-:Y:S01]  /*0f60*/  UISETP.EQ.AND UP6, UPT, UR51, 0x2, !UP1 ;  /* 0x000000023300788c */ /* 0x000fe2000cfc2270 */
[----:B------:R-:W-:Y:S01]  /*0f70*/  I2FP.F32.U32 R2, UR52 ;  /* 0x0000003400027c45 */ /* 0x000fe20008201000 */
[----:B------:R-:W-:Y:S01]  /*0f80*/  ULDC UR4, c[0x0][0x150] ;  /* 0x0000540000047ab9 */ /* 0x000fe20000000800 */
[----:B------:R-:W-:Y:S01]  /*0f90*/  NOP ;  /* 0x0000000000007918 */ /* 0x000fe20000000000 */
[----:B------:R-:W-:Y:S01]  /*0fa0*/  USEL UR61, URZ, 0x1, !UP6 ;  /* 0x000000013f3d7887 */ /* 0x000fe2000f000000 */
[----:B------:R-:W3:Y:S01]  /*0fb0*/  F2I.U32.TRUNC.NTZ R3, R3 ;  /* 0x0000000300037305 */ /* 0x000ee2000020f000 */
[----:B------:R-:W-:-:S02]  /*0fc0*/  FMUL R15, R2, UR4 ;  /* 0x00000004020f7c20 */ /* 0x000fc40008400000 */
[----:B------:R-:W-:Y:S01]  /*0fd0*/  USEL UR61, UR61, 0x2, UP5 ;  /* 0x000000023d3d7887 */ /* 0x000fe2000a800000 */
[----:B--2---:R-:W-:Y:S02]  /*0fe0*/  ISETP.NE.AND P1, PT, R14, RZ, PT ;  /* 0x000000ff0e00720c */ /* 0x004fe40003f25270 */
[----:B---3--:R-:W-:-:S05]  /*0ff0*/  IADD3 R18, -R3, RZ, RZ ;  /* 0x000000ff03127210 */ /* 0x008fca0007ffe1ff */
[----:B-1----:R-:W-:-:S06]  /*1000*/  IMAD R18, R13, R18, UR6 ;  /* 0x000000060d127e24 */ /* 0x002fcc000f8e0212 */
[----:B------:R-:W-:Y:S05]  /*1010*/  @P1 BRA `(.L_x_4) ;  /* 0x0000000000581947 */ /* 0x000fea0003800000 */
[----:B------:R-:W1:Y:S01]  /*1020*/  S2UR UR5, SR_CgaCtaId ;  /* 0x00000000000579c3 */ /* 0x000e620000008800 */
[----:B------:R-:W-:Y:S01]  /*1030*/  UMOV UR4, 0x400 ;  /* 0x0000040000047882 */ /* 0x000fe20000000000 */
[----:B------:R-:W-:Y:S01]  /*1040*/  UMOV UR11, 0x20 ;  /* 0x00000020000b7882 */ /* 0x000fe20000000000 */
[----:B------:R-:W-:Y:S01]  /*1050*/  UMOV UR24, 0x80 ;  /* 0x0000008000187882 */ /* 0x000fe20000000000 */
[----:B------:R-:W-:Y:S01]  /*1060*/  ELECT P1, URZ, PT ;  /* 0x00000000003f782f */ /* 0x000fe20003820000 */
        /* <DEDUP_REMOVED lines=10> */
[----:B------:R1:W1:Y:S01]  /*1110*/  SYNCS.EXCH.64 URZ, [UR6+0x344c8], UR4 ;  /* 0x0344c804063f75b2 */ /* 0x0002620008000100 */
[----:B------:R1:W1:Y:S01]  /*1120*/  SYNCS.EXCH.64 URZ, [UR6+0x344e8], UR24 ;  /* 0x0344e818063f75b2 */ /* 0x0002620008000100 */
[----:B------:R1:W1:Y:S01]  /*1130*/  SYNCS.EXCH.64 URZ, [UR6+0x344d0], UR4 ;  /* 0x0344d004063f75b2 */ /* 0x0002620008000100 */
[----:B------:R1:W1:Y:S01]  /*1140*/  SYNCS.EXCH.64 URZ, [UR6+0x344f0], UR24 ;  /* 0x0344f018063f75b2 */ /* 0x0002620008000100 */
[----:B------:R1:W1:Y:S01]  /*1150*/  SYNCS.EXCH.64 URZ, [UR6+0x344d8], UR4 ;  /* 0x0344d804063f75b2 */ /* 0x0002620008000100 */
[----:B------:R1:W1:Y:S01]  /*1160*/  SYNCS.EXCH.64 URZ, [UR6+0x344f8], UR24 ;  /* 0x0344f818063f75b2 */ /* 0x0002620008000100 */
[----:B------:R-:W-:Y:S01]  /*1170*/  NOP ;  /* 0x0000000000007918 */ /* 0x000fe20000000000 */
.L_x_4:
[----:B------:R-:W4:Y:S01]  /*1180*/  SHFL.IDX PT, R13, R24, RZ, 0x1f ;  /* 0x00001fff180d7589 */ /* 0x000f2200000e0000 */
[----:B------:R-:W-:Y:S02]  /*1190*/  SHF.R.S32.HI R3, RZ, 0x1f, R20 ;  /* 0x0000001fff037819 */ /* 0x000fe40000011414 */
[----:B------:R-:W-:Y:S02]  /*11a0*/  ELECT P1, URZ, PT ;  /* 0x00000000003f782f */ /* 0x000fe40003820000 */
[----:B------:R-:W-:Y:S01]  /*11b0*/  SHF.R.S32.HI R16, RZ, 0x1f, R11 ;  /* 0x0000001fff107819 */ /* 0x000fe2000001140b */
[----:B------:R-:W2:Y:S01]  /*11c0*/  SHFL.IDX PT, R14, R24, RZ, 0x1f ;  /* 0x00001fff180e7589 */ /* 0x000ea200000e0000 */
[----:B------:R-:W-:Y:S02]  /*11d0*/  LEA.HI R3, R3, R20, RZ, 0x7 ;  /* 0x0000001403037211 */ /* 0x000fe400078f38ff */
[----:B------:R-:W-:Y:S02]  /*11e0*/  ELECT P2, URZ, PT ;  /* 0x00000000003f782f */ /* 0x000fe40003840000 */
[----:B------:R-:W-:Y:S01]  /*11f0*/  LEA.HI R16, R16, R11, RZ, 0x2 ;  /* 0x0000000b10107211 */ /* 0x000fe200078f10ff */
[----:B------:R-:W3:Y:S01]  /*1200*/  LDC R17, c[0x0][0x144] ;  /* 0x00005100ff117b82 */ /* 0x000ee20000000800 */
[----:B------:R-:W-:Y:S01]  /*1210*/  LOP3.LUT R3, R3, 0xffffff80, RZ, 0xc0, !PT ;  /* 0xffffff8003037812 */ /* 0x000fe200078ec0ff */
[----:B------:R-:W2:Y:S01]  /*1220*/  F2I.U32.TRUNC.NTZ R15, R15 ;  /* 0x0000000f000f7305 */ /* 0x000ea2000020f000 */
[----:B------:R-:W-:Y:S01]  /*1230*/  LOP3.LUT R16, R16, 0x3ffffffc, RZ, 0xc0, !PT ;  /* 0x3ffffffc10107812 */ /* 0x000fe200078ec0ff */
[----:B------:R-:W-:Y:S01]  /*1240*/  UMOV UR11, 0x20 ;  /* 0x00000020000b7882 */ /* 0x000fe20000000000 */
[----:B-1----:R-:W-:Y:S01]  /*1250*/  UMOV UR25, 0x80 ;  /* 0x0000008000197882 */ /* 0x002fe20000000000 */
[----:B------:R-:W-:Y:S01]  /*1260*/  IMAD.IADD R2, R20, 0x1, -R3 ;  /* 0x0000000114027824 */ /* 0x000fe200078e0a03 */
[----:B------:R-:W-:Y:S01]  /*1270*/  NOP ;  /* 0x0000000000007918 */ /* 0x000fe20000000000 */
[----:B------:R-:W-:Y:S01]  /*1280*/  IMAD.IADD R16, R11, 0x1, -R16 ;  /* 0x000000010b107824 */ /* 0x000fe200078e0a10 */
[----:B------:R-:W-:-:S02]  /*1290*/  ULDC UR60, c[0x0][0xc] ;  /* 0x00000300003c7ab9 */ /* 0x000fc40000000800 */
[----:B------:R-:W-:Y:S02]  /*12a0*/  SHF.R.S32.HI R3, RZ, 0x1f, R2 ;  /* 0x0000001fff037819 */ /* 0x000fe40000011402 */
[----:B----4-:R-:W-:Y:S01]  /*12b0*/  ISETP.NE.OR P1, PT, R13, RZ, !P1 ;  /* 0x000000ff0d00720c */ /* 0x010fe20004f25670 */
[----:B--2---:R-:W-:Y:S01]  /*12c0*/  IMAD.MOV R22, RZ, RZ, -R15 ;  /* 0x000000ffff167224 */ /* 0x004fe200078e0a0f */
[----:B------:R-:W-:Y:S02]  /*12d0*/  LEA.HI R13, R3, R2, RZ, 0x3 ;  /* 0x00000002030d7211 */ /* 0x000fe400078f18ff */
[----:B------:R-:W-:Y:S02]  /*12e0*/  ISETP.NE.OR P2, PT, R14, RZ, !P2 ;  /* 0x000000ff0e00720c */ /* 0x000fe40005745670 */
[--C-:B------:R-:W-:Y:S02]  /*12f0*/  SHF.R.S32.HI R14, RZ, 0x3, R13.reuse ;  /* 0x00000003ff0e7819 */ /* 0x100fe4000001140d */
[----:B------:R-:W-:Y:S01]  /*1300*/  SHF.R.S32.HI R13, RZ, 0x1f, R13 ;  /* 0x0000001fff0d7819 */ /* 0x000fe2000001140d */
[----:B---3--:R-:W-:-:S02]  /*1310*/  IMAD R17, R17, R22, UR52 ;  /* 0x0000003411117e24 */ /* 0x008fc4000f8e0216 */
[----:B------:R-:W-:Y:S01]  /*1320*/  IMAD.MOV.U32 R22, RZ, RZ, 0x1 ;  /* 0x00000001ff167424 */ /* 0x000fe200078e00ff */
[----:B------:R-:W-:Y:S01]  /*1330*/  LEA.HI R13, R13, R14, RZ, 0x2 ;  /* 0x0000000e0d0d7211 */ /* 0x000fe200078f10ff */
[----:B------:R-:W-:-:S03]  /*1340*/  VOTEU.ALL UP6, P1 ;  /* 0x00000000003f7886 */ /* 0x000fc600008c0000 */
[----:B------:R-:W-:Y:S01]  /*1350*/  LOP3.LUT R13, R13, 0xfffffffc, RZ, 0xc0, !PT ;  /* 0xfffffffc0d0d7812 */ /* 0x000fe200078ec0ff */
[----:B------:R-:W-:Y:S01]  /*1360*/  VOTEU.ALL UP5, P2 ;  /* 0x00000000003f7886 */ /* 0x000fe200010a0000 */
[----:B------:R-:W1:Y:S01]  /*1370*/  @!UP6 S2UR UR5, SR_CgaCtaId ;  /* 0x000000000005e9c3 */ /* 0x000e620000008800 */
[----:B------:R-:W-:Y:S01]  /*1380*/  @!UP6 UMOV UR4, 0x400 ;  /* 0x000004000004e882 */ /* 0x000fe20000000000 */
[----:B------:R-:W-:-:S05]  /*1390*/  IADD3 R13, R14, -R13, RZ ;  /* 0x8000000d0e0d7210 */ /* 0x000fca0007ffe0ff */
[----:B------:R-:W-:Y:S01]  /*13a0*/  IMAD R13, R16, 0x4, R13 ;  /* 0x00000004100d7824 */ /* 0x000fe200078e020d */
[----:B------:R-:W2:Y:S04]  /*13b0*/  @!UP5 S2UR UR24, SR_CgaCtaId ;  /* 0x000000000018d9c3 */ /* 0x000ea80000008800 */
[----:B------:R-:W-:-:S04]  /*13c0*/  LEA.HI R11, R13, R13, RZ, 0x1 ;  /* 0x0000000d0d0b7211 */ /* 0x000fc800078f08ff */
[----:B------:R-:W-:-:S04]  /*13d0*/  LOP3.LUT R16, R11, 0xfffffffe, RZ, 0xc0, !PT ;  /* 0xfffffffe0b107812 */ /* 0x000fc800078ec0ff */
[----:B------:R-:W-:-:S04]  /*13e0*/  IADD3 R16, R13, -R16, RZ ;  /* 0x800000100d107210 */ /* 0x000fc80007ffe0ff */
[----:B------:R-:W-:Y:S01]  /*13f0*/  ISETP.NE.AND P3, PT, R16, R17, PT ;  /* 0x000000111000720c */ /* 0x000fe20003f65270 */
[----:B------:R-:W-:Y:S01]  /*1400*/  IMAD.SHL.U32 R16, R13, 0x4, RZ ;  /* 0x000000040d107824 */ /* 0x000fe200078e00ff */
[----:B-1----:R-:W-:Y:S02]  /*1410*/  @!UP6 ULEA UR6, UR5, UR4, 0x18 ;  /* 0x000000040506e291 */ /* 0x002fe4000f8ec03f */
[----:B------:R-:W-:-:S04]  /*1420*/  @!UP6 UIADD3 UR4, -UR11, 0x100000, URZ ;  /* 0x001000000b04e890 */ /* 0x000fc8000fffe13f */
[----:B------:R-:W-:Y:S02]  /*1430*/  @!UP6 USHF.L.U32 UR5, UR4, 0xb, URZ ;  /* 0x0000000b0405e899 */ /* 0x000fe4000800063f */
[----:B------:R-:W-:Y:S01]  /*1440*/  @!UP6 USHF.L.U32 UR4, UR4, 0x1, URZ ;  /* 0x000000010404e899 */ /* 0x000fe2000800063f */
[----:B------:R-:W-:Y:S01]  /*1450*/  LOP3.LUT R23, R13, 0xc, R16, 0x78, !PT ;  /* 0x0000000c0d177812 */ /* 0x000fe200078e7810 */
[----:B------:R-:W-:Y:S01]  /*1460*/  @!UP5 UMOV UR11, 0x400 ;  /* 0x00000400000bd882 */ /* 0x000fe20000000000 */
[----:B------:R-:W1:Y:S01]  /*1470*/  LDC R13, c[0x0][0x140] ;  /* 0x00005000ff0d7b82 */ /* 0x000e620000000800 */
[----:B--2---:R-:W-:Y:S01]  /*1480*/  @!UP5 ULEA UR11, UR24, UR11, 0x18 ;  /* 0x0000000b180bd291 */ /* 0x004fe2000f8ec03f */
[----:B------:R-:W-:Y:S01]  /*1490*/  MOV R16, 0xffffffff ;  /* 0xffffffff00107802 */ /* 0x000fe20000000f00 */
[----:B------:R-:W-:-:S04]  /*14a0*/  @!UP5 UIADD3 UR24, -UR25, 0x100000, URZ ;  /* 0x001000001918d890 */ /* 0x000fc8000fffe13f */
[----:B------:R-:W-:Y:S02]  /*14b0*/  @!UP5 USHF.L.U32 UR25, UR24, 0xb, URZ ;  /* 0x0000000b1819d899 */ /* 0x000fe4000800063f */
[----:B------:R-:W-:Y:S01]  /*14c0*/  @!UP5 USHF.L.U32 UR24, UR24, 0x1, URZ ;  /* 0x000000011818d899 */ /* 0x000fe2000800063f */
[----:B------:R-:W-:Y:S01]  /*14d0*/  VOTEU.ALL UP6, P1 ;  /* 0x00000000003f7886 */ /* 0x000fe200008c0000 */
[----:B------:R-:W-:Y:S01]  /*14e0*/  VOTEU.ALL UP5, P1 ;  /* 0x00000000003f7886 */ /* 0x000fe200008a0000 */
[----:B------:R-:W-:Y:S02]  /*14f0*/  @P3 LEA.HI R11, R23, R23, RZ, 0x1 ;  /* 0x00000017170b3211 */ /* 0x000fe400078f08ff */
[----:B------:R-:W-:Y:S01]  /*1500*/  LOP3.LUT P1, RZ, R2, 0x7, RZ, 0xc0, !PT ;  /* 0x0000000702ff7812 */ /* 0x000fe2000782c0ff */
[----:B------:R-:W2:Y:S02]  /*1510*/  FENCE.VIEW.ASYNC.S ;  /* 0x00000000000073c6 */ /* 0x000ea40000000000 */
[----:B--2---:R-:W2:Y:S01]  /*1520*/  @!UP6 SYNCS.EXCH.64 URZ, [UR6+0x34500], UR4 ;  /* 0x03450004063fe5b2 */ /* 0x004ea20008000100 */
[----:B------:R-:W-:Y:S01]  /*1530*/  VOTEU.ALL UP6, P2 ;  /* 0x00000000003f7886 */ /* 0x000fe200010c0000 */
[----:B------:R-:W-:-:S02]  /*1540*/  @P3 SHF.R.S32.HI R11, RZ, 0x1, R11 ;  /* 0x00000001ff0b3819 */ /* 0x000fc4000001140b */
[----:B------:R-:W-:Y:S01]  /*1550*/  ISETP.LT.U32.AND P1, PT, R23, 0x2, !P1 ;  /* 0x000000021700780c */ /* 0x000fe20004f21070 */
[----:B------:R3:W4:Y:S01]  /*1560*/  @!UP5 SYNCS.EXCH.64 URZ, [UR6+0x34508], UR4 ;  /* 0x03450804063fd5b2 */ /* 0x0007220008000100 */
[----:B------:R-:W-:Y:S01]  /*1570*/  VOTEU.ALL UP5, P2 ;  /* 0x00000000003f7886 */ /* 0x000fe200010a0000 */
[----:B------:R-:W-:Y:S01]  /*1580*/  NOP ;  /* 0x0000000000007918 */ /* 0x000fe20000000000 */
[----:B---3--:R-:W-:Y:S01]  /*1590*/  UMOV UR4, URZ ;  /* 0x0000003f00047c82 */ /* 0x008fe20008000000 */
[----:B------:R-:W-:Y:S01]  /*15a0*/  ULDC.U8 UR5, c[0x0][0x900] ;  /* 0x0002400000057ab9 */ /* 0x000fe20000000000 */
[----:B------:R3:W2:Y:S01]  /*15b0*/  @!UP6 SYNCS.EXCH.64 URZ, [UR11+0x34510], UR24 ;  /* 0x034510180b3fe5b2 */ /* 0x0006a20008000100 */
[----:B------:R-:W-:Y:S01]  /*15c0*/  VOTEU.ALL UP6, P2 ;  /* 0x00000000003f7886 */ /* 0x000fe200010c0000 */
[----:B------:R3:W2:Y:S01]  /*15d0*/  @!UP5 SYNCS.EXCH.64 URZ, [UR11+0x34518], UR24 ;  /* 0x034518180b3fd5b2 */ /* 0x0006a20008000100 */
[----:B------:R-:W-:Y:S01]  /*15e0*/  VOTEU.ALL UP5, P2 ;  /* 0x00000000003f7886 */ /* 0x000fe200010a0000 */
[----:B------:R-:W-:-:S02]  /*15f0*/  @P3 ISETP.NE.AND P2, PT, R11, R18, PT ;  /* 0x000000120b00320c */ /* 0x000fc40003f45270 */
[----:B------:R-:W-:Y:S02]  /*1600*/  SEL R11, RZ, 0x1, !P1 ;  /* 0x00000001ff0b7807 */ /* 0x000fe40004800000 */
[----:B-1----:R-:W-:Y:S02]  /*1610*/  ISETP.EQ.U32.AND P1, PT, R13, 0x1, PT ;  /* 0x000000010d00780c */ /* 0x002fe40003f22070 */
[----:B------:R-:W-:-:S04]  /*1620*/  @P3 SEL R22, RZ, 0x1, P2 ;  /* 0x00000001ff163807 */ /* 0x000fc80001000000 */
[----:B------:R-:W-:Y:S01]  /*1630*/  LOP3.LUT R22, R22, R11, RZ, 0xc0, !PT ;  /* 0x0000000b16167212 */ /* 0x000fe200078ec0ff */
[----:B------:R3:W1:Y:S01]  /*1640*/  @!UP6 SYNCS.EXCH.64 URZ, [UR11+0x34520], UR24 ;  /* 0x034520180b3fe5b2 */ /* 0x0006620008000100 */
[----:B------:R3:W1:Y:S01]  /*1650*/  @!UP5 SYNCS.EXCH.64 URZ, [UR11+0x34528], UR24 ;  /* 0x034528180b3fd5b2 */ /* 0x0006620008000100 */
[----:B------:R-:W-:-:S04]  /*1660*/  NOP ;  /* 0x0000000000007918 */ /* 0x000fc80000000000 */
[----:B--234-:R-:W-:Y:S05]  /*1670*/  @!P1 BRA `(.L_x_5) ;  /* 0x0000000000089947 */ /* 0x01cfea0003800000 */
[----:B-1----:R-:W-:Y:S01]  /*1680*/  UCGABAR_ARV ;  /* 0x00000000000079c7 */ /* 0x002fe20008000000 */
[----:B------:R-:W-:Y:S05]  /*1690*/  BRA `(.L_x_6) ;  /* 0x0000000000047947 */ /* 0x000fea0003800000 */
.L_x_5:
[----:B-1----:R-:W-:Y:S01]  /*16a0*/  NOP ;  /* 0x0000000000007918 */ /* 0x002fe20000000000 */
.L_x_6:
[----:B------:R-:W-:Y:S05]  /*16b0*/  @!P1 BRA `(.L_x_7) ;  /* 0x00000000000c9947 */ /* 0x000fea0003800000 */
[----:B------:R-:W-:Y:S01]  /*16c0*/  UCGABAR_WAIT ;  /* 0x0000000000007dc7 */ /* 0x000fe20008000000 */
[----:B------:R-:W-:Y:S01]  /*16d0*/  CCTL.IVALL ;  /* 0x00000000ff00798f */ /* 0x000fe20002000000 */
[----:B------:R-:W-:Y:S05]  /*16e0*/  BRA `(.L_x_8) ;  /* 0x0000000000047947 */ /* 0x000fea0003800000 */
.L_x_7:
[----:B------:R-:W-:Y:S06]  /*16f0*/  BAR.SYNC.DEFER_BLOCKING 0x0 ;  /* 0x0000000000007b1d */ /* 0x000fec0000010000 */
.L_x_8:
[----:B------:R-:W1:Y:S01]  /*1700*/  LDC.64 R26, c[0x0][0x8f8] ;  /* 0x00023e00ff1a7b82 */ /* 0x000e620000000a00 */
[----:B------:R-:W-:Y:S01]  /*1710*/  IMAD.U32 R18, RZ, RZ, UR7 ;  /* 0x00000007ff127e24 */ /* 0x000fe2000f8e00ff */
[----:B------:R-:W-:Y:S01]  /*1720*/  ISETP.NE.AND P2, PT, RZ, UR5, PT ;  /* 0x00000005ff007c0c */ /* 0x000fe2000bf45270 */
[----:B------:R-:W-:Y:S01]  /*1730*/  UMOV UR5, URZ ;  /* 0x0000003f00057c82 */ /* 0x000fe20008000000 */
[----:B------:R-:W-:Y:S01]  /*1740*/  UMOV UR6, URZ ;  /* 0x0000003f00067c82 */ /* 0x000fe20008000000 */
[----:B------:R-:W-:Y:S01]  /*1750*/  UMOV UR11, URZ ;  /* 0x0000003f000b7c82 */ /* 0x000fe20008000000 */
[----:B------:R-:W-:Y:S01]  /*1760*/  IMAD.MOV.U32 R17, RZ, RZ, -0x1 ;  /* 0xffffffffff117424 */ /* 0x000fe200078e00ff */
[----:B------:R-:W-:Y:S02]  /*1770*/  P2R R15, PR, RZ, 0x4 ;  /* 0x00000004ff0f7803 */ /* 0x000fe40000000000 */
[----:B-1----:R-:W-:-:S04]  /*1780*/  ISETP.LE.U32.AND P1, PT, R26, UR8, PT ;  /* 0x000000081a007c0c */ /* 0x002fc8000bf23070 */
[----:B------:R-:W-:Y:S02]  /*1790*/  ISETP.GE.U32.AND.EX P1, PT, R18, R27, PT, P1 ;  /* 0x0000001b1200720c */ /* 0x000fe40003f26110 */
[----:B------:R-:W-:-:S11]  /*17a0*/  MOV R18, 0xffffffff ;  /* 0xffffffff00127802 */ /* 0x000fd60000000f00 */
[----:B------:R-:W-:Y:S05]  /*17b0*/  @P2 BRA P1, `(.L_x_9) ;  /* 0x0000001400fc2947 */ /* 0x000fea0000800000 */
[----:B------:R-:W-:Y:S01]  /*17c0*/  IMAD.U32 R11, RZ, RZ, UR7 ;  /* 0x00000007ff0b7e24 */ /* 0x000fe2000f8e00ff */
[----:B------:R-:W-:Y:S01]  /*17d0*/  ISETP.LE.U32.AND P1, PT, R6, UR8, PT ;  /* 0x0000000806007c0c */ /* 0x000fe2000bf23070 */
[----:B------:R-:W-:Y:S01]  /*17e0*/  UMOV UR5, URZ ;  /* 0x0000003f00057c82 */ /* 0x000fe20008000000 */
[----:B------:R-:W-:Y:S01]  /*17f0*/  UMOV UR6, URZ ;  /* 0x0000003f00067c82 */ /* 0x000fe20008000000 */
[----:B------:R-:W-:Y:S01]  /*1800*/  UMOV UR11, URZ ;  /* 0x0000003f000b7c82 */ /* 0x000fe20008000000 */
[----:B------:R-:W-:Y:S01]  /*1810*/  ISETP.GE.U32.AND.EX P1, PT, R11, R7, PT, P1 ;  /* 0x000000070b00720c */ /* 0x000fe20003f26110 */
[----:B------:R-:W-:-:S12]  /*1820*/  UMOV UR4, URZ ;  /* 0x0000003f00047c82 */ /* 0x000fd80008000000 */
[----:B------:R-:W-:Y:S05]  /*1830*/  @!P1 BRA `(.L_x_10) ;  /* 0x0000001000c89947 */ /* 0x000fea0003800000 */
[----:B------:R-:W-:Y:S01]  /*1840*/  VIADD R11, R21, 0x20 ;  /* 0x00000020150b7836 */ /* 0x000fe20000000000 */
[----:B------:R-:W-:Y:S01]  /*1850*/  MOV R7, R21 ;  /* 0x0000001500077202 */ /* 0x000fe20000000f00 */
[----:B-----5:R-:W-:Y:S01]  /*1860*/  IMAD.MOV.U32 R17, RZ, RZ, R8 ;  /* 0x000000ffff117224 */ /* 0x020fe200078e0008 */
[----:B------:R-:W-:Y:S02]  /*1870*/  MOV R25, R0 ;  /* 0x0000000000197202 */ /* 0x000fe40000000f00 */
[----:B------:R-:W-:-:S13]  /*1880*/  ISETP.GE.AND P1, PT, R11, R12, PT ;  /* 0x0000000c0b00720c */ /* 0x000fda0003f26270 */
[----:B------:R-:W1:Y:S01]  /*1890*/  @!P1 LDC.64 R18, c[0x0][0x918] ;  /* 0x00024600ff129b82 */ /* 0x000e620000000a00 */
[----:B------:R-:W-:Y:S01]  /*18a0*/  @!P1 VIADD R13, R7, 0x20 ;  /* 0x00000020070d9836 */ /* 0x000fe20000000000 */
[----:B------:R-:W-:Y:S02]  /*18b0*/  UIADD3 UR16, UP5, UR16, -0x1, URZ ;  /* 0xffffffff10107890 */ /* 0x000fe4000ffbe03f */
[----:B------:R-:W-:Y:S01]  /*18c0*/  UIADD3 UR14, UP6, UR14, -0x1, URZ ;  /* 0xffffffff0e0e7890 */ /* 0x000fe2000ffde03f */
[----:B------:R-:W-:Y:S01]  /*18d0*/  BSSY B0, `(.L_x_11) ;  /* 0x0000050000007945 */ /* 0x000fe20003800000 */
[----:B------:R-:W-:Y:S01]  /*18e0*/  UIADD3.X UR17, UR17, -0x1, URZ, UP5, !UPT ;  /* 0xffffffff11117890 */ /* 0x000fe2000affe43f */
[----:B-1----:R-:W-:-:S05]  /*18f0*/  @!P1 IMAD.WIDE R18, R13, 0xc, R18 ;  /* 0x0000000c0d129825 */ /* 0x002fca00078e0212 */
[----:B------:R1:W5:Y:S04]  /*1900*/  @!P1 LDG.E R8, desc[UR38][R18.64] ;  /* 0x0000002612089981 */ /* 0x000368000c1e1900 */
[----:B------:R1:W5:Y:S01]  /*1910*/  @!P1 LDG.E R0, desc[UR38][R18.64+0x4] ;  /* 0x0000042612009981 */ /* 0x000362000c1e1900 */
[----:B------:R-:W-:Y:S01]  /*1920*/  ISETP.GE.AND P1, PT, R7, R12, PT ;  /* 0x0000000c0700720c */ /* 0x000fe20003f26270 */
[----:B------:R-:W-:Y:S01]  /*1930*/  UIADD3.X UR15, UR15, -0x1, URZ, UP6, !UPT ;  /* 0xffffffff0f0f7890 */ /* 0x000fe2000b7fe43f */
[----:B------:R-:W-:Y:S01]  /*1940*/  IMAD.MOV.U32 R13, RZ, RZ, RZ ;  /* 0x000000ffff0d7224 */ /* 0x000fe200078e00ff */
[----:B------:R-:W-:Y:S01]  /*1950*/  UIADD3 UR4, UR9, -0x1, URZ ;  /* 0xffffffff09047890 */ /* 0x000fe2000fffe03f */
[----:B------:R-:W-:Y:S01]  /*1960*/  IMAD.MOV.U32 R6, RZ, RZ, RZ ;  /* 0x000000ffff067224 */ /* 0x000fe200078e00ff */
[----:B------:R-:W-:Y:S01]  /*1970*/  UIADD3 UR5, UR10, -0x1, URZ ;  /* 0xffffffff0a057890 */ /* 0x000fe2000fffe03f */
[----:B------:R-:W-:Y:S01]  /*1980*/  MOV R29, 0x7fffffff ;  /* 0x7fffffff001d7802 */ /* 0x000fe20000000f00 */
[----:B------:R-:W-:-:S06]  /*1990*/  IMAD.MOV.U32 R32, RZ, RZ, RZ ;  /* 0x000000ffff207224 */ /* 0x000fcc00078e00ff */
[----:B-1----:R-:W-:Y:S05]  /*19a0*/  @P1 BRA `(.L_x_12) ;  /* 0x0000000400081947 */ /* 0x002fea0003800000 */
[----:B------:R-:W-:Y:S02]  /*19b0*/  PLOP3.LUT P3, PT, PT, PT, UP0, 0x80, 0x0 ;  /* 0x000000000000781c */ /* 0x000fe40003f6f008 */
[----:B------:R-:W-:Y:S02]  /*19c0*/  IADD3 R28, P2, R25, UR16, RZ ;  /* 0x00000010191c7c10 */ /* 0x000fe4000ff5e0ff */
[----:B------:R-:W-:Y:S02]  /*19d0*/  IADD3 R29, P1, R17, UR14, RZ ;  /* 0x0000000e111d7c10 */ /* 0x000fe4000ff3e0ff */
[----:B------:R-:W-:Y:S02]  /*19e0*/  LEA.HI.X.SX32 R25, R25, UR17, 0x1, P2 ;  /* 0x0000001119197c11 */ /* 0x000fe400090f0eff */
[----:B------:R-:W-:-:S05]  /*19f0*/  LEA.HI.X.SX32 R30, R17, UR15, 0x1, P1 ;  /* 0x0000000f111e7c11 */ /* 0x000fca00088f0eff */
[----:B------:R-:W-:Y:S05]  /*1a00*/  @!P3 BRA `(.L_x_13) ;  /* 0x000000000030b947 */ /* 0x000fea0003800000 */
[----:B------:R-:W-:Y:S02]  /*1a10*/  ULDC UR6, c[0x0][0x8dc] ;  /* 0x0002370000067ab9 */ /* 0x000fe40000000800 */
[----:B------:R-:W-:-:S05]  /*1a20*/  IADD3 R17, P1, R29, UR6, RZ ;  /* 0x000000061d117c10 */ /* 0x000fca000ff3e0ff */
[----:B------:R-:W-:-:S04]  /*1a30*/  IMAD.X R29, RZ, RZ, R30, P1 ;  /* 0x000000ffff1d7224 */ /* 0x000fc800008e061e */
[----:B------:R-:W-:-:S04]  /*1a40*/  IMAD.WIDE.U32 R4, R29, UR20, RZ ;  /* 0x000000141d047c25 */ /* 0x000fc8000f8e00ff */
[----:B------:R-:W-:-:S04]  /*1a50*/  IMAD.WIDE.U32 R18, P1, R17, UR21, R4 ;  /* 0x0000001511127c25 */ /* 0x000fc8000f820004 */
[----:B------:R-:W-:Y:S01]  /*1a60*/  IMAD.WIDE.U32 R4, R17, UR20, RZ ;  /* 0x0000001411047c25 */ /* 0x000fe2000f8e00ff */
[----:B------:R-:W-:-:S03]  /*1a70*/  IADD3.X R27, RZ, RZ, RZ, P1, !PT ;  /* 0x000000ffff1b7210 */ /* 0x000fc60000ffe4ff */
[----:B------:R-:W-:Y:S01]  /*1a80*/  IMAD.MOV.U32 R26, RZ, RZ, R19 ;  /* 0x000000ffff1a7224 */ /* 0x000fe200078e0013 */
[----:B------:R-:W-:-:S05]  /*1a90*/  IADD3 RZ, P1, R5, R18, RZ ;  /* 0x0000001205ff7210 */ /* 0x000fca0007f3e0ff */
[----:B------:R-:W-:-:S04]  /*1aa0*/  IMAD.WIDE.U32.X R4, R29, UR21, R26, P1 ;  /* 0x000000151d047c25 */ /* 0x000fc800088e041a */
[----:B------:R-:W-:Y:S01]  /*1ab0*/  IMAD.MOV.U32 R29, RZ, RZ, R4 ;  /* 0x000000ffff1d7224 */ /* 0x000fe200078e0004 */
[----:B------:R-:W-:-:S07]  /*1ac0*/  MOV R30, R5 ;  /* 0x00000005001e7202 */ /* 0x000fce0000000f00 */
.L_x_13:
[----:B------:R-:W-:Y:S05]  /*1ad0*/  @!P0 BRA `(.L_x_14) ;  /* 0x0000000000308947 */ /* 0x000fea0003800000 */
[----:B------:R-:W-:Y:S02]  /*1ae0*/  ULDC UR6, c[0x0][0x8f4] ;  /* 0x00023d0000067ab9 */ /* 0x000fe40000000800 */
[----:B------:R-:W-:-:S05]  /*1af0*/  IADD3 R17, P1, R28, UR6, RZ ;  /* 0x000000061c117c10 */ /* 0x000fca000ff3e0ff */
[----:B------:R-:W-:-:S04]  /*1b00*/  IMAD.X R25, RZ, RZ, R25, P1 ;  /* 0x000000ffff197224 */ /* 0x000fc800008e0619 */
[----:B------:R-:W-:-:S04]  /*1b10*/  IMAD.WIDE.U32 R4, R25, UR22, RZ ;  /* 0x0000001619047c25 */ /* 0x000fc8000f8e00ff */
[----:B------:R-:W-:-:S04]  /*1b20*/  IMAD.WIDE.U32 R18, P1, R17, UR23, R4 ;  /* 0x0000001711127c25 */ /* 0x000fc8000f820004 */
[----:B------:R-:W-:Y:S01]  /*1b30*/  IMAD.WIDE.U32 R4, R17, UR22, RZ ;  /* 0x0000001611047c25 */ /* 0x000fe2000f8e00ff */
[----:B------:R-:W-:-:S03]  /*1b40*/  MOV R26, R19 ;  /* 0x00000013001a7202 */ /* 0x000fc60000000f00 */
[----:B------:R-:W-:Y:S01]  /*1b50*/  IMAD.X R27, RZ, RZ, RZ, P1 ;  /* 0x000000ffff1b7224 */ /* 0x000fe200008e06ff */
[----:B------:R-:W-:-:S05]  /*1b60*/  IADD3 RZ, P1, R5, R18, RZ ;  /* 0x0000001205ff7210 */ /* 0x000fca0007f3e0ff */
[----:B------:R-:W-:-:S04]  /*1b70*/  IMAD.WIDE.U32.X R4, R25, UR23, R26, P1 ;  /* 0x0000001719047c25 */ /* 0x000fc800088e041a */
[----:B------:R-:W-:Y:S02]  /*1b80*/  IMAD.MOV.U32 R28, RZ, RZ, R4 ;  /* 0x000000ffff1c7224 */ /* 0x000fe400078e0004 */
[----:B------:R-:W-:-:S07]  /*1b90*/  IMAD.MOV.U32 R25, RZ, RZ, R5 ;  /* 0x000000ffff197224 */ /* 0x000fce00078e0005 */
.L_x_14:
[----:B------:R-:W-:Y:S02]  /*1ba0*/  SHF.R.U64 R4, R28, UR30, R25 ;  /* 0x0000001e1c047c19 */ /* 0x000fe40008001219 */
[----:B------:R-:W-:-:S03]  /*1bb0*/  SHF.R.U64 R5, R29, UR26, R30 ;  /* 0x0000001a1d057c19 */ /* 0x000fc6000800121e */
[----:B------:R-:W-:Y:S01]  /*1bc0*/  VIADD R26, R4, UR5 ;  /* 0x00000005041a7c36 */ /* 0x000fe20008000000 */
[----:B------:R-:W-:-:S04]  /*1bd0*/  IADD3 R19, R5, UR4, RZ ;  /* 0x0000000405137c10 */ /* 0x000fc8000fffe0ff */
[----:B------:R-:W-:Y:S02]  /*1be0*/  IABS R17, R19 ;  /* 0x0000001300117213 */ /* 0x000fe40000000000 */
[----:B------:R-:W-:-:S03]  /*1bf0*/  IABS R18, R26 ;  /* 0x0000001a00127213 */ /* 0x000fc60000000000 */
[----:B------:R-:W-:-:S04]  /*1c00*/  IMAD.HI.U32 R4, R17, UR13, RZ ;  /* 0x0000000d11047c27 */ /* 0x000fc8000f8e00ff */
[----:B------:R-:W-:-:S04]  /*1c10*/  IMAD.HI.U32 R5, R18, UR19, RZ ;  /* 0x0000001312057c27 */ /* 0x000fc8000f8e00ff */
[----:B------:R-:W-:Y:S01]  /*1c20*/  IMAD R4, R4, UR29, R17 ;  /* 0x0000001d04047c24 */ /* 0x000fe2000f8e0211 */
[----:B------:R-:W-:Y:S01]  /*1c30*/  MOV R17, UR32 ;  /* 0x0000002000117c02 */ /* 0x000fe20008000f00 */
[----:B------:R-:W-:Y:S02]  /*1c40*/  IMAD R5, R5, UR31, R18 ;  /* 0x0000001f05057c24 */ /* 0x000fe4000f8e0212 */
[----:B------:R-:W-:Y:S01]  /*1c50*/  IMAD.U32 R18, RZ, RZ, UR33 ;  /* 0x00000021ff127e24 */ /* 0x000fe2000f8e00ff */
[----:B------:R-:W-:Y:S02]  /*1c60*/  ISETP.LT.U32.AND P1, PT, R4, UR28, PT ;  /* 0x0000001c04007c0c */ /* 0x000fe4000bf21070 */
[----:B------:R-:W-:-:S11]  /*1c70*/  ISETP.LT.U32.AND P2, PT, R5, UR27, PT ;  /* 0x0000001b05007c0c */ /* 0x000fd6000bf41070 */
[----:B------:R-:W-:Y:S01]  /*1c80*/  @!P1 VIADD R4, R4, -UR28 ;  /* 0x8000001c04049c36 */ /* 0x000fe20008000000 */
[----:B------:R-:W-:Y:S02]  /*1c90*/  ISETP.GE.AND P1, PT, R26, RZ, PT ;  /* 0x000000ff1a00720c */ /* 0x000fe40003f26270 */
[----:B------:R-:W-:Y:S02]  /*1ca0*/  @!P2 IADD3 R5, R5, -UR27, RZ ;  /* 0x8000001b0505ac10 */ /* 0x000fe4000fffe0ff */
[----:B------:R-:W-:Y:S02]  /*1cb0*/  ISETP.LT.U32.AND P3, PT, R4, UR28, PT ;  /* 0x0000001c04007c0c */ /* 0x000fe4000bf61070 */
[----:B------:R-:W-:Y:S02]  /*1cc0*/  ISETP.LT.U32.AND P4, PT, R5, UR27, PT ;  /* 0x0000001b05007c0c */ /* 0x000fe4000bf81070 */
[----:B------:R-:W-:-:S09]  /*1cd0*/  ISETP.GE.AND P2, PT, R19, RZ, PT ;  /* 0x000000ff1300720c */ /* 0x000fd20003f46270 */
[----:B------:R-:W-:Y:S01]  /*1ce0*/  @!P3 VIADD R4, R4, -UR28 ;  /* 0x8000001c0404bc36 */ /* 0x000fe20008000000 */
[----:B------:R-:W-:Y:S01]  /*1cf0*/  PLOP3.LUT P3, PT, PT, PT, UP4, 0x80, 0x0 ;  /* 0x000000000000781c */ /* 0x000fe20003f6f048 */
[----:B------:R-:W-:Y:S01]  /*1d00*/  @!P4 VIADD R5, R5, -UR27 ;  /* 0x8000001b0505cc36 */ /* 0x000fe20008000000 */
[----:B------:R-:W-:Y:S01]  /*1d10*/  PLOP3.LUT P4, PT, PT, PT, UP2, 0x80, 0x0 ;  /* 0x000000000000781c */ /* 0x000fe20003f8f028 */
[----:B------:R-:W-:-:S03]  /*1d20*/  @!P2 IMAD.MOV R4, RZ, RZ, -R4 ;  /* 0x000000ffff04a224 */ /* 0x000fc600078e0a04 */
[----:B------:R-:W-:Y:S02]  /*1d30*/  @!P1 IADD3 R5, -R5, RZ, RZ ;  /* 0x000000ff05059210 */ /* 0x000fe40007ffe1ff */
[----:B------:R-:W-:Y:S02]  /*1d40*/  SEL R4, R17, R4, !P3 ;  /* 0x0000000411047207 */ /* 0x000fe40005800000 */
[----:B------:R-:W-:Y:S02]  /*1d50*/  SEL R5, R18, R5, !P4 ;  /* 0x0000000512057207 */ /* 0x000fe40006000000 */
[----:B------:R-:W-:Y:S01]  /*1d60*/  PLOP3.LUT P1, PT, PT, PT, UP3, 0x80, 0x0 ;  /* 0x000000000000781c */ /* 0x000fe20003f2f038 */
[----:B------:R-:W-:Y:S02]  /*1d70*/  IMAD.IADD R18, R19, 0x1, -R4 ;  /* 0x0000000113127824 */ /* 0x000fe400078e0a04 */
[----:B------:R-:W-:-:S04]  /*1d80*/  IMAD.IADD R5, R26, 0x1, -R5 ;  /* 0x000000011a057824 */ /* 0x000fc800078e0a05 */
[----:B------:R-:W-:Y:S01]  /*1d90*/  IMAD R29, R18, R5, RZ ;  /* 0x00000005121d7224 */ /* 0x000fe200078e02ff */
[----:B------:R-:W-:-:S04]  /*1da0*/  SEL R4, R5, R18, !P1 ;  /* 0x0000001205047207 */ /* 0x000fc80004800000 */
[----:B------:R-:W-:Y:S02]  /*1db0*/  SHF.R.S32.HI R5, RZ, 0x1f, R4 ;  /* 0x0000001fff057819 */ /* 0x000fe40000011404 */
[----:B------:R-:W-:-:S07]  /*1dc0*/  SHF.R.S32.HI R32, RZ, 0x1f, R29 ;  /* 0x0000001fff207819 */ /* 0x000fce000001141d */
.L_x_12:
[----:B------:R-:W-:Y:S05]  /*1dd0*/  BSYNC B0 ;  /* 0x0000000000007941 */ /* 0x000fea0003800000 */
.L_x_11:
[----:B------:R-:W1:Y:S01]  /*1de0*/  SHFL.UP PT, R18, R29, 0x1, RZ ;  /* 0x042000001d127989 */ /* 0x000e6200000e00ff */
[C---:B------:R-:W-:Y:S02]  /*1df0*/  ISETP.NE.AND P2, PT, R21.reuse, RZ, PT ;  /* 0x000000ff1500720c */ /* 0x040fe40003f45270 */
[C---:B------:R-:W-:Y:S01]  /*1e00*/  ISETP.GE.U32.AND P3, PT, R21.reuse, 0x2, PT ;  /* 0x000000021500780c */ /* 0x040fe20003f66070 */
[----:B------:R-:W2:Y:S01]  /*1e10*/  SHFL.UP PT, R17, R32, 0x1, RZ ;  /* 0x0420000020117989 */ /* 0x000ea200000e00ff */
[C---:B------:R-:W-:Y:S02]  /*1e20*/  ISETP.GE.U32.AND P4, PT, R21.reuse, 0x4, PT ;  /* 0x000000041500780c */ /* 0x040fe40003f86070 */
[C---:B------:R-:W-:Y:S02]  /*1e30*/  ISETP.GE.U32.AND P5, PT, R21.reuse, 0x8, PT ;  /* 0x000000081500780c */ /* 0x040fe40003fa6070 */
[----:B------:R-:W-:Y:S02]  /*1e40*/  ISETP.GE.U32.AND P6, PT, R21, 0x10, PT ;  /* 0x000000101500780c */ /* 0x000fe40003fc6070 */
[----:B-1----:R-:W-:-:S02]  /*1e50*/  SEL R18, R18, RZ, P2 ;  /* 0x000000ff12127207 */ /* 0x002fc40001000000 */
[----:B--2---:R-:W-:Y:S02]  /*1e60*/  SEL R17, R17, RZ, P2 ;  /* 0x000000ff11117207 */ /* 0x004fe40001000000 */
[----:B------:R-:W-:-:S04]  /*1e70*/  IADD3 R25, P1, R18, R29, RZ ;  /* 0x0000001d12197210 */ /* 0x000fc80007f3e0ff */
[----:B------:R-:W-:Y:S01]  /*1e80*/  IADD3.X R26, R17, R32, RZ, P1, !PT ;  /* 0x00000020111a7210 */ /* 0x000fe20000ffe4ff */
[----:B------:R-:W1:Y:S04]  /*1e90*/  SHFL.UP PT, R18, R25, 0x2, RZ ;  /* 0x0440000019127989 */ /* 0x000e6800000e00ff */
[----:B------:R-:W2:Y:S01]  /*1ea0*/  SHFL.UP PT, R17, R26, 0x2, RZ ;  /* 0x044000001a117989 */ /* 0x000ea200000e00ff */
[----:B-1----:R-:W-:-:S04]  /*1eb0*/  SEL R18, R18, RZ, P3 ;  /* 0x000000ff12127207 */ /* 0x002fc80001800000 */
[----:B------:R-:W-:Y:S02]  /*1ec0*/  IADD3 R19, P1, R18, R25, RZ ;  /* 0x0000001912137210 */ /* 0x000fe40007f3e0ff */
[----:B--2---:R-:W-:-:S03]  /*1ed0*/  SEL R17, R17, RZ, P3 ;  /* 0x000000ff11117207 */ /* 0x004fc60001800000 */
[----:B------:R-:W1:Y:S02]  /*1ee0*/  SHFL.UP PT, R18, R19, 0x4, RZ ;  /* 0x0480000013127989 */ /* 0x000e6400000e00ff */
[----:B------:R-:W-:-:S05]  /*1ef0*/  IMAD.X R28, R17, 0x1, R26, P1 ;  /* 0x00000001111c7824 */ /* 0x000fca00008e061a */
        /* <DEDUP_REMOVED lines=10> */
[----:B------:R-:W1:Y:S01]  /*1fa0*/  SHFL.UP PT, R18, R19, 0x10, RZ ;  /* 0x0600000013127989 */ /* 0x000e6200000e00ff */
[----:B------:R-:W-:-:S05]  /*1fb0*/  IADD3.X R28, R17, R26, RZ, P1, !PT ;  /* 0x0000001a111c7210 */ /* 0x000fca0000ffe4ff */
[----:B------:R-:W2:Y:S01]  /*1fc0*/  SHFL.UP PT, R17, R28, 0x10, RZ ;  /* 0x060000001c117989 */ /* 0x000ea200000e00ff */
[----:B-1----:R-:W-:-:S04]  /*1fd0*/  SEL R18, R18, RZ, P6 ;  /* 0x000000ff12127207 */ /* 0x002fc80003000000 */
[----:B------:R-:W-:Y:S02]  /*1fe0*/  IADD3 R26, P1, R18, R19, RZ ;  /* 0x00000013121a7210 */ /* 0x000fe40007f3e0ff */
[----:B--2---:R-:W-:-:S05]  /*1ff0*/  SEL R17, R17, RZ, P6 ;  /* 0x000000ff11117207 */ /* 0x004fca0003000000 */
[----:B------:R-:W-:Y:S01]  /*2000*/  IMAD.X R25, R17, 0x1, R28, P1 ;  /* 0x0000000111197824 */ /* 0x000fe200008e061c */
[----:B------:R-:W-:-:S04]  /*2010*/  ISETP.GT.U32.AND P1, PT, R26, UR8, PT ;  /* 0x000000081a007c0c */ /* 0x000fc8000bf24070 */
[----:B------:R-:W-:-:S13]  /*2020*/  ISETP.GT.U32.AND.EX P1, PT, R25, UR7, PT, P1 ;  /* 0x0000000719007c0c */ /* 0x000fda000bf24110 */
[----:B------:R-:W-:-:S04]  /*2030*/  VOTE.ANY R17, PT, P1 ;  /* 0x0000000000117806 */ /* 0x000fc800008e0100 */
[----:B------:R-:W-:-:S13]  /*2040*/  ISETP.NE.AND P1, PT, R17, RZ, PT ;  /* 0x000000ff1100720c */ /* 0x000fda0003f25270 */
[----:B------:R-:W-:Y:S05]  /*2050*/  @P1 BRA `(.L_x_15) ;  /* 0x0000000800701947 */ /* 0x000fea0003800000 */
[----:B------:R-:W1:Y:S01]  /*2060*/  LDC R12, c[0x0][0x910] ;  /* 0x00024400ff0c7b82 */ /* 0x000e620000000800 */
[----:B------:R-:W-:Y:S01]  /*2070*/  IMAD.MOV.U32 R27, RZ, RZ, R25 ;  /* 0x000000ffff1b7224 */ /* 0x000fe200078e0019 */
[----:B------:R-:W-:Y:S01]  /*2080*/  ULDC UR13, c[0x0][0x8f4] ;  /* 0x00023d00000d7ab9 */ /* 0x000fe20000000800 */
[----:B------:R-:W-:Y:S01]  /*2090*/  ULDC UR6, c[0x0][0x8dc] ;  /* 0x0002370000067ab9 */ /* 0x000fe20000000800 */
[----:B------:R-:W-:Y:S01]  /*20a0*/  ULDC UR19, c[0x0][0x8d8] ;  /* 0x0002360000137ab9 */ /* 0x000fe20000000800 */
[----:B------:R-:W-:Y:S01]  /*20b0*/  ULDC UR24, c[0x0][0x8f0] ;  /* 0x00023c0000187ab9 */ /* 0x000fe20000000800 */
[----:B------:R-:W-:Y:S01]  /*20c0*/  ULDC.64 UR20, c[0x0][0x8d0] ;  /* 0x0002340000147ab9 */ /* 0x000fe20000000a00 */
[----:B------:R-:W-:-:S05]  /*20d0*/  ULDC.64 UR22, c[0x0][0x8e8] ;  /* 0x00023a0000167ab9 */ /* 0x000fca0000000a00 */
.L_x_20:
[----:B------:R-:W-:Y:S01]  /*20e0*/  MOV R7, R11 ;  /* 0x0000000b00077202 */ /* 0x000fe20000000f00 */
[----:B------:R-:W-:Y:S01]  /*20f0*/  VIADD R11, R11, 0x20 ;  /* 0x000000200b0b7836 */ /* 0x000fe20000000000 */
[----:B-----5:R-:W-:Y:S01]  /*2100*/  MOV R17, R8 ;  /* 0x0000000800117202 */ /* 0x020fe20000000f00 */
[----:B------:R-:W-:-:S03]  /*2110*/  IMAD.MOV.U32 R25, RZ, RZ, R0 ;  /* 0x000000ffff197224 */ /* 0x000fc600078e0000 */
[----:B-1----:R-:W-:-:S13]  /*2120*/  ISETP.GE.AND P1, PT, R11, R12, PT ;  /* 0x0000000c0b00720c */ /* 0x002fda0003f26270 */
[----:B------:R-:W1:Y:S01]  /*2130*/  @!P1 LDC.64 R18, c[0x0][0x918] ;  /* 0x00024600ff129b82 */ /* 0x000e620000000a00 */
[----:B------:R-:W-:Y:S01]  /*2140*/  @!P1 VIADD R13, R7, 0x20 ;  /* 0x00000020070d9836 */ /* 0x000fe20000000000 */
[----:B------:R2:W3:Y:S01]  /*2150*/  SHFL.IDX PT, R6, R27, 0x1f, 0x1f ;  /* 0x03e01f001b067f89 */ /* 0x0004e200000e0000 */
[----:B------:R-:W-:Y:S02]  /*2160*/  BSSY B0, `(.L_x_16) ;  /* 0x0000064000007945 */ /* 0x000fe40003800000 */
[----:B-1----:R-:W-:-:S05]  /*2170*/  @!P1 IMAD.WIDE R18, R13, 0xc, R18 ;  /* 0x0000000c0d129825 */ /* 0x002fca00078e0212 */
[----:B------:R2:W5:Y:S04]  /*2180*/  @!P1 LDG.E R8, desc[UR38][R18.64] ;  /* 0x0000002612089981 */ /* 0x000568000c1e1900 */
[----:B------:R2:W5:Y:S01]  /*2190*/  @!P1 LDG.E R0, desc[UR38][R18.64+0x4] ;  /* 0x0000042612009981 */ /* 0x000562000c1e1900 */
[----:B------:R-:W-:Y:S01]  /*21a0*/  ISETP.GE.AND P1, PT, R7, R12, PT ;  /* 0x0000000c0700720c */ /* 0x000fe20003f26270 */
[----:B------:R-:W-:Y:S01]  /*21b0*/  IMAD.MOV.U32 R29, RZ, RZ, 0x7fffffff ;  /* 0x7fffffffff1d7424 */ /* 0x000fe200078e00ff */
[----:B------:R-:W-:Y:S01]  /*21c0*/  MOV R32, RZ ;  /* 0x000000ff00207202 */ /* 0x000fe20000000f00 */
[----:B------:R2:W1:Y:S10]  /*21d0*/  SHFL.IDX PT, R13, R26, 0x1f, 0x1f ;  /* 0x03e01f001a0d7f89 */ /* 0x00047400000e0000 */
[----:B--23--:R-:W-:Y:S05]  /*21e0*/  @P1 BRA `(.L_x_17) ;  /* 0x00000004006c1947 */ /* 0x00cfea0003800000 */
[----:B------:R-:W-:Y:S02]  /*21f0*/  IABS R32, R9 ;  /* 0x0000000900207213 */ /* 0x000fe40000000000 */
[C---:B------:R-:W-:Y:S02]  /*2200*/  IADD3 R29, P1, R17.reuse, UR14, RZ ;  /* 0x0000000e111d7c10 */ /* 0x040fe4000ff3e0ff */
[----:B------:R-:W2:Y:S02]  /*2210*/  I2F.RP R4, R32 ;  /* 0x0000002000047306 */ /* 0x000ea40000209400 */
[----:B------:R-:W-:Y:S02]  /*2220*/  LEA.HI.X.SX32 R30, R17, UR15, 0x1, P1 ;  /* 0x0000000f111e7c11 */ /* 0x000fe400088f0eff */
[----:B------:R-:W-:-:S04]  /*2230*/  IADD3 R17, P1, R25, UR16, RZ ;  /* 0x0000001019117c10 */ /* 0x000fc8000ff3e0ff */
[----:B------:R-:W-:Y:S02]  /*2240*/  LEA.HI.X.SX32 R28, R25, UR17, 0x1, P1 ;  /* 0x00000011191c7c11 */ /* 0x000fe400088f0eff */
[----:B------:R-:W-:Y:S01]  /*2250*/  PLOP3.LUT P1, PT, PT, PT, UP0, 0x80, 0x0 ;  /* 0x000000000000781c */ /* 0x000fe20003f2f008 */
[----:B--2---:R-:W2:Y:S02]  /*2260*/  MUFU.RCP R4, R4 ;  /* 0x0000000400047308 */ /* 0x004ea40000001000 */
[----:B--2---:R-:W-:-:S06]  /*2270*/  VIADD R5, R4, 0xffffffe ;  /* 0x0ffffffe04057836 */ /* 0x004fcc0000000000 */
[----:B------:R-:W2:Y:S02]  /*2280*/  F2I.FTZ.U32.TRUNC.NTZ R31, R5 ;  /* 0x00000005001f7305 */ /* 0x000ea4000021f000 */
[----:B--2---:R-:W-:Y:S02]  /*2290*/  IMAD.MOV R33, RZ, RZ, -R31 ;  /* 0x000000ffff217224 */ /* 0x004fe400078e0a1f */
[----:B------:R-:W-:Y:S05]  /*22a0*/  @!P1 BRA `(.L_x_18) ;  /* 0x00000000002c9947 */ /* 0x000fea0003800000 */
[----:B------:R-:W-:-:S04]  /*22b0*/  IADD3 R29, P1, R29, UR6, RZ ;  /* 0x000000061d1d7c10 */ /* 0x000fc8000ff3e0ff */
[----:B------:R-:W-:-:S05]  /*22c0*/  IADD3.X R25, RZ, R30, RZ, P1, !PT ;  /* 0x0000001eff197210 */ /* 0x000fca0000ffe4ff */
[----:B------:R-:W-:-:S04]  /*22d0*/  IMAD.WIDE.U32 R4, R25, UR20, RZ ;  /* 0x0000001419047c25 */ /* 0x000fc8000f8e00ff */
[----:B------:R-:W-:-:S04]  /*22e0*/  IMAD.WIDE.U32 R18, P1, R29, UR21, R4 ;  /* 0x000000151d127c25 */ /* 0x000fc8000f820004 */
[----:B------:R-:W-:-:S04]  /*22f0*/  IMAD.WIDE.U32 R4, R29, UR20, RZ ;  /* 0x000000141d047c25 */ /* 0x000fc8000f8e00ff */
[----:B------:R-:W-:Y:S01]  /*2300*/  IMAD.X R27, RZ, RZ, RZ, P1 ;  /* 0x000000ffff1b7224 */ /* 0x000fe200008e06ff */
[----:B------:R-:W-:Y:S01]  /*2310*/  IADD3 RZ, P1, R5, R18, RZ ;  /* 0x0000001205ff7210 */ /* 0x000fe20007f3e0ff */
[----:B------:R-:W-:-:S04]  /*2320*/  IMAD.MOV.U32 R26, RZ, RZ, R19 ;  /* 0x000000ffff1a7224 */ /* 0x000fc800078e0013 */
[----:B------:R-:W-:-:S04]  /*2330*/  IMAD.WIDE.U32.X R4, R25, UR21, R26, P1 ;  /* 0x0000001519047c25 */ /* 0x000fc800088e041a */
[----:B------:R-:W-:Y:S01]  /*2340*/  IMAD.MOV.U32 R30, RZ, RZ, R5 ;  /* 0x000000ffff1e7224 */ /* 0x000fe200078e0005 */
[----:B------:R-:W-:-:S07]  /*2350*/  MOV R29, R4 ;  /* 0x00000004001d7202 */ /* 0x000fce0000000f00 */
.L_x_18:
[----:B------:R-:W-:Y:S05]  /*2360*/  @!P0 BRA `(.L_x_19) ;  /* 0x00000000002c8947 */ /* 0x000fea0003800000 */
        /* <DEDUP_REMOVED lines=11> */
.L_x_19:
[----:B------:R-:W-:Y:S01]  /*2420*/  SHF.R.U64 R17, R17, UR24, R28 ;  /* 0x0000001811117c19 */ /* 0x000fe2000800121c */
[----:B------:R-:W-:Y:S01]  /*2430*/  IMAD.MOV.U32 R5, RZ, RZ, R33 ;  /* 0x000000ffff057224 */ /* 0x000fe200078e0021 */
[----:B------:R-:W-:Y:S02]  /*2440*/  IABS R4, R9 ;  /* 0x0000000900047213 */ /* 0x000fe40000000000 */
[----:B------:R-:W-:Y:S01]  /*2450*/  IABS R26, R10 ;  /* 0x0000000a001a7213 */ /* 0x000fe20000000000 */
[----:B------:R-:W-:Y:S01]  /*2460*/  VIADD R19, R17, UR5 ;  /* 0x0000000511137c36 */ /* 0x000fe20008000000 */
[----:B------:R-:W-:Y:S01]  /*2470*/  IADD3 R25, RZ, -R4, RZ ;  /* 0x80000004ff197210 */ /* 0x000fe20007ffe0ff */
[----:B------:R-:W-:Y:S01]  /*2480*/  IMAD R17, R5, R32, RZ ;  /* 0x0000002005117224 */ /* 0x000fe200078e02ff */
[----:B------:R-:W-:Y:S01]  /*2490*/  SHF.R.U64 R29, R29, UR19, R30 ;  /* 0x000000131d1d7c19 */ /* 0x000fe2000800121e */
[----:B------:R-:W-:Y:S01]  /*24a0*/  IMAD.MOV.U32 R4, RZ, RZ, RZ ;  /* 0x000000ffff047224 */ /* 0x000fe200078e00ff */
[----:B------:R-:W-:Y:S01]  /*24b0*/  IABS R18, R19 ;  /* 0x0000001300127213 */ /* 0x000fe20000000000 */
[----:B------:R-:W-:Y:S01]  /*24c0*/  IMAD.MOV.U32 R5, RZ, RZ, R31 ;  /* 0x000000ffff057224 */ /* 0x000fe200078e001f */
[----:B------:R-:W-:Y:S01]  /*24d0*/  IABS R30, R10 ;  /* 0x0000000a001e7213 */ /* 0x000fe20000000000 */
[----:B------:R-:W-:Y:S01]  /*24e0*/  IMAD.HI.U32 R4, R31, R17, R4 ;  /* 0x000000111f047227 */ /* 0x000fe200078e0004 */
[----:B------:R-:W-:-:S03]  /*24f0*/  MOV R17, R18 ;  /* 0x0000001200117202 */ /* 0x000fc60000000f00 */
[----:B------:R-:W-:Y:S02]  /*2500*/  IMAD.MOV.U32 R5, RZ, RZ, R25 ;  /* 0x000000ffff057224 */ /* 0x000fe400078e0019 */
[----:B------:R-:W2:Y:S01]  /*2510*/  I2F.RP R25, R26 ;  /* 0x0000001a00197306 */ /* 0x000ea20000209400 */
[----:B------:R-:W-:-:S04]  /*2520*/  IMAD.HI.U32 R4, R4, R17, RZ ;  /* 0x0000001104047227 */ /* 0x000fc800078e00ff */
[----:B------:R-:W-:Y:S02]  /*2530*/  IMAD R17, R4, R5, R17 ;  /* 0x0000000504117224 */ /* 0x000fe400078e0211 */
[----:B------:R-:W-:-:S03]  /*2540*/  VIADD R18, R29, UR4 ;  /* 0x000000041d127c36 */ /* 0x000fc60008000000 */
[----:B------:R-:W-:Y:S02]  /*2550*/  ISETP.GT.U32.AND P1, PT, R32, R17, PT ;  /* 0x000000112000720c */ /* 0x000fe40003f24070 */
[----:B------:R-:W-:Y:S01]  /*2560*/  IABS R29, R18 ;  /* 0x00000012001d7213 */ /* 0x000fe20000000000 */
[----:B--2---:R-:W2:Y:S10]  /*2570*/  MUFU.RCP R25, R25 ;  /* 0x0000001900197308 */ /* 0x004eb40000001000 */
[----:B------:R-:W-:Y:S01]  /*2580*/  @!P1 IMAD.IADD R17, R17, 0x1, -R32 ;  /* 0x0000000111119824 */ /* 0x000fe200078e0a20 */
[----:B--2---:R-:W-:Y:S01]  /*2590*/  IADD3 R4, R25, 0xffffffe, RZ ;  /* 0x0ffffffe19047810 */ /* 0x004fe20007ffe0ff */
[----:B------:R-:W-:-:S03]  /*25a0*/  IMAD.MOV R25, RZ, RZ, -R30 ;  /* 0x000000ffff197224 */ /* 0x000fc600078e0a1e */
[----:B------:R2:W3:Y:S02]  /*25b0*/  F2I.FTZ.U32.TRUNC.NTZ R5, R4 ;  /* 0x0000000400057305 */ /* 0x0004e4000021f000 */
[----:B--2---:R-:W-:Y:S01]  /*25c0*/  MOV R4, RZ ;  /* 0x000000ff00047202 */ /* 0x004fe20000000f00 */
[----:B---3--:R-:W-:-:S04]  /*25d0*/  IMAD.MOV R27, RZ, RZ, -R5 ;  /* 0x000000ffff1b7224 */ /* 0x008fc800078e0a05 */
[----:B------:R-:W-:-:S04]  /*25e0*/  IMAD R27, R27, R26, RZ ;  /* 0x0000001a1b1b7224 */ /* 0x000fc800078e02ff */
[----:B------:R-:W-:-:S04]  /*25f0*/  IMAD.HI.U32 R28, R5, R27, R4 ;  /* 0x0000001b051c7227 */ /* 0x000fc800078e0004 */
[----:B------:R-:W-:-:S04]  /*2600*/  IMAD.MOV.U32 R5, RZ, RZ, R29 ;  /* 0x000000ffff057224 */ /* 0x000fc800078e001d */
[----:B------:R-:W-:-:S04]  /*2610*/  IMAD.HI.U32 R4, R28, R5, RZ ;  /* 0x000000051c047227 */ /* 0x000fc800078e00ff */
[----:B------:R-:W-:-:S05]  /*2620*/  IMAD R5, R4, R25, R5 ;  /* 0x0000001904057224 */ /* 0x000fca00078e0205 */
[----:B------:R-:W-:-:S13]  /*2630*/  ISETP.GT.U32.AND P1, PT, R26, R5, PT ;  /* 0x000000051a00720c */ /* 0x000fda0003f24070 */
[----:B------:R-:W-:Y:S02]  /*2640*/  @!P1 IADD3 R5, R5, -R26, RZ ;  /* 0x8000001a05059210 */ /* 0x000fe40007ffe0ff */
[----:B------:R-:W-:-:S13]  /*2650*/  ISETP.GT.U32.AND P1, PT, R32, R17, PT ;  /* 0x000000112000720c */ /* 0x000fda0003f24070 */
[----:B------:R-:W-:Y:S01]  /*2660*/  @!P1 IMAD.IADD R17, R17, 0x1, -R32 ;  /* 0x0000000111119824 */ /* 0x000fe200078e0a20 */
[----:B------:R-:W-:-:S04]  /*2670*/  ISETP.GT.U32.AND P1, PT, R26, R5, PT ;  /* 0x000000051a00720c */ /* 0x000fc80003f24070 */
[----:B------:R-:W-:-:S09]  /*2680*/  MOV R4, R17 ;  /* 0x0000001100047202 */ /* 0x000fd20000000f00 */
[----:B------:R-:W-:Y:S01]  /*2690*/  @!P1 IMAD.IADD R5, R5, 0x1, -R26 ;  /* 0x0000000105059824 */ /* 0x000fe200078e0a1a */
[----:B------:R-:W-:-:S13]  /*26a0*/  ISETP.GE.AND P1, PT, R19, RZ, PT ;  /* 0x000000ff1300720c */ /* 0x000fda0003f26270 */
[----:B------:R-:W-:Y:S01]  /*26b0*/  @!P1 IMAD.MOV R4, RZ, RZ, -R4 ;  /* 0x000000ffff049224 */ /* 0x000fe200078e0a04 */
[----:B------:R-:W-:-:S13]  /*26c0*/  ISETP.GE.AND P1, PT, R18, RZ, PT ;  /* 0x000000ff1200720c */ /* 0x000fda0003f26270 */
[----:B------:R-:W-:Y:S01]  /*26d0*/  @!P1 IMAD.MOV R5, RZ, RZ, -R5 ;  /* 0x000000ffff059224 */ /* 0x000fe200078e0a05 */
[----:B------:R-:W-:-:S13]  /*26e0*/  ISETP.NE.AND P1, PT, RZ, UR10, PT ;  /* 0x0000000aff007c0c */ /* 0x000fda000bf25270 */
[----:B------:R-:W-:Y:S02]  /*26f0*/  @!P1 LOP3.LUT R4, RZ, UR10, RZ, 0x33, !PT ;  /* 0x0000000aff049c12 */ /* 0x000fe4000f8e33ff */
[----:B------:R-:W-:Y:S02]  /*2700*/  ISETP.NE.AND P1, PT, RZ, UR9, PT ;  /* 0x00000009ff007c0c */ /* 0x000fe4000bf25270 */
[----:B------:R-:W-:-:S11]  /*2710*/  IADD3 R4, -R4, R19, RZ ;  /* 0x0000001304047210 */ /* 0x000fd60007ffe1ff */
[----:B------:R-:W-:Y:S02]  /*2720*/  @!P1 LOP3.LUT R5, RZ, UR9, RZ, 0x33, !PT ;  /* 0x00000009ff059c12 */ /* 0x000fe4000f8e33ff */
[----:B------:R-:W-:-:S03]  /*2730*/  PLOP3.LUT P1, PT, PT, PT, UP3, 0x80, 0x0 ;  /* 0x000000000000781c */ /* 0x000fc60003f2f038 */
[----:B------:R-:W-:-:S04]  /*2740*/  IMAD.IADD R5, R18, 0x1, -R5 ;  /* 0x0000000112057824 */ /* 0x000fc800078e0a05 */
[CC--:B------:R-:W-:Y:S01]  /*2750*/  IMAD R29, R4.reuse, R5.reuse, RZ ;  /* 0x00000005041d7224 */ /* 0x0c0fe200078e02ff */
[----:B------:R-:W-:-:S04]  /*2760*/  SEL R17, R4, R5, !P1 ;  /* 0x0000000504117207 */ /* 0x000fc80004800000 */
[--C-:B------:R-:W-:Y:S01]  /*2770*/  SHF.R.S32.HI R5, RZ, 0x1f, R17.reuse ;  /* 0x0000001fff057819 */ /* 0x100fe20000011411 */
[----:B------:R-:W-:Y:S01]  /*2780*/  IMAD.MOV.U32 R4, RZ, RZ, R17 ;  /* 0x000000ffff047224 */ /* 0x000fe200078e0011 */
[----:B------:R-:W-:-:S07]  /*2790*/  SHF.R.S32.HI R32, RZ, 0x1f, R29 ;  /* 0x0000001fff207819 */ /* 0x000fce000001141d */
.L_x_17:
[----:B------:R-:W-:Y:S05]  /*27a0*/  BSYNC B0 ;  /* 0x0000000000007941 */ /* 0x000fea0003800000 */
.L_x_16:
[----:B------:R-:W2:Y:S04]  /*27b0*/  SHFL.UP PT, R18, R29, 0x1, RZ ;  /* 0x042000001d127989 */ /* 0x000ea800000e00ff */
[----:B------:R-:W3:Y:S01]  /*27c0*/  SHFL.UP PT, R17, R32, 0x1, RZ ;  /* 0x0420000020117989 */ /* 0x000ee200000e00ff */
[----:B--2---:R-:W-:Y:S02]  /*27d0*/  SEL R18, R18, RZ, P2 ;  /* 0x000000ff12127207 */ /* 0x004fe40001000000 */
[----:B---3--:R-:W-:Y:S02]  /*27e0*/  SEL R17, R17, RZ, P2 ;  /* 0x000000ff11117207 */ /* 0x008fe40001000000 */
[----:B------:R-:W-:-:S04]  /*27f0*/  IADD3 R25, P1, R18, R29, RZ ;  /* 0x0000001d12197210 */ /* 0x000fc80007f3e0ff */
[----:B------:R-:W-:Y:S01]  /*2800*/  IADD3.X R26, R17, R32, RZ, P1, !PT ;  /* 0x00000020111a7210 */ /* 0x000fe20000ffe4ff */
[----:B------:R-:W2:Y:S04]  /*2810*/  SHFL.UP PT, R18, R25, 0x2, RZ ;  /* 0x0440000019127989 */ /* 0x000ea800000e00ff */
[----:B------:R-:W3:Y:S01]  /*2820*/  SHFL.UP PT, R17, R26, 0x2, RZ ;  /* 0x044000001a117989 */ /* 0x000ee200000e00ff */
[----:B--2---:R-:W-:Y:S02]  /*2830*/  SEL R18, R18, RZ, P3 ;  /* 0x000000ff12127207 */ /* 0x004fe40001800000 */
[----:B---3--:R-:W-:Y:S02]  /*2840*/  SEL R17, R17, RZ, P3 ;  /* 0x000000ff11117207 */ /* 0x008fe40001800000 */
[----:B------:R-:W-:-:S05]  /*2850*/  IADD3 R27, P1, R18, R25, RZ ;  /* 0x00000019121b7210 */ /* 0x000fca0007f3e0ff */
[----:B------:R-:W-:Y:S01]  /*2860*/  IMAD.X R30, R17, 0x1, R26, P1 ;  /* 0x00000001111e7824 */ /* 0x000fe200008e061a */
        /* <DEDUP_REMOVED lines=18> */
[----:B-1----:R-:W-:-:S05]  /*2990*/  IADD3 R26, P1, R18, R13, RZ ;  /* 0x0000000d121a7210 */ /* 0x002fca0007f3e0ff */
[----:B------:R-:W-:Y:S01]  /*29a0*/  IMAD.X R27, R19, 0x1, R6, P1 ;  /* 0x00000001131b7824 */ /* 0x000fe200008e0606 */
[----:B------:R-:W-:-:S04]  /*29b0*/  ISETP.GT.U32.AND P1, PT, R26, UR8, PT ;  /* 0x000000081a007c0c */ /* 0x000fc8000bf24070 */
[----:B------:R-:W-:-:S13]  /*29c0*/  ISETP.GT.U32.AND.EX P1, PT, R27, UR7, PT, P1 ;  /* 0x000000071b007c0c */ /* 0x000fda000bf24110 */
[----:B------:R-:W-:-:S04]  /*29d0*/  VOTE.ANY R17, PT, P1 ;  /* 0x0000000000117806 */ /* 0x000fc800008e0100 */
[----:B------:R-:W-:-:S13]  /*29e0*/  ISETP.NE.AND P1, PT, R17, RZ, PT ;  /* 0x000000ff1100720c */ /* 0x000fda0003f25270 */
[----:B------:R-:W-:Y:S05]  /*29f0*/  @!P1 BRA `(.L_x_20) ;  /* 0xfffffff400b89947 */ /* 0x000fea000383ffff */
[----:B------:R-:W-:Y:S01]  /*2a00*/  MOV R26, R18 ;  /* 0x00000012001a7202 */ /* 0x000fe20000000f00 */
[----:B------:R-:W-:-:S07]  /*2a10*/  IMAD.MOV.U32 R25, RZ, RZ, R19 ;  /* 0x000000ffff197224 */ /* 0x000fce00078e0013 */
.L_x_15:
[----:B------:R-:W1:Y:S08]  /*2a20*/  BREV R17, R17 ;  /* 0x0000001100117301 */ /* 0x000e700000000000 */
[----:B-1----:R-:W1:Y:S02]  /*2a30*/  FLO.U32.SH R11, R17 ;  /* 0x00000011000b7300 */ /* 0x002e6400000e0400 */
[----:B-1----:R-:W1:Y:S02]  /*2a40*/  SHFL.IDX PT, R7, R7, R11, 0x1f ;  /* 0x00001f0b07077589 */ /* 0x002e6400000e0000 */
[----:B-1----:R-:W-:-:S13]  /*2a50*/  R2UR UR4, R7 ;  /* 0x00000000070472ca */ /* 0x002fda00000e0000 */
[----:B------:R-:W-:-:S05]  /*2a60*/  VIADD R27, R21, UR4 ;  /* 0x00000004151b7c36 */ /* 0x000fca0008000000 */
[----:B------:R-:W-:-:S13]  /*2a70*/  ISETP.GE.AND P1, PT, R27, R12, PT ;  /* 0x0000000c1b00720c */ /* 0x000fda0003f26270 */
[----:B------:R-:W1:Y:S02]  /*2a80*/  @!P1 LDC.64 R18, c[0x0][0x918] ;  /* 0x00024600ff129b82 */ /* 0x000e640000000a00 */
[----:B-1----:R-:W-:-:S05]  /*2a90*/  @!P1 IMAD.WIDE R18, R27, 0xc, R18 ;  /* 0x0000000c1b129825 */ /* 0x002fca00078e0212 */
[----:B-----5:R1:W5:Y:S04]  /*2aa0*/  @!P1 LDG.E R8, desc[UR38][R18.64] ;  /* 0x0000002612089981 */ /* 0x020368000c1e1900 */
[----:B------:R1:W5:Y:S01]  /*2ab0*/  @!P1 LDG.E R0, desc[UR38][R18.64+0x4] ;  /* 0x0000042612009981 */ /* 0x000362000c1e1900 */
[----:B------:R-:W-:-:S03]  /*2ac0*/  IADD3 R26, P1, P2, R26, R13, -R29 ;  /* 0x0000000d1a1a7210 */ /* 0x000fc60007a3e81d */
[----:B------:R-:W-:Y:S01]  /*2ad0*/  SHFL.IDX PT, R7, R32, R11, 0x1f ;  /* 0x00001f0b20077589 */ /* 0x000fe200000e0000 */
[----:B------:R-:W-:-:S03]  /*2ae0*/  IADD3.X R28, R25, R6, ~R32, P1, P2 ;  /* 0x00000006191c7210 */ /* 0x000fc60000fe4c20 */
[----:B------:R-:W2:Y:S04]  /*2af0*/  SHFL.IDX PT, R26, R26, R11, 0x1f ;  /* 0x00001f0b1a1a7589 */ /* 0x000ea800000e0000 */
[----:B------:R-:W3:Y:S04]  /*2b00*/  SHFL.IDX PT, R28, R28, R11, 0x1f ;  /* 0x00001f0b1c1c7589 */ /* 0x000ee800000e0000 */
[----:B------:R1:W4:Y:S04]  /*2b10*/  SHFL.IDX PT, R6, R29, R11, 0x1f ;  /* 0x00001f0b1d067589 */ /* 0x00032800000e0000 */
[----:B------:R1:W1:Y:S04]  /*2b20*/  SHFL.IDX PT, R5, R5, R11, 0x1f ;  /* 0x00001f0b05057589 */ /* 0x00026800000e0000 */
[----:B------:R1:W1:Y:S01]  /*2b30*/  SHFL.IDX PT, R4, R4, R11, 0x1f ;  /* 0x00001f0b04047589 */ /* 0x00026200000e0000 */
[----:B--2---:R-:W-:-:S02]  /*2b40*/  R2UR UR5, R26 ;  /* 0x000000001a0572ca */ /* 0x004fc400000e0000 */
[----:B---3--:R-:W-:-:S15]  /*2b50*/  R2UR UR6, R28 ;  /* 0x000000001c0672ca */ /* 0x008fde00000e0000 */
.L_x_10:
[----:B------:R-:W-:Y:S01]  /*2b60*/  ISETP.LE.AND P1, PT, R12, UR4, PT ;  /* 0x000000040c007c0c */ /* 0x000fe2000bf23270 */
[----:B-1----:R-:W-:Y:S01]  /*2b70*/  IMAD.MOV.U32 R18, RZ, RZ, -0x1 ;  /* 0xffffffffff127424 */ /* 0x002fe200078e00ff */
[----:B------:R-:W-:-:S11]  /*2b80*/  MOV R17, 0xffffffff ;  /* 0xffffffff00117802 */ /* 0x000fd60000000f00 */
[----:B------:R-:W-:Y:S05]  /*2b90*/  @P1 BRA `(.L_x_9) ;  /* 0x0000000400041947 */ /* 0x000fea0003800000 */
[----:B------:R-:W-:Y:S01]  /*2ba0*/  UIADD3 UR15, UP2, -UR5, UR8, URZ ;  /* 0x00000008050f7290 */ /* 0x000fe2000ff5e13f */
[----:B------:R-:W1:Y:S01]  /*2bb0*/  S2UR UR19, SR_CTAID.Y ;  /* 0x00000000001379c3 */ /* 0x000e620000002600 */
[----:B------:R-:W-:Y:S01]  /*2bc0*/  ULDC UR17, c[0x0][0x8c0] ;  /* 0x0002300000117ab9 */ /* 0x000fe20000000800 */
[----:B------:R-:W-:Y:S01]  /*2bd0*/  ULDC UR21, c[0x0][0x8b0] ;  /* 0x00022c0000157ab9 */ /* 0x000fe20000000800 */
[----:B------:R-:W-:Y:S01]  /*2be0*/  UIADD3.X UR11, ~UR6, UR7, URZ, UP2, !UPT ;  /* 0x00000007060b7290 */ /* 0x000fe200097fe53f */
[--C-:B------:R-:W-:Y:S01]  /*2bf0*/  SHF.R.U32.HI R27, RZ, UR21, R5.reuse ;  /* 0x00000015ff1b7c19 */ /* 0x100fe20008011605 */
[----:B------:R-:W-:Y:S01]  /*2c00*/  ULDC UR20, c[0x0][0x904] ;  /* 0x0002410000147ab9 */ /* 0x000fe20000000800 */
[----:B------:R-:W-:Y:S01]  /*2c10*/  ULDC UR13, c[0x0][0x8a8] ;  /* 0x00022a00000d7ab9 */ /* 0x000fe20000000800 */
[----:B------:R-:W-:Y:S01]  /*2c20*/  USHF.R.U32.HI UR16, URZ, UR17, UR11 ;  /* 0x000000113f107299 */ /* 0x000fe2000801160b */
[----:B------:R-:W-:Y:S01]  /*2c30*/  SHF.R.U64 R28, R4, UR21, R5 ;  /* 0x00000015041c7c19 */ /* 0x000fe20008001205 */
[----:B------:R-:W-:-:S02]  /*2c40*/  USHF.R.U64 UR15, UR15, UR17, UR11 ;  /* 0x000000110f0f7299 */ /* 0x000fc4000800120b */
[----:B------:R-:W-:Y:S02]  /*2c50*/  USHF.R.U32.HI UR14, URZ, UR21, UR16 ;  /* 0x000000153f0e7299 */ /* 0x000fe40008011610 */
[----:B------:R-:W-:Y:S02]  /*2c60*/  UIADD3 UR13, UR13, -0x1, URZ ;  /* 0xffffffff0d0d7890 */ /* 0x000fe4000fffe03f */
[----:B------:R-:W-:Y:S02]  /*2c70*/  USHF.R.U32.HI UR22, URZ, UR20, UR14 ;  /* 0x000000143f167299 */ /* 0x000fe4000801160e */
[----:B------:R-:W-:Y:S02]  /*2c80*/  USHF.R.U64 UR16, UR15, UR21, UR16 ;  /* 0x000000150f107299 */ /* 0x000fe40008001210 */
[----:B------:R-:W-:Y:S02]  /*2c90*/  ULOP3.LUT UR15, UR15, UR13, URZ, 0xc0, !UPT ;  /* 0x0000000d0f0f7292 */ /* 0x000fe4000f8ec03f */
[----:B------:R-:W-:Y:S01]  /*2ca0*/  LOP3.LUT R11, R27, UR22, RZ, 0xfc, !PT ;  /* 0x000000161b0b7c12 */ /* 0x000fe2000f8efcff */
[----:B------:R-:W-:-:S02]  /*2cb0*/  USHF.R.U64 UR14, UR16, UR20, UR14 ;  /* 0x00000014100e7299 */ /* 0x000fc4000800120e */
[----:B-1----:R-:W-:Y:S01]  /*2cc0*/  USEL UR11, UR52, UR19, !UP3 ;  /* 0x00000013340b7287 */ /* 0x002fe2000d800000 */
[----:B------:R-:W-:-:S13]  /*2cd0*/  ISETP.NE.U32.AND P1, PT, R11, RZ, PT ;  /* 0x000000ff0b00720c */ /* 0x000fda0003f25070 */
[----:B------:R-:W-:Y:S05]  /*2ce0*/  @!P1 BRA `(.L_x_21) ;  /* 0x0000000000149947 */ /* 0x000fea0003800000 */
[----:B------:R-:W-:-:S07]  /*2cf0*/  MOV R12, 0x2d10 ;  /* 0x00002d10000c7802 */ /* 0x000fce0000000f00 */
[----:B----45:R-:W-:Y:S05]  /*2d00*/  CALL.REL.NOINC `($__internal_0_$__cuda_sm20_div_u64) ;  /* 0x0000015c00e87944 */ /* 0x030fea0003c00000 */
[----:B------:R-:W-:-:S04]  /*2d10*/  IMAD.MOV R13, RZ, RZ, -R11 ;  /* 0x000000ffff0d7224 */ /* 0x000fc800078e0a0b */
[----:B------:R-:W-:Y:S01]  /*2d20*/  IMAD R13, R28, R13, UR14 ;  /* 0x0000000e1c0d7e24 */ /* 0x000fe2000f8e020d */
[----:B------:R-:W-:Y:S06]  /*2d30*/  BRA `(.L_x_22) ;  /* 0x0000000000507947 */ /* 0x000fec0003800000 */
.L_x_21:
[----:B------:R-:W1:Y:S01]  /*2d40*/  I2F.U32.RP R11, R28 ;  /* 0x0000001c000b7306 */ /* 0x000e620000209000 */
[----:B------:R-:W-:-:S07]  /*2d50*/  ISETP.NE.U32.AND P3, PT, R28, RZ, PT ;  /* 0x000000ff1c00720c */ /* 0x000fce0003f65070 */
[----:B-1----:R-:W1:Y:S02]  /*2d60*/  MUFU.RCP R11, R11 ;  /* 0x0000000b000b7308 */ /* 0x002e640000001000 */
[----:B-1----:R-:W-:-:S06]  /*2d70*/  IADD3 R12, R11, 0xffffffe, RZ ;  /* 0x0ffffffe0b0c7810 */ /* 0x002fcc0007ffe0ff */
[----:B------:R1:W2:Y:S02]  /*2d80*/  F2I.FTZ.U32.TRUNC.NTZ R13, R12 ;  /* 0x0000000c000d7305 */ /* 0x0002a4000021f000 */
[----:B-1----:R-:W-:Y:S02]  /*2d90*/  IMAD.MOV.U32 R12, RZ, RZ, RZ ;  /* 0x000000ffff0c7224 */ /* 0x002fe400078e00ff */
[----:B--2---:R-:W-:-:S04]  /*2da0*/  IMAD.MOV R17, RZ, RZ, -R13 ;  /* 0x000000ffff117224 */ /* 0x004fc800078e0a0d */
[----:B------:R-:W-:-:S04]  /*2db0*/  IMAD R17, R17, R28, RZ ;  /* 0x0000001c11117224 */ /* 0x000fc800078e02ff */
[----:B------:R-:W-:-:S06]  /*2dc0*/  IMAD.HI.U32 R13, R13, R17, R12 ;  /* 0x000000110d0d7227 */ /* 0x000fcc00078e000c */
[----:B------:R-:W-:-:S05]  /*2dd0*/  IMAD.HI.U32 R11, R13, UR14, RZ ;  /* 0x0000000e0d0b7c27 */ /* 0x000fca000f8e00ff */
[----:B------:R-:W-:-:S05]  /*2de0*/  IADD3 R13, -R11, RZ, RZ ;  /* 0x000000ff0b0d7210 */ /* 0x000fca0007ffe1ff */
[----:B------:R-:W-:-:S05]  /*2df0*/  IMAD R13, R28, R13, UR14 ;  /* 0x0000000e1c0d7e24 */ /* 0x000fca000f8e020d */
[----:B------:R-:W-:-:S13]  /*2e00*/  ISETP.GE.U32.AND P1, PT, R13, R28, PT ;  /* 0x0000001c0d00720c */ /* 0x000fda0003f26070 */
[----:B------:R-:W-:Y:S02]  /*2e10*/  @P1 IMAD.IADD R13, R13, 0x1, -R28 ;  /* 0x000000010d0d1824 */ /* 0x000fe400078e0a1c */
[----:B------:R-:W-:-:S03]  /*2e20*/  @P1 VIADD R11, R11, 0x1 ;  /* 0x000000010b0b1836 */ /* 0x000fc60000000000 */
[----:B------:R-:W-:-:S13]  /*2e30*/  ISETP.GE.U32.AND P2, PT, R13, R28, PT ;  /* 0x0000001c0d00720c */ /* 0x000fda0003f46070 */
[----:B------:R-:W-:Y:S02]  /*2e40*/  @P2 IADD3 R11, R11, 0x1, RZ ;  /* 0x000000010b0b2810 */ /* 0x000fe40007ffe0ff */
[----:B------:R-:W-:-:S05]  /*2e50*/  @!P3 LOP3.LUT R11, RZ, R28, RZ, 0x33, !PT ;  /* 0x0000001cff0bb212 */ /* 0x000fca00078e33ff */
[----:B------:R-:W-:-:S04]  /*2e60*/  IMAD.MOV R13, RZ, RZ, -R11 ;  /* 0x000000ffff0d7224 */ /* 0x000fc800078e0a0b */
[----:B------:R-:W-:-:S07]  /*2e70*/  IMAD R13, R28, R13, UR14 ;  /* 0x0000000e1c0d7e24 */ /* 0x000fce000f8e020d */
.L_x_22:
[----:B------:R-:W1:Y:S01]  /*2e80*/  LDC R18, c[0x0][0x8a8] ;  /* 0x00022a00ff127b82 */ /* 0x000e620000000800 */
[----:B------:R-:W-:Y:S01]  /*2e90*/  ULDC UR14, c[0x0][0x904] ;  /* 0x00024100000e7ab9 */ /* 0x000fe20000000800 */
[----:B------:R-:W-:Y:S01]  /*2ea0*/  UMOV UR13, 0xffffffff ;  /* 0xffffffff000d7882 */ /* 0x000fe20000000000 */
[----:B------:R-:W-:Y:S01]  /*2eb0*/  PLOP3.LUT P1, PT, PT, PT, UP3, 0x80, 0x0 ;  /* 0x000000000000781c */ /* 0x000fe20003f2f038 */
[----:B------:R-:W-:-:S04]  /*2ec0*/  USHF.L.U32 UR13, UR13, UR14, URZ ;  /* 0x0000000e0d0d7299 */ /* 0x000fc8000800063f */
[----:B------:R-:W2:Y:S02]  /*2ed0*/  LDC R16, c[0x0][0x8b8] ;  /* 0x00022e00ff107b82 */ /* 0x000ea40000000800 */
[----:B------:R-:W-:Y:S01]  /*2ee0*/  LOP3.LUT R12, RZ, UR13, RZ, 0x33, !PT ;  /* 0x0000000dff0c7c12 */ /* 0x000fe2000f8e33ff */
[----:B------:R-:W-:Y:S02]  /*2ef0*/  UMOV UR13, 0x1 ;  /* 0x00000001000d7882 */ /* 0x000fe40000000000 */
[----:B------:R-:W-:Y:S01]  /*2f00*/  USHF.L.U32 UR13, UR13, UR14, URZ ;  /* 0x0000000e0d0d7299 */ /* 0x000fe2000800063f */
[----:B------:R-:W-:-:S05]  /*2f10*/  LOP3.LUT R12, R12, UR16, RZ, 0xc0, !PT ;  /* 0x000000100c0c7c12 */ /* 0x000fca000f8ec0ff */
[----:B------:R-:W-:Y:S02]  /*2f20*/  IMAD R11, R11, UR13, R12 ;  /* 0x0000000d0b0b7c24 */ /* 0x000fe4000f8e020c */
[----:B-1----:R-:W-:Y:S02]  /*2f30*/  IMAD R13, R13, R18, UR15 ;  /* 0x0000000f0d0d7e24 */ /* 0x002fe4000f8e0212 */
[----:B------:R-:W-:Y:S02]  /*2f40*/  @P1 IMAD.U32 R18, RZ, RZ, UR4 ;  /* 0x00000004ff121e24 */ /* 0x000fe4000f8e00ff */
[----:B------:R-:W-:Y:S02]  /*2f50*/  @!P1 IMAD.U32 R18, RZ, RZ, UR4 ;  /* 0x00000004ff129e24 */ /* 0x000fe4000f8e00ff */
[----:B--2---:R-:W-:Y:S01]  /*2f60*/  IMAD R17, R11, R16, UR11 ;  /* 0x0000000b0b117e24 */ /* 0x004fe2000f8e0210 */
[----:B------:R-:W-:Y:S01]  /*2f70*/  @P1 MOV R16, R13 ;  /* 0x0000000d00101202 */ /* 0x000fe20000000f00 */
[----:B------:R-:W-:-:S02]  /*2f80*/  UMOV UR11, 0x1 ;  /* 0x00000001000b7882 */ /* 0x000fc40000000000 */
[----:B------:R-:W-:Y:S01]  /*2f90*/  @!P1 IMAD.MOV.U32 R16, RZ, RZ, R17 ;  /* 0x000000ffff109224 */ /* 0x000fe200078e0011 */
[----:B------:R-:W-:-:S07]  /*2fa0*/  @!P1 MOV R17, R13 ;  /* 0x0000000d00119202 */ /* 0x000fce0000000f00 */
.L_x_9:
[----:B------:R-:W-:-:S13]  /*2fb0*/  ISETP.NE.AND P1, PT, RZ, UR11, PT ;  /* 0x0000000bff007c0c */ /* 0x000fda000bf25270 */
[----:B------:R-:W-:Y:S05]  /*2fc0*/  @!P1 EXIT ;  /* 0x000000000000994d */ /* 0x000fea0003800000 */
[----:B------:R-:W1:Y:S02]  /*2fd0*/  LDC.64 R26, c[0x0][0x290] ;  /* 0x0000a400ff1a7b82 */ /* 0x000e640000000a00 */
[----:B-1----:R-:W-:-:S05]  /*2fe0*/  IMAD.WIDE R12, R18, 0xc, R26 ;  /* 0x0000000c120c7825 */ /* 0x002fca00078e021a */
[----:B------:R1:W5:Y:S01]  /*2ff0*/  LDG.E R11, desc[UR38][R12.64+0x8] ;  /* 0x000008260c0b7981 */ /* 0x000362000c1e1900 */
[----:B------:R-:W-:Y:S01]  /*3000*/  UISETP.NE.AND UP2, UPT, UR12, 0x2, UPT ;  /* 0x000000020c00788c */ /* 0x000fe2000bf45270 */
[----:B------:R-:W2:Y:S01]  /*3010*/  S2UR UR58, SR_CgaCtaId ;  /* 0x00000000003a79c3 */ /* 0x000ea20000008800 */
[----:B------:R-:W-:Y:S01]  /*3020*/  UMOV UR40, URZ ;  /* 0x0000003f00287c82 */ /* 0x000fe20008000000 */
[----:B------:R1:W-:Y:S01]  /*3030*/  STL [R1+0x100], RZ ;  /* 0x000100ff01007387 */ /* 0x0003e20000100800 */
[----:B------:R-:W-:Y:S01]  /*3040*/  UMOV UR41, URZ ;  /* 0x0000003f00297c82 */ /* 0x000fe20008000000 */
[----:B------:R-:W-:Y:S02]  /*3050*/  SHF.R.S32.HI R19, RZ, 0x1f, R18 ;  /* 0x0000001fff137819 */ /* 0x000fe40000011412 */
[----:B------:R-:W-:-:S13]  /*3060*/  PLOP3.LUT P1, PT, PT, PT, UP2, 0x80, 0x0 ;  /* 0x000000000000781c */ /* 0x000fda0003f2f028 */
[----:B-1----:R-:W-:Y:S05]  /*3070*/  @P1 BRA `(.L_x_23) ;  /* 0x0000000000941947 */ /* 0x002fea0003800000 */
[----:B------:R-:W-:-:S04]  /*3080*/  ULOP3.LUT UR11, UR59, 0x1, URZ, 0xfc, !UPT ;  /* 0x000000013b0b7892 */ /* 0x000fc8000f8efc3f */
[----:B------:R-:W-:-:S06]  /*3090*/  UISETP.NE.AND UP2, UPT, UR11, 0x3, UPT ;  /* 0x000000030b00788c */ /* 0x000fcc000bf45270 */
[----:B------:R-:W-:-:S13]  /*30a0*/  PLOP3.LUT P2, PT, PT, PT, UP2, 0x80, 0x0 ;  /* 0x000000000000781c */ /* 0x000fda0003f4f028 */
[----:B------:R-:W-:Y:S05]  /*30b0*/  @!P2 BRA `(.L_x_24) ;  /* 0x000000000004a947 */ /* 0x000fea0003800000 */
[----:B--2---:R-:W-:Y:S01]  /*30c0*/  BPT.TRAP 0x1 ;  /* 0x000000040000795c */ /* 0x004fe20000300000 */
.L_x_24:
[----:B------:R-:W-:Y:S01]  /*30d0*/  UMOV UR11, 0x400 ;  /* 0x00000400000b7882 */ /* 0x000fe20000000000 */
[----:B------:R-:W-:Y:S01]  /*30e0*/  SHF.L.U32 R12, RZ, 0x1f, RZ ;  /* 0x0000001fff0c7819 */ /* 0x000fe200000006ff */
[----:B--2---:R-:W-:-:S09]  /*30f0*/  ULEA UR11, UR58, UR11, 0x18 ;  /* 0x0000000b3a0b7291 */ /* 0x004fd2000f8ec03f */
[----:B------:R-:W1:Y:S02]  /*3100*/  SYNCS.PHASECHK.TRANS64.TRYWAIT P1, [UR11+0x34400], R12 ;  /* 0x0344000cff0075a7 */ /* 0x000e64000802014b */
[----:B-1----:R-:W-:Y:S05]  /*3110*/  @!P1 BRA `(.L_x_25) ;  /* 0x0000014400109947 */ /* 0x002fea0003800000 */
.L_x_361:
[----:B------:R-:W2:Y:S01]  /*3120*/  LDS.128 R16, [UR11+0x34530] ;  /* 0x0345300bff107984 */ /* 0x000ea20008000c00 */
[----:B------:R-:W-:Y:S01]  /*3130*/  @!PT LDS RZ, [RZ] ;  /* 0x00000000fffff984 */ /* 0x000fe20000000800 */
[----:B------:R-:W-:Y:S01]  /*3140*/  @!PT LDS RZ, [RZ] ;  /* 0x00000000fffff984 */ /* 0x000fe20000000800 */
[----:B------:R-:W-:Y:S01]  /*3150*/  @!PT LDS RZ, [RZ] ;  /* 0x00000000fffff984 */ /* 0x000fe20000000800 */
[----:B------:R-:W-:Y:S01]  /*3160*/  @!PT LDS RZ, [RZ] ;  /* 0x00000000fffff984 */ /* 0x000fe20000000800 */
[----:B------:R3:W-:Y:S06]  /*3170*/  MEMBAR.ALL.CTA ;  /* 0x0000000000007992 */ /* 0x0007ec0000008000 */
[----:B---3--:R-:W3:Y:S01]  /*3180*/  FENCE.VIEW.ASYNC.S ;  /* 0x00000000000073c6 */ /* 0x008ee20000000000 */
[----:B------:R-:W-:Y:S05]  /*3190*/  @!P2 BRA `(.L_x_26) ;  /* 0x000000000004a947 */ /* 0x000fea0003800000 */
[----:B------:R-:W-:Y:S01]  /*31a0*/  BPT.TRAP 0x1 ;  /* 0x000000040000795c */ /* 0x000fe20000300000 */
.L_x_26:
[----:B------:R-:W-:Y:S01]  /*31b0*/  UIADD3 UR11, UR11, 0x34440, URZ ;  /* 0x000344400b0b7890 */ /* 0x000fe2000fffe03f */
[----:B--2---:R-:W-:-:S03]  /*31c0*/  ISETP.NE.AND P1, PT, R19, RZ, PT ;  /* 0x000000ff1300720c */ /* 0x004fc60003f25270 */
[----:B------:R-:W-:-:S09]  /*31d0*/  UPRMT UR11, UR58, 0x654, UR11 ;  /* 0x000006543a0b7896 */ /* 0x000fd2000800000b */
[----:B---3--:R-:W-:Y:S01]  /*31e0*/  SYNCS.ARRIVE.TRANS64.RED.A1T0 RZ, [UR11], RZ ;  /* 0x000000ffffff79a7 */ /* 0x008fe2000810040b */
[----:B------:R-:W-:Y:S05]  /*31f0*/  @!P1 EXIT ;  /* 0x000000000000994d */ /* 0x000fea0003800000 */
[----:B-1----:R-:W-:Y:S01]  /*3200*/  IMAD.WIDE R12, R18, 0xc, R26 ;  /* 0x0000000c120c7825 */ /* 0x002fe200078e021a */
[----:B-----5:R-:W-:-:S04]  /*3210*/  R2UR UR11, R11 ;  /* 0x000000000b0b72ca */ /* 0x020fc800000e0000 */
[----:B------:R1:W5:Y:S01]  /*3220*/  LDG.E R11, desc[UR38][R12.64+0x8] ;  /* 0x000008260c0b7981 */ /* 0x000362000c1e1900 */
[----:B------:R-:W-:-:S08]  /*3230*/  SHF.R.S32.HI R19, RZ, 0x1f, R18 ;  /* 0x0000001fff137819 */ /* 0x000fd00000011412 */
[----:B------:R-:W-:Y:S01]  /*3240*/  UIADD3 UR11, UR11, 0x3f, URZ ;  /* 0x0000003f0b0b7890 */ /* 0x000fe2000fffe03f */
[----:B-1----:R-:W-:-:S03]  /*3250*/  IMAD.MOV.U32 R12, RZ, RZ, 0x1 ;  /* 0x00000001ff0c7424 */ /* 0x002fc600078e00ff */
[----:B------:R-:W-:Y:S02]  /*3260*/  USHF.R.S32.HI UR13, URZ, 0x1f, UR11 ;  /* 0x0000001f3f0d7899 */ /* 0x000fe4000801140b */
[----:B------:R1:W-:Y:S02]  /*3270*/  STL [R1+0x100], R12 ;  /* 0x0001000c01007387 */ /* 0x0003e40000100800 */
[----:B------:R-:W-:-:S04]  /*3280*/  ULEA.HI UR13, UR13, UR11, URZ, 0x6 ;  /* 0x0000000b0d0d7291 */ /* 0x000fc8000f8f303f */
[----:B------:R-:W-:-:S04]  /*3290*/  USHF.R.S32.HI UR13, URZ, 0x6, UR13 ;  /* 0x000000063f0d7899 */ /* 0x000fc8000801140d */
[----:B------:R-:W-:Y:S02]  /*32a0*/  USHF.R.U32.HI UR41, URZ, 0x2, UR13 ;  /* 0x000000023f297899 */ /* 0x000fe4000801160d */
[----:B------:R-:W-:Y:S02]  /*32b0*/  ULOP3.LUT UR40, UR13, 0x3, URZ, 0xc0, !UPT ;  /* 0x000000030d287892 */ /* 0x000fe4000f8ec03f */
[----:B-1----:R-:W-:-:S12]  /*32c0*/  ULOP3.LUT UR41, UR41, 0x1, URZ, 0xc0, !UPT ;  /* 0x0000000129297892 */ /* 0x002fd8000f8ec03f */
.L_x_23:
[----:B------:R-:W-:-:S04]  /*32d0*/  IMAD.WIDE.U32 R26, R18, 0xc, R26 ;  /* 0x0000000c121a7825 */ /* 0x000fc800078e001a */
[----:B------:R-:W-:-:S04]  /*32e0*/  IMAD R13, R19, 0xc, RZ ;  /* 0x0000000c130d7824 */ /* 0x000fc800078e02ff */
[----:B------:R-:W-:-:S05]  /*32f0*/  IMAD.IADD R27, R27, 0x1, R13 ;  /* 0x000000011b1b7824 */ /* 0x000fca00078e020d */
[----:B------:R1:W5:Y:S04]  /*3300*/  LDG.E R19, desc[UR38][R26.64+0x4] ;  /* 0x000004261a137981 */ /* 0x000368000c1e1900 */
[----:B------:R1:W5:Y:S01]  /*3310*/  LDG.E R13, desc[UR38][R26.64] ;  /* 0x000000261a0d7981 */ /* 0x000362000c1e1900 */
[----:B------:R-:W-:-:S13]  /*3320*/  PLOP3.LUT P1, PT, PT, PT, UP1, 0x80, 0x0 ;  /* 0x000000000000781c */ /* 0x000fda0003f2f018 */
[----:B-1----:R-:W-:Y:S05]  /*3330*/  @!P1 BRA `(.L_x_27) ;  /* 0x000000d800e89947 */ /* 0x002fea0003800000 */
[----:B------:R-:W-:-:S06]  /*3340*/  UISETP.GT.U32.AND UP0, UPT, UR18, 0x1, UPT ;  /* 0x000000011200788c */ /* 0x000fcc000bf04070 */
[----:B------:R-:W-:-:S13]  /*3350*/  PLOP3.LUT P0, PT, PT, PT, UP0, 0x80, 0x0 ;  /* 0x000000000000781c */ /* 0x000fda0003f0f008 */
[----:B--2---:R-:W-:Y:S05]  /*3360*/  @P0 EXIT ;  /* 0x000000000000094d */ /* 0x004fea0003800000 */
.L_x_28:
[----:B------:R-:W-:-:S08]  /*3370*/  NOP ;  /* 0x0000000000007918 */ /* 0x000fd00000000000 */
[----:B------:R-:W1:Y:S02]  /*3380*/  USETMAXREG.TRY_ALLOC.CTAPOOL UP0, 0xe8 ;  /* 0x000000e8000079c8 */ /* 0x000e640008000600 */
[----:B-1----:R-:W-:-:S13]  /*3390*/  PLOP3.LUT P0, PT, PT, PT, UP0, 0x80, 0x0 ;  /* 0x000000000000781c */ /* 0x002fda0003f0f008 */
[----:B------:R-:W-:Y:S05]  /*33a0*/  @!P0 BRA `(.L_x_28) ;  /* 0xfffffffc00f08947 */ /* 0x000fea000383ffff */
[----:B------:R-:W1:Y:S01]  /*33b0*/  SHFL.IDX PT, R24, R24, RZ, 0x1f ;  /* 0x00001fff18187589 */ /* 0x000e6200000e0000 */
[----:B------:R-:W2:Y:S01]  /*33c0*/  S2UR UR4, SR_CTAID.Y ;  /* 0x00000000000479c3 */ /* 0x000ea20000002600 */
[----:B------:R-:W-:Y:S01]  /*33d0*/  UMOV UR36, URZ ;  /* 0x0000003f00247c82 */ /* 0x000fe20008000000 */
[----:B------:R-:W-:Y:S01]  /*33e0*/  UMOV UR37, URZ ;  /* 0x0000003f00257c82 */ /* 0x000fe20008000000 */
[----:B-1----:R-:W-:Y:S01]  /*33f0*/  LOP3.LUT P0, RZ, R24, 0x3, RZ, 0xc0, !PT ;  /* 0x0000000318ff7812 */ /* 0x002fe2000780c0ff */
[----:B--2---:R-:W-:-:S12]  /*3400*/  UIMAD UR4, UR4, UR60, UR52 ;  /* 0x0000003c040472a4 */ /* 0x004fd8000f8e0234 */
[----:B------:R-:W-:Y:S05]  /*3410*/  @P0 BRA `(.L_x_29) ;  /* 0x0000000000a40947 */ /* 0x000fea0003800000 */
[----:B------:R-:W-:Y:S01]  /*3420*/  ELECT P0, URZ, PT ;  /* 0x00000000003f782f */ /* 0x000fe20003800000 */
[----:B------:R-:W-:-:S12]  /*3430*/  BSSY B0, `(.L_x_30) ;  /* 0x0000020000007945 */ /* 0x000fd80003800000 */
[----:B------:R-:W-:Y:S05]  /*3440*/  @!P0 BRA `(.L_x_31) ;  /* 0x0000000000788947 */ /* 0x000fea0003800000 */
[----:B------:R-:W1:Y:S01]  /*3450*/  S2UR UR6, SR_CgaCtaId ;  /* 0x00000000000679c3 */ /* 0x000e620000008800 */
[----:B------:R-:W-:Y:S01]  /*3460*/  UISETP.NE.AND UP0, UPT, UR12, 0x1, UPT ;  /* 0x000000010c00788c */ /* 0x000fe2000bf05270 */
[----:B------:R-:W-:-:S06]  /*3470*/  UMOV UR5, 0x400 ;  /* 0x0000040000057882 */ /* 0x000fcc0000000000 */
[----:B------:R-:W2:Y:S08]  /*3480*/  LDC.64 R4, c[0x0][0x700] ;  /* 0x0001c000ff047b82 */ /* 0x000eb00000000a00 */
[----:B----4-:R-:W2:Y:S08]  /*3490*/  LDC.64 R6, c[0x0][0x708] ;  /* 0x0001c200ff067b82 */ /* 0x010eb00000000a00 */
[----:B-----5:R-:W3:Y:S01]  /*34a0*/  LDC.64 R8, c[0x0][0x710] ;  /* 0x0001c400ff087b82 */ /* 0x020ee20000000a00 */
[----:B-1----:R-:W-:-:S04]  /*34b0*/  ULEA UR5, UR6, UR5, 0x18 ;  /* 0x0000000506057291 */ /* 0x002fc8000f8ec03f */
[----:B------:R-:W-:Y:S02]  /*34c0*/  UIADD3 UR6, UR5, 0x80, URZ ;  /* 0x0000008005067890 */ /* 0x000fe4000fffe03f */
[----:B------:R-:W-:Y:S01]  /*34d0*/  @!UP0 UIADD3 UR6, UR5, URZ, URZ ;  /* 0x0000003f05068290 */ /* 0x000fe2000fffe03f */
[----:B------:R-:W3:Y:S08]  /*34e0*/  LDC.64 R10, c[0x0][0x718] ;  /* 0x0001c600ff0a7b82 */ /* 0x000ef00000000a00 */
[----:B------:R-:W1:Y:S01]  /*34f0*/  LDC.64 R24, c[0x0][0x720] ;  /* 0x0001c800ff187b82 */ /* 0x000e620000000a00 */
[----:B--2---:R2:W-:Y:S07]  /*3500*/  STS.128 [UR6+0x34780], R4 ;  /* 0x03478004ff007988 */ /* 0x0045ee0008000c06 */
[----:B------:R-:W1:Y:S08]  /*3510*/  LDC.64 R26, c[0x0][0x728] ;  /* 0x0001ca00ff1a7b82 */ /* 0x000e700000000a00 */
[----:B------:R-:W4:Y:S01]  /*3520*/  LDC.64 R28, c[0x0][0x730] ;  /* 0x0001cc00ff1c7b82 */ /* 0x000f220000000a00 */
[----:B---3--:R2:W-:Y:S07]  /*3530*/  STS.128 [UR6+0x34790], R8 ;  /* 0x03479008ff007988 */ /* 0x0085ee0008000c06 */
[----:B------:R-:W4:Y:S08]  /*3540*/  LDC.64 R30, c[0x0][0x738] ;  /* 0x0001ce00ff1e7b82 */ /* 0x000f300000000a00 */
[----:B------:R-:W3:Y:S01]  /*3550*/  LDC.64 R32, c[0x0][0x740] ;  /* 0x0001d000ff207b82 */ /* 0x000ee20000000a00 */
[----:B-1----:R2:W-:Y:S07]  /*3560*/  STS.128 [UR6+0x347a0], R24 ;  /* 0x0347a018ff007988 */ /* 0x0025ee0008000c06 */
[----:B------:R-:W3:Y:S08]  /*3570*/  LDC.64 R34, c[0x0][0x748] ;  /* 0x0001d200ff227b82 */ /* 0x000ef00000000a00 */
[----:B------:R-:W1:Y:S01]  /*3580*/  LDC.64 R36, c[0x0][0x750] ;  /* 0x0001d400ff247b82 */ /* 0x000e620000000a00 */
[----:B----4-:R2:W-:Y:S07]  /*3590*/  STS.128 [UR6+0x347b0], R28 ;  /* 0x0347b01cff007988 */ /* 0x0105ee0008000c06 */
[----:B------:R-:W1:Y:S08]  /*35a0*/  LDC.64 R38, c[0x0][0x758] ;  /* 0x0001d600ff267b82 */ /* 0x000e700000000a00 */
[----:B------:R-:W4:Y:S01]  /*35b0*/  LDC.64 R40, c[0x0][0x760] ;  /* 0x0001d800ff287b82 */ /* 0x000f220000000a00 */
[----:B---3--:R2:W-:Y:S07]  /*35c0*/  STS.128 [UR6+0x347c0], R32 ;  /* 0x0347c020ff007988 */ /* 0x0085ee0008000c06 */
[----:B------:R-:W4:Y:S08]  /*35d0*/  LDC.64 R42, c[0x0][0x768] ;  /* 0x0001da00ff2a7b82 */ /* 0x000f300000000a00 */
[----:B------:R-:W3:Y:S01]  /*35e0*/  LDC.64 R44, c[0x0][0x770] ;  /* 0x0001dc00ff2c7b82 */ /* 0x000ee20000000a00 */
[----:B-1----:R2:W-:Y:S07]  /*35f0*/  STS.128 [UR6+0x347d0], R36 ;  /* 0x0347d024ff007988 */ /* 0x0025ee0008000c06 */
[----:B------:R-:W3:Y:S01]  /*3600*/  LDC.64 R46, c[0x0][0x778] ;  /* 0x0001de00ff2e7b82 */ /* 0x000ee20000000a00 */
[----:B----4-:R2:W-:Y:S04]  /*3610*/  STS.128 [UR6+0x347e0], R40 ;  /* 0x0347e028ff007988 */ /* 0x0105e80008000c06 */
[----:B---3--:R2:W-:Y:S02]  /*3620*/  STS.128 [UR6+0x347f0], R44 ;  /* 0x0347f02cff007988 */ /* 0x0085e40008000c06 */
.L_x_31:
[----:B------:R-:W-:Y:S05]  /*3630*/  BSYNC B0 ;  /* 0x0000000000007941 */ /* 0x000fea0003800000 */
.L_x_30:
[----:B------:R-:W-:Y:S01]  /*3640*/  UISETP.NE.AND UP0, UPT, UR12, 0x1, UPT ;  /* 0x000000010c00788c */ /* 0x000fe2000bf05270 */
[----:B------:R-:W-:Y:S01]  /*3650*/  NOP ;  /* 0x0000000000007918 */ /* 0x000fe20000000000 */
[----:B------:R-:W-:Y:S01]  /*3660*/  ULDC UR5, c[0x0][0x884] ;  /* 0x0002210000057ab9 */ /* 0x000fe20000000800 */
[----:B------:R-:W-:Y:S01]  /*3670*/  ULDC.64 UR36, c[0x0][0x800] ;  /* 0x0002000000247ab9 */ /* 0x000fe20000000a00 */
[----:B------:R-:W-:-:S04]  /*3680*/  USEL UR5, UR5, URZ, UP0 ;  /* 0x0000003f05057287 */ /* 0x000fc80008000000 */
[----:B------:R-:W-:-:S04]  /*3690*/  UIADD3 UR5, UR4, UR5, URZ ;  /* 0x0000000504057290 */ /* 0x000fc8000fffe03f */
[----:B------:R-:W-:-:S12]  /*36a0*/  UIMAD.WIDE UR36, UR5, 0x80, UR36 ;  /* 0x00000080052478a5 */ /* 0x000fd8000f8e0224 */
.L_x_29:
[----:B------:R-:W-:-:S13]  /*36b0*/  ISETP.NE.AND P0, PT, RZ, UR51, PT ;  /* 0x00000033ff007c0c */ /* 0x000fda000bf05270 */
[----:B------:R-:W-:Y:S05]  /*36c0*/  @P0 BRA `(.L_x_32) ;  /* 0x00000004000c0947 */ /* 0x000fea0003800000 */
[----:B------:R-:W-:Y:S01]  /*36d0*/  ELECT P0, URZ, PT ;  /* 0x00000000003f782f */ /* 0x000fe20003800000 */
[----:B------:R-:W-:-:S12]  /*36e0*/  BSSY B0, `(.L_x_33) ;  /* 0x000002c000007945 */ /* 0x000fd80003800000 */
[----:B------:R-:W-:Y:S05]  /*36f0*/  @!P0 BRA `(.L_x_34) ;  /* 0x0000000000a88947 */ /* 0x000fea0003800000 */
[----:B--2-4-:R-:W1:Y:S08]  /*3700*/  LDC.64 R6, c[0x0][0x820] ;  /* 0x00020800ff067b82 */ /* 0x014e700000000a00 */
[----:B------:R-:W2:Y:S01]  /*3710*/  LDC.64 R4, c[0x0][0x818] ;  /* 0x00020600ff047b82 */ /* 0x000ea20000000a00 */
[----:B-1----:R-:W-:-:S06]  /*3720*/  IMAD.WIDE R6, R18, 0x8, R6 ;  /* 0x0000000812067825 */ /* 0x002fcc00078e0206 */
[----:B------:R-:W3:Y:S01]  /*3730*/  LDG.E.64 R6, desc[UR38][R6.64] ;  /* 0x0000002606067981 */ /* 0x000ee2000c1e1b00 */
[----:B--2---:R-:W-:-:S06]  /*3740*/  IMAD.WIDE R4, R18, 0x8, R4 ;  /* 0x0000000812047825 */ /* 0x004fcc00078e0204 */
[----:B------:R-:W2:Y:S01]  /*3750*/  LDG.E.64 R4, desc[UR38][R4.64] ;  /* 0x0000002604047981 */ /* 0x000ea2000c1e1b00 */
[----:B------:R-:W1:Y:S01]  /*3760*/  S2UR UR5, SR_CgaCtaId ;  /* 0x00000000000579c3 */ /* 0x000e620000008800 */
[----:B------:R-:W-:Y:S01]  /*3770*/  UISETP.NE.AND UP0, UPT, UR12, 0x1, UPT ;  /* 0x000000010c00788c */ /* 0x000fe2000bf05270 */
[----:B-----5:R-:W-:Y:S01]  /*3780*/  IADD3 R9, R19, -0x1, RZ ;  /* 0xffffffff13097810 */ /* 0x020fe20007ffe0ff */
[----:B------:R-:W-:Y:S01]  /*3790*/  UMOV UR4, 0x400 ;  /* 0x0000040000047882 */ /* 0x000fe20000000000 */
[----:B------:R-:W-:Y:S01]  /*37a0*/  CS2R R10, SRZ ;  /* 0x00000000000a7805 */ /* 0x000fe2000001ff00 */
[----:B-1----:R-:W-:-:S04]  /*37b0*/  ULEA UR4, UR5, UR4, 0x18 ;  /* 0x0000000405047291 */ /* 0x002fc8000f8ec03f */
[----:B------:R-:W-:-:S03]  /*37c0*/  UIADD3 UR5, UR4, 0x80, URZ ;  /* 0x0000008004057890 */ /* 0x000fc6000fffe03f */
[----:B------:R-:W-:-:S04]  /*37d0*/  @!UP0 UIADD3 UR5, UR4, URZ, URZ ;  /* 0x0000003f04058290 */ /* 0x000fc8000fffe03f */
[----:B------:R-:W-:-:S05]  /*37e0*/  UIADD3 UR4, UR5, 0x34780, URZ ;  /* 0x0003478005047890 */ /* 0x000fca000fffe03f */
[----:B------:R-:W1:Y:S01]  /*37f0*/  LDS R0, [UR5+0x3479c] ;  /* 0x03479c05ff007984 */ /* 0x000e620008000800 */
[----:B------:R-:W-:-:S03]  /*3800*/  MOV R20, UR4 ;  /* 0x0000000400147c02 */ /* 0x000fc60008000f00 */
[----:B------:R-:W-:Y:S01]  /*3810*/  STS [UR5+0x347b0], RZ ;  /* 0x0347b0ffff007988 */ /* 0x000fe20008000805 */
[----:B------:R-:W-:-:S05]  /*3820*/  SHF.R.U64 R20, R20, 0x4, RZ ;  /* 0x0000000414147819 */ /* 0x000fca00000012ff */
[----:B------:R-:W-:Y:S04]  /*3830*/  STS [UR5+0x34790], R20 ;  /* 0x03479014ff007988 */ /* 0x000fe80008000805 */
[----:B------:R-:W-:Y:S01]  /*3840*/  STS [UR5+0x34794], R20 ;  /* 0x03479414ff007988 */ /* 0x000fe20008000805 */
[----:B---3--:R-:W-:-:S04]  /*3850*/  SHF.L.U64.HI R15, R6, 0x1, R7 ;  /* 0x00000001060f7819 */ /* 0x008fc80000010207 */
[----:B------:R-:W-:-:S04]  /*3860*/  LOP3.LUT R15, R15, 0x1fffffff, RZ, 0xc0, !PT ;  /* 0x1fffffff0f0f7812 */ /* 0x000fc800078ec0ff */
[----:B------:R-:W-:Y:S01]  /*3870*/  SHF.R.U32.HI R7, RZ, 0x4, R15 ;  /* 0x00000004ff077819 */ /* 0x000fe2000001160f */
[----:B--2---:R-:W-:Y:S03]  /*3880*/  STS.64 [UR5+0x34780], R4 ;  /* 0x03478004ff007988 */ /* 0x004fe60008000a05 */
[----:B-1----:R-:W-:-:S05]  /*3890*/  LOP3.LUT R0, R0, 0xf, R7, 0xb8, !PT ;  /* 0x0000000f00007812 */ /* 0x002fca00078eb807 */
[----:B------:R1:W-:Y:S04]  /*38a0*/  STS [UR5+0x3479c], R0 ;  /* 0x03479c00ff007988 */ /* 0x0003e80008000805 */
[----:B------:R-:W2:Y:S01]  /*38b0*/  LDS R7, [UR5+0x3479c] ;  /* 0x03479c05ff077984 */ /* 0x000ea20008000800 */
[----:B-1----:R-:W-:-:S05]  /*38c0*/  IMAD.SHL.U32 R0, R6, 0x2, RZ ;  /* 0x0000000206007824 */ /* 0x002fca00078e00ff */
[----:B------:R-:W-:-:S04]  /*38d0*/  LOP3.LUT R0, R0, 0xfffffffe, RZ, 0xc0, !PT ;  /* 0xfffffffe00007812 */ /* 0x000fc800078ec0ff */
[----:B------:R-:W-:-:S05]  /*38e0*/  SHF.R.U64 R0, R0, 0x4, R15 ;  /* 0x0000000400007819 */ /* 0x000fca000000120f */
[----:B------:R-:W-:Y:S01]  /*38f0*/  STS [UR5+0x3478c], R0 ;  /* 0x03478c00ff007988 */ /* 0x000fe20008000805 */
[----:B--2---:R-:W-:-:S05]  /*3900*/  LOP3.LUT R7, R7, 0xf0, RZ, 0xb8, !PT ;  /* 0x000000f007077812 */ /* 0x004fca00078eb8ff */
[----:B------:R-:W-:Y:S04]  /*3910*/  STS [UR5+0x3479c], R7 ;  /* 0x03479c07ff007988 */ /* 0x000fe80008000805 */
[----:B------:R-:W1:Y:S02]  /*3920*/  LDS R8, [UR5+0x3479c] ;  /* 0x03479c05ff087984 */ /* 0x000e640008000800 */
[----:B-1----:R-:W-:Y:S01]  /*3930*/  LOP3.LUT R21, R8, 0xf00, RZ, 0xb8, !PT ;  /* 0x00000f0008157812 */ /* 0x002fe200078eb8ff */
[----:B------:R-:W-:-:S04]  /*3940*/  VIADD R8, R13, 0xffffffff ;  /* 0xffffffff0d087836 */ /* 0x000fc80000000000 */
[----:B------:R-:W-:Y:S04]  /*3950*/  STS.64 [UR5+0x34798], R20 ;  /* 0x03479814ff007988 */ /* 0x000fe80008000a05 */
[----:B------:R-:W1:Y:S04]  /*3960*/  LDS R12, [UR5+0x3479c] ;  /* 0x03479c05ff0c7984 */ /* 0x000e680008000800 */
[----:B------:R3:W-:Y:S01]  /*3970*/  STS.128 [UR5+0x347a0], R8 ;  /* 0x0347a008ff007988 */ /* 0x0007e20008000c05 */
[----:B-1----:R-:W-:-:S05]  /*3980*/  LOP3.LUT R12, R12, 0xf000, RZ, 0xb8, !PT ;  /* 0x0000f0000c0c7812 */ /* 0x002fca00078eb8ff */
[----:B------:R3:W-:Y:S02]  /*3990*/  STS [UR5+0x3479c], R12 ;  /* 0x03479c0cff007988 */ /* 0x0007e40008000805 */
.L_x_34:
[----:B------:R-:W-:Y:S05]  /*39a0*/  BSYNC B0 ;  /* 0x0000000000007941 */ /* 0x000fea0003800000 */
.L_x_33:
[----:B------:R-:W-:Y:S01]  /*39b0*/  ELECT P0, URZ, PT ;  /* 0x00000000003f782f */ /* 0x000fe20003800000 */
[----:B------:R-:W-:Y:S01]  /*39c0*/  NOP ;  /* 0x0000000000007918 */ /* 0x000fe20000000000 */
[----:B------:R-:W-:Y:S11]  /*39d0*/  BSSY B0, `(.L_x_35) ;  /* 0x0000004000007945 */ /* 0x000ff60003800000 */
[----:B------:R-:W-:Y:S05]  /*39e0*/  @!P0 BRA `(.L_x_36) ;  /* 0x0000000000088947 */ /* 0x000fea0003800000 */
[----:B------:R0:W-:Y:S01]  /*39f0*/  UTMACMDFLUSH ;  /* 0x00000000000079b7 */ /* 0x0001e20000000000 */
[----:B------:R-:W-:-:S04]  /*3a00*/  DEPBAR.LE SB0, 0x0 ;  /* 0x000080000000791a */ /* 0x000fc80000000000 */
.L_x_36:
[----:B------:R-:W-:Y:S05]  /*3a10*/  BSYNC B0 ;  /* 0x0000000000007941 */ /* 0x000fea0003800000 */
.L_x_35:
[----:B------:R-:W1:Y:S01]  /*3a20*/  S2UR UR5, SR_CgaCtaId ;  /* 0x00000000000579c3 */ /* 0x000e620000008800 */
[----:B-----5:R-:W2:Y:S01]  /*3a30*/  S2R R0, SR_LANEID ;  /* 0x0000000000007919 */ /* 0x020ea20000000000 */
[----:B------:R-:W-:Y:S01]  /*3a40*/  UISETP.NE.AND UP0, UPT, UR12, 0x1, UPT ;  /* 0x000000010c00788c */ /* 0x000fe2000bf05270 */
[----:B------:R-:W-:Y:S02]  /*3a50*/  UMOV UR4, 0x400 ;  /* 0x0000040000047882 */ /* 0x000fe40000000000 */
[----:B-1----:R-:W-:-:S04]  /*3a60*/  ULEA UR4, UR5, UR4, 0x18 ;  /* 0x0000000405047291 */ /* 0x002fc8000f8ec03f */
[----:B------:R-:W-:-:S04]  /*3a70*/  UIADD3 UR5, UR4, 0x80, URZ ;  /* 0x0000008004057890 */ /* 0x000fc8000fffe03f */
[----:B------:R-:W-:Y:S01]  /*3a80*/  @!UP0 UIADD3 UR5, UR4, URZ, URZ ;  /* 0x0000003f04058290 */ /* 0x000fe2000fffe03f */
[----:B--2---:R-:W-:-:S05]  /*3a90*/  IMAD.SHL.U32 R0, R0, 0x4, RZ ;  /* 0x0000000400007824 */ /* 0x004fca00078e00ff */
[----:B------:R-:W-:Y:S01]  /*3aa0*/  IMAD.U32 R5, RZ, RZ, UR5 ;  /* 0x00000005ff057e24 */ /* 0x000fe2000f8e00ff */
[----:B------:R-:W-:-:S04]  /*3ab0*/  IADD3 R4, P0, R0, UR36, RZ ;  /* 0x0000002400047c10 */ /* 0x000fc8000ff1e0ff */
[----:B----4-:R-:W-:Y:S02]  /*3ac0*/  IADD3 R6, R0, 0x34780, R5 ;  /* 0x0003478000067810 */ /* 0x010fe40007ffe005 */
[----:B------:R-:W-:-:S03]  /*3ad0*/  IADD3.X R5, RZ, UR37, RZ, P0, !PT ;  /* 0x00000025ff057c10 */ /* 0x000fc600087fe4ff */
[----:B------:R-:W1:Y:S04]  /*3ae0*/  LDS R7, [R6] ;  /* 0x0000000006077984 */ /* 0x000e680000000800 */
[----:B-1----:R1:W5:Y:S02]  /*3af0*/  ATOMG.E.EXCH.STRONG.GPU PT, RZ, [R4], R7 ;  /* 0x0000000704ff73a8 */ /* 0x00236400041ee100 */
.L_x_32:
[----:B-----5:R-:W-:Y:S01]  /*3b00*/  IMAD.SHL.U32 R0, R2, 0x40, RZ ;  /* 0x0000004002007824 */ /* 0x020fe200078e00ff */
[-C--:B-12---:R-:W-:Y:S01]  /*3b10*/  LEA.HI R5, R3, R2.reuse, RZ, 0x5 ;  /* 0x0000000203057211 */ /* 0x086fe200078f28ff */
[----:B------:R-:W1:Y:S01]  /*3b20*/  S2UR UR57, SR_CgaCtaId ;  /* 0x00000000003979c3 */ /* 0x000e620000008800 */
[----:B------:R-:W-:Y:S01]  /*3b30*/  IMAD.SHL.U32 R14, R14, 0x8, RZ ;  /* 0x000000080e0e7824 */ /* 0x000fe200078e00ff */
[----:B------:R-:W-:Y:S01]  /*3b40*/  UISETP.NE.AND UP1, UPT, UR12, 0x1, UPT ;  /* 0x000000010c00788c */ /* 0x000fe2000bf25270 */
[----:B------:R-:W-:Y:S01]  /*3b50*/  LOP3.LUT R4, R0, 0x40, RZ, 0xc0, !PT ;  /* 0x0000004000047812 */ /* 0x000fe200078ec0ff */
[----:B------:R-:W-:Y:S01]  /*3b60*/  UISETP.NE.AND UP0, UPT, UR18, URZ, UPT ;  /* 0x0000003f1200728c */ /* 0x000fe2000bf05270 */
[----:B------:R-:W-:Y:S01]  /*3b70*/  SHF.R.U32.HI R5, RZ, 0x1, R5 ;  /* 0x00000001ff057819 */ /* 0x000fe20000011605 */
[----:B------:R-:W-:Y:S01]  /*3b80*/  UMOV UR47, 0x400 ;  /* 0x00000400002f7882 */ /* 0x000fe20000000000 */
[-C--:B------:R-:W-:Y:S01]  /*3b90*/  LEA.HI R0, R2, R2.reuse, RZ, 0x1 ;  /* 0x0000000202007211 */ /* 0x080fe200078f08ff */
[----:B------:R-:W-:Y:S01]  /*3ba0*/  USEL UR4, URZ, 0x1, UP0 ;  /* 0x000000013f047887 */ /* 0x000fe20008000000 */
[----:B------:R-:W-:Y:S01]  /*3bb0*/  LOP3.LUT R5, R4, 0x30, R5, 0xf8, !PT ;  /* 0x0000003004057812 */ /* 0x000fe200078ef805 */
[----:B------:R-:W-:Y:S01]  /*3bc0*/  USHF.L.U32 UR50, UR18, 0x3, URZ ;  /* 0x0000000312327899 */ /* 0x000fe2000800063f */
[----:B------:R-:W-:Y:S01]  /*3bd0*/  SHF.R.S32.HI R0, RZ, 0x1, R0 ;  /* 0x00000001ff007819 */ /* 0x000fe20000011400 */
[----:B------:R-:W-:Y:S01]  /*3be0*/  IMAD.MOV.U32 R7, RZ, RZ, 0x1 ;  /* 0x00000001ff077424 */ /* 0x000fe200078e00ff */
[----:B------:R-:W-:Y:S01]  /*3bf0*/  LOP3.LUT R14, R5, 0x8, R14, 0xf8, !PT ;  /* 0x00000008050e7812 */ /* 0x000fe200078ef80e */
[----:B------:R-:W-:Y:S01]  /*3c00*/  ULOP3.LUT UR54, UR50, 0x8, URZ, 0xc0, !UPT ;  /* 0x0000000832367892 */ /* 0x000fe2000f8ec03f */
[----:B------:R-:W-:Y:S01]  /*3c10*/  LEA.HI R5, R3, R2, RZ, 0x4 ;  /* 0x0000000203057211 */ /* 0x000fe200078f20ff */
[----:B------:R-:W-:Y:S01]  /*3c20*/  VIADD R222, R2, 0x1f ;  /* 0x0000001f02de7836 */ /* 0x000fe20000000000 */
[----:B------:R-:W-:Y:S01]  /*3c30*/  SHF.L.U32 R0, R0, 0x7, RZ ;  /* 0x0000000700007819 */ /* 0x000fe200000006ff */
[----:B------:R-:W-:Y:S01]  /*3c40*/  IMAD.MOV.U32 R216, RZ, RZ, RZ ;  /* 0x000000ffffd87224 */ /* 0x000fe200078e00ff */
[----:B----4-:R-:W-:Y:S01]  /*3c50*/  SHF.R.S32.HI R6, RZ, 0x4, R5 ;  /* 0x00000004ff067819 */ /* 0x010fe20000011405 */
[----:B------:R-:W-:Y:S01]  /*3c60*/  ULOP3.LUT UR43, UR42, 0x1, URZ, 0xfc, !UPT ;  /* 0x000000012a2b7892 */ /* 0x000fe2000f8efc3f */
[----:B------:R-:W-:Y:S01]  /*3c70*/  LOP3.LUT R3, R0, 0x180, RZ, 0xc0, !PT ;  /* 0x0000018000037812 */ /* 0x000fe200078ec0ff */
[----:B------:R-:W-:Y:S01]  /*3c80*/  ULOP3.LUT UR53, UR59, 0x1, URZ, 0xfc, !UPT ;  /* 0x000000013b357892 */ /* 0x000fe2000f8efc3f */
[----:B------:R-:W-:Y:S01]  /*3c90*/  LEA.HI R5, R5, R6, RZ, 0x1 ;  /* 0x0000000605057211 */ /* 0x000fe200078f08ff */
[----:B-1----:R-:W-:Y:S01]  /*3ca0*/  ULEA UR47, UR57, UR47, 0x18 ;  /* 0x0000002f392f7291 */ /* 0x002fe2000f8ec03f */
[----:B------:R-:W-:Y:S01]  /*3cb0*/  LOP3.LUT R4, R3, R4, RZ, 0xfc, !PT ;  /* 0x0000000403047212 */ /* 0x000fe200078efcff */
[----:B------:R-:W-:Y:S01]  /*3cc0*/  ULOP3.LUT UR55, UR61, 0x1, URZ, 0xfc, !UPT ;  /* 0x000000013d377892 */ /* 0x000fe2000f8efc3f */
[----:B------:R-:W-:Y:S01]  /*3cd0*/  LOP3.LUT R5, R5, 0x7ffffe, RZ, 0xc0, !PT ;  /* 0x007ffffe05057812 */ /* 0x000fe200078ec0ff */
[----:B------:R-:W-:Y:S01]  /*3ce0*/  UIADD3 UR49, UR47, 0x80, URZ ;  /* 0x000000802f317890 */ /* 0x000fe2000fffe03f */
[----:B------:R-:W-:Y:S01]  /*3cf0*/  SHF.R.U32.HI R4, RZ, 0x3, R4 ;  /* 0x00000003ff047819 */ /* 0x000fe20000011604 */
[----:B------:R-:W-:Y:S01]  /*3d00*/  UIADD3 UR48, UR47, 0x34510, URZ ;  /* 0x000345102f307890 */ /* 0x000fe2000fffe03f */
[----:B------:R-:W-:Y:S01]  /*3d10*/  MOV R217, UR4 ;  /* 0x0000000400d97c02 */ /* 0x000fe20008000f00 */
[----:B------:R-:W-:Y:S01]  /*3d20*/  IMAD.IADD R5, R6, 0x1, -R5 ;  /* 0x0000000106057824 */ /* 0x000fe200078e0a05 */
[----:B------:R-:W-:Y:S01]  /*3d30*/  LOP3.LUT R4, R4, R14, R3, 0x1e, !PT ;  /* 0x0000000e04047212 */ /* 0x000fe200078e1e03 */
[----:B------:R-:W-:-:S02]  /*3d40*/  @!UP1 UIADD3 UR49, UR47, URZ, URZ ;  /* 0x0000003f2f319290 */ /* 0x000fc4000fffe03f */
[----:B------:R-:W-:Y:S01]  /*3d50*/  ULOP3.LUT UR56, UR50, 0x8, URZ, 0xc, !UPT ;  /* 0x0000000832387892 */ /* 0x000fe2000f8e0c3f */
[----:B------:R-:W-:Y:S01]  /*3d60*/  LEA R221, R5, R4, 0x9 ;  /* 0x0000000405dd7211 */ /* 0x000fe200078e48ff */
[----:B------:R-:W-:Y:S02]  /*3d70*/  ULOP3.LUT UR54, UR54, 0x18, URZ, 0x3c, !UPT ;  /* 0x0000001836367892 */ /* 0x000fe4000f8e3c3f */
[----:B------:R-:W-:Y:S02]  /*3d80*/  UIADD3 UR5, UR50, UR48, URZ ;  /* 0x0000003032057290 */ /* 0x000fe4000fffe03f */
[----:B------:R-:W-:-:S12]  /*3d90*/  UIADD3 UR49, UR49, 0x34780, URZ ;  /* 0x0003478031317890 */ /* 0x000fd8000fffe03f */
.L_x_160:
[----:B-1-3--:R-:W1:Y:S02]  /*3da0*/  LDC.64 R2, c[0x0][0x290] ;  /* 0x0000a400ff027b82 */ /* 0x00ae640000000a00 */
[----:B-1----:R-:W-:-:S05]  /*3db0*/  IMAD.WIDE R2, R18, 0xc, R2 ;  /* 0x0000000c12027825 */ /* 0x002fca00078e0202 */
[----:B--2---:R-:W2:Y:S01]  /*3dc0*/  LDG.E R5, desc[UR38][R2.64+0x8] ;  /* 0x0000082602057981 */ /* 0x004ea2000c1e1900 */
[----:B---3--:R-:W-:Y:S01]  /*3dd0*/  SHF.L.U32 R11, R217, 0x1f, RZ ;  /* 0x0000001fd90b7819 */ /* 0x008fe200000006ff */
[----:B------:R-:W-:Y:S01]  /*3de0*/  IMAD.U32 R8, RZ, RZ, UR48 ;  /* 0x00000030ff087e24 */ /* 0x000fe2000f8e00ff */
[----:B------:R-:W-:-:S03]  /*3df0*/  UMOV UR5, UR40 ;  /* 0x0000002800057c82 */ /* 0x000fc60008000000 */
[----:B------:R-:W1:Y:S01]  /*3e00*/  SYNCS.PHASECHK.TRANS64.TRYWAIT P0, [R8+UR50], R11 ;  /* 0x0000000b080075a7 */ /* 0x000e620008000172 */
[----:B--2---:R-:W-:-:S05]  /*3e10*/  VIADD R6, R5, 0x3f ;  /* 0x0000003f05067836 */ /* 0x004fca0000000000 */
[----:B------:R-:W-:-:S04]  /*3e20*/  SHF.R.S32.HI R9, RZ, 0x1f, R6 ;  /* 0x0000001fff097819 */ /* 0x000fc80000011406 */
[----:B------:R-:W-:Y:S01]  /*3e30*/  LEA.HI R6, R9, R6, RZ, 0x6 ;  /* 0x0000000609067211 */ /* 0x000fe200078f30ff */
[----:B-1----:R-:W-:Y:S06]  /*3e40*/  @!P0 BRA `(.L_x_37) ;  /* 0x0000013400dc8947 */ /* 0x002fec0003800000 */
.L_x_362:
[----:B------:R2:W-:Y:S01]  /*3e50*/  STL [R1], RZ ;  /* 0x000000ff01007387 */ /* 0x0005e20000100800 */
[----:B------:R-:W-:Y:S01]  /*3e60*/  ISETP.GE.AND P0, PT, R5, 0x1, PT ;  /* 0x000000010500780c */ /* 0x000fe20003f06270 */
[----:B------:R-:W-:Y:S01]  /*3e70*/  UMOV UR4, URZ ;  /* 0x0000003f00047c82 */ /* 0x000fe20008000000 */
[----:B------:R-:W-:Y:S01]  /*3e80*/  MOV R219, R18 ;  /* 0x0000001200db7202 */ /* 0x000fe20000000f00 */
[----:B------:R2:W-:Y:S01]  /*3e90*/  STL [R1+0x4], RZ ;  /* 0x000004ff01007387 */ /* 0x0005e20000100800 */
[----:B------:R-:W-:Y:S01]  /*3ea0*/  SHF.R.S32.HI R19, RZ, 0x1f, R18 ;  /* 0x0000001fff137819 */ /* 0x000fe20000011412 */
[----:B------:R-:W-:Y:S01]  /*3eb0*/  IMAD.U32 R2, RZ, RZ, UR41 ;  /* 0x00000029ff027e24 */ /* 0x000fe2000f8e00ff */
[----:B------:R-:W-:Y:S01]  /*3ec0*/  CS2R R86, SRZ ;  /* 0x0000000000567805 */ /* 0x000fe2000001ff00 */
[----:B------:R2:W-:Y:S01]  /*3ed0*/  STL [R1+0x8], RZ ;  /* 0x000008ff01007387 */ /* 0x0005e20000100800 */
[----:B------:R-:W-:Y:S02]  /*3ee0*/  CS2R R152, SRZ ;  /* 0x0000000000987805 */ /* 0x000fe4000001ff00 */
[----:B------:R-:W-:-:S02]  /*3ef0*/  CS2R R154, SRZ ;  /* 0x00000000009a7805 */ /* 0x000fc4000001ff00 */
[----:B------:R-:W-:Y:S01]  /*3f00*/  CS2R R156, SRZ ;  /* 0x00000000009c7805 */ /* 0x000fe2000001ff00 */
[----:B------:R2:W-:Y:S01]  /*3f10*/  STL [R1+0xc], RZ ;  /* 0x00000cff01007387 */ /* 0x0005e20000100800 */
[----:B------:R-:W-:Y:S02]  /*3f20*/  CS2R R158, SRZ ;  /* 0x00000000009e7805 */ /* 0x000fe4000001ff00 */
[----:B------:R-:W-:Y:S02]  /*3f30*/  CS2R R160, SRZ ;  /* 0x0000000000a07805 */ /* 0x000fe4000001ff00 */
        /* <DEDUP_REMOVED lines=108> */
[----:B------:R-:W-:Y:S01]  /*4600*/  SHF.R.S32.HI R6, RZ, 0x6, R6 ;  /* 0x00000006ff067819 */ /* 0x000fe20000011406 */
        /* <DEDUP_REMOVED lines=12> */
[----:B------:R2:W-:Y:S04]  /*46d0*/  STL [R1+0x88], RZ ;  /* 0x000088ff01007387 */ /* 0x0005e80000100800 */
        /* <DEDUP_REMOVED lines=28> */
[----:B------:R2:W-:Y:S01]  /*48a0*/  STL [R1+0xfc], RZ ;  /* 0x0000fcff01007387 */ /* 0x0005e20000100800 */
[----:B------:R-:W-:Y:S05]  /*48b0*/  @!P0 BRA `(.L_x_38) ;  /* 0x0000002800408947 */ /* 0x000fea0003800000 */
[----:B------:R-:W-:-:S06]  /*48c0*/  UISETP.NE.AND UP0, UPT, UR43, 0x3, UPT ;  /* 0x000000032b00788c */ /* 0x000fcc000bf05270 */
[----:B------:R-:W-:-:S13]  /*48d0*/  PLOP3.LUT P1, PT, PT, PT, UP0, 0x80, 0x0 ;  /* 0x000000000000781c */ /* 0x000fda0003f2f008 */
[----:B------:R-:W-:Y:S05]  /*48e0*/  @!P1 BRA `(.L_x_39) ;  /* 0x0000000000049947 */ /* 0x000fea0003800000 */
[----:B------:R-:W-:Y:S01]  /*48f0*/  BPT.TRAP 0x1 ;  /* 0x000000040000795c */ /* 0x000fe20000300000 */
.L_x_39:
[----:B------:R-:W-:Y:S01]  /*4900*/  ULEA UR4, UR40, UR47, 0x3 ;  /* 0x0000002f28047291 */ /* 0x000fe2000f8e183f */
[----:B-1----:R-:W-:-:S05]  /*4910*/  IMAD.U32 R0, RZ, RZ, UR41 ;  /* 0x00000029ff007e24 */ /* 0x002fca000f8e00ff */
[----:B------:R-:W-:-:S04]  /*4920*/  SHF.L.U32 R0, R0, 0x1f, RZ ;  /* 0x0000001f00007819 */ /* 0x000fc800000006ff */
[----:B------:R1:W3:Y:S01]  /*4930*/  SYNCS.PHASECHK.TRANS64.TRYWAIT P0, [UR4+0x34480], R0 ;  /* 0x03448000ff0075a7 */ /* 0x0002e20008000144 */
[----:B------:R-:W-:Y:S05]  /*4940*/  @!P1 BRA `(.L_x_40) ;  /* 0x0000000000049947 */ /* 0x000fea0003800000 */
[----:B------:R-:W-:Y:S01]  /*4950*/  BPT.TRAP 0x1 ;  /* 0x000000040000795c */ /* 0x000fe20000300000 */
.L_x_40:
[----:B---3--:R-:W-:Y:S05]  /*4960*/  @P0 BRA `(.L_x_41) ;  /* 0x0000000000080947 */ /* 0x008fea0003800000 */
[----:B------:R-:W3:Y:S02]  /*4970*/  SYNCS.PHASECHK.TRANS64.TRYWAIT P0, [UR4+0x34480], R0 ;  /* 0x03448000ff0075a7 */ /* 0x000ee40008000144 */
[----:B---3--:R-:W-:Y:S05]  /*4980*/  @!P0 BRA `(.L_x_42) ;  /* 0x0000012c00288947 */ /* 0x008fea0003800000 */
.L_x_41:
[----:B------:R-:W-:Y:S01]  /*4990*/  UIADD3 UR5, UR47, 0x20000, URZ ;  /* 0x000200002f057890 */ /* 0x000fe2000fffe03f */
[----:B------:R-:W-:Y:S01]  /*49a0*/  WARPGROUP.ARRIVE ;  /* 0x00000000000079c5 */ /* 0x000fe20000000000 */
[----:B------:R-:W-:Y:S01]  /*49b0*/  USHF.R.U32.HI UR4, URZ, 0x4, UR47 ;  /* 0x000000043f047899 */ /* 0x000fe2000801162f */
[----:B------:R-:W-:Y:S01]  /*49c0*/  STL [R1+0x210], R23 ;  /* 0x0002101701007387 */ /* 0x000fe20000100800 */
[----:B------:R-:W-:Y:S02]  /*49d0*/  USHF.R.U32.HI UR5, URZ, 0x4, UR5 ;  /* 0x000000043f057899 */ /* 0x000fe40008011605 */
[----:B------:R-:W-:Y:S01]  /*49e0*/  ULOP3.LUT UR4, UR4, 0x3fff, URZ, 0xc0, !UPT ;  /* 0x00003fff04047892 */ /* 0x000fe2000f8ec03f */
[----:B------:R4:W-:Y:S01]  /*49f0*/  STL [R1+0x20c], R22 ;  /* 0x00020c1601007387 */ /* 0x0009e20000100800 */
[----:B------:R-:W-:Y:S02]  /*4a00*/  ULOP3.LUT UR5, UR5, 0x3fff, URZ, 0xc0, !UPT ;  /* 0x00003fff05057892 */ /* 0x000fe4000f8ec03f */
[----:B------:R-:W-:Y:S01]  /*4a10*/  ULOP3.LUT UR6, UR4, 0x10000, URZ, 0xfc, !UPT ;  /* 0x0001000004067892 */ /* 0x000fe2000f8efc3f */
[----:B------:R1:W-:Y:S01]  /*4a20*/  STL [R1+0x208], R19 ;  /* 0x0002081301007387 */ /* 0x0003e20000100800 */
[----:B------:R-:W-:-:S02]  /*4a30*/  ULOP3.LUT UR4, UR5, 0x10000, URZ, 0xfc, !UPT ;  /* 0x0001000005047892 */ /* 0x000fc4000f8efc3f */
[----:B------:R-:W-:Y:S01]  /*4a40*/  ULEA UR5, UR40, UR6, 0xb ;  /* 0x0000000628057291 */ /* 0x000fe2000f8e583f */
[----:B------:R-:W-:Y:S01]  /*4a50*/  STL [R1+0x204], R18 ;  /* 0x0002041201007387 */ /* 0x000fe20000100800 */
[----:B------:R-:W-:Y:S01]  /*4a60*/  ULEA UR4, UR40, UR4, 0xa ;  /* 0x0000000428047291 */ /* 0x000fe2000f8e503f */
[----:B------:R-:W-:Y:S01]  /*4a70*/  UMOV UR9, 0x40000040 ;  /* 0x4000004000097882 */ /* 0x000fe20000000000 */
[----:B------:R-:W-:Y:S01]  /*4a80*/  UMOV UR11, 0x40000040 ;  /* 0x40000040000b7882 */ /* 0x000fe20000000000 */
[----:B------:R-:W-:Y:S02]  /*4a90*/  STL [R1+0x200], R17 ;  /* 0x0002001101007387 */ /* 0x000fe40000100800 */
[----:B------:R-:W-:Y:S02]  /*4aa0*/  UMOV UR8, UR5 ;  /* 0x0000000500087c82 */ /* 0x000fe40008000000 */
[----:B------:R-:W-:Y:S01]  /*4ab0*/  UMOV UR10, UR4 ;  /* 0x00000004000a7c82 */ /* 0x000fe20008000000 */
[----:B------:R2:W-:Y:S01]  /*4ac0*/  STL [R1+0x1fc], R16 ;  /* 0x0001fc1001007387 */ /* 0x0005e20000100800 */
[----:B------:R-:W-:Y:S01]  /*4ad0*/  HGMMA.64x128x16.F32.BF16 R68, gdesc[UR8], RZ, !UPT, gsb0 ;  /* 0x01e00000084479f0 */ /* 0x000fe2000c0018ff */
[----:B------:R-:W-:Y:S01]  /*4ae0*/  UIADD3 UR8, UR5, 0x200, URZ ;  /* 0x0000020005087890 */ /* 0x000fe2000fffe03f */
[----:B------:R-:W-:Y:S01]  /*4af0*/  UMOV UR9, 0x40000040 ;  /* 0x4000004000097882 */ /* 0x000fe20000000000 */
[----:B------:R-:W-:Y:S04]  /*4b00*/  STL [R1+0x1f8], R8 ;  /* 0x0001f80801007387 */ /* 0x000fe80000100800 */
[----:B------:R3:W-:Y:S04]  /*4b10*/  STL [R1+0x1f4], R7 ;  /* 0x0001f40701007387 */ /* 0x0007e80000100800 */
[----:B------:R-:W-:Y:S04]  /*4b20*/  STL [R1+0x1f0], R6 ;  /* 0x0001f00601007387 */ /* 0x000fe80000100800 */
[----:B------:R-:W-:Y:S04]  /*4b30*/  STL [R1+0x1ec], R5 ;  /* 0x0001ec0501007387 */ /* 0x000fe80000100800 */
[----:B------:R-:W-:Y:S04]  /*4b40*/  STL [R1+0x3f8], R222 ;  /* 0x0003f8de01007387 */ /* 0x000fe80000100800 */
[----:B------:R-:W-:Y:S04]  /*4b50*/  STL [R1+0x3f4], R221 ;  /* 0x0003f4dd01007387 */ /* 0x000fe80000100800 */
[----:B------:R-:W-:Y:S04]  /*4b60*/  STL [R1+0x3f0], R219 ;  /* 0x0003f0db01007387 */ /* 0x000fe80000100800 */
[----:B------:R3:W-:Y:S01]  /*4b70*/  STL.64 [R1+0x3e8], R216 ;  /* 0x0003e8d801007387 */ /* 0x0007e20000100a00 */
[----:B------:R-:W-:-:S02]  /*4b80*/  WARPGROUP.DEPBAR.LE gsb0, 0x0 ;  /* 0x00008000000079c5 */ /* 0x000fc40000010000 */
[----:B------:R-:W-:Y:S01]  /*4b90*/  WARPGROUP.ARRIVE ;  /* 0x00000000000079c5 */ /* 0x000fe20000000000 */
[----:B------:R-:W-:Y:S01]  /*4ba0*/  IMAD.MOV.U32 R44, RZ, RZ, R88 ;  /* 0x000000ffff2c7224 */ /* 0x000fe200078e0058 */
[----:B------:R-:W-:Y:S01]  /*4bb0*/  MOV R43, R89 ;  /* 0x00000059002b7202 */ /* 0x000fe20000000f00 */
[----:B------:R-:W-:Y:S01]  /*4bc0*/  IMAD.MOV.U32 R42, RZ, RZ, R90 ;  /* 0x000000ffff2a7224 */ /* 0x000fe200078e005a */
[----:B------:R-:W-:Y:S01]  /*4bd0*/  MOV R40, R92 ;  /* 0x0000005c00287202 */ /* 0x000fe20000000f00 */
[----:B------:R-:W-:Y:S01]  /*4be0*/  IMAD.MOV.U32 R41, RZ, RZ, R91 ;  /* 0x000000ffff297224 */ /* 0x000fe200078e005b */
[----:B------:R-:W-:Y:S01]  /*4bf0*/  HGMMA.64x128x16.F32.BF16 R152, gdesc[UR8], RZ, !UPT, gsb0 ;  /* 0x01e00000089879f0 */ /* 0x000fe2000c0018ff */
[----:B------:R-:W-:Y:S01]  /*4c00*/  UIADD3 UR8, UR5, 0x400, URZ ;  /* 0x0000040005087890 */ /* 0x000fe2000fffe03f */
[----:B------:R-:W-:Y:S01]  /*4c10*/  IMAD.MOV.U32 R39, RZ, RZ, R93 ;  /* 0x000000ffff277224 */ /* 0x000fe200078e005d */
[----:B------:R-:W-:Y:S01]  /*4c20*/  MOV R37, R95 ;  /* 0x0000005f00257202 */ /* 0x000fe20000000f00 */
        /* <DEDUP_REMOVED lines=9> */
[----:B----4-:R-:W-:Y:S01]  /*4cc0*/  MOV R22, R110 ;  /* 0x0000006e00167202 */ /* 0x010fe20000000f00 */
[----:B------:R-:W-:Y:S01]  /*4cd0*/  IMAD.MOV.U32 R30, RZ, RZ, R102 ;  /* 0x000000ffff1e7224 */ /* 0x000fe200078e0066 */
[----:B-1----:R-:W-:Y:S01]  /*4ce0*/  MOV R19, R113 ;  /* 0x0000007100137202 */ /* 0x002fe20000000f00 */
[----:B------:R-:W-:Y:S01]  /*4cf0*/  IMAD.MOV.U32 R29, RZ, RZ, R103 ;  /* 0x000000ffff1d7224 */ /* 0x000fe200078e0067 */
[----:B--2---:R-:W-:Y:S01]  /*4d00*/  MOV R16, R116 ;  /* 0x0000007400107202 */ /* 0x004fe20000000f00 */
[----:B------:R-:W-:Y:S01]  /*4d10*/  IMAD.MOV.U32 R27, RZ, RZ, R105 ;  /* 0x000000ffff1b7224 */ /* 0x000fe200078e0069 */
[----:B------:R-:W-:Y:S01]  /*4d20*/  MOV R13, R119 ;  /* 0x00000077000d7202 */ /* 0x000fe20000000f00 */
[----:B------:R-:W-:Y:S01]  /*4d30*/  IMAD.MOV.U32 R26, RZ, RZ, R106 ;  /* 0x000000ffff1a7224 */ /* 0x000fe200078e006a */
[----:B------:R-:W-:Y:S01]  /*4d40*/  MOV R10, R122 ;  /* 0x0000007a000a7202 */ /* 0x000fe20000000f00 */
[----:B------:R-:W-:Y:S01]  /*4d50*/  IMAD.MOV.U32 R24, RZ, RZ, R108 ;  /* 0x000000ffff187224 */ /* 0x000fe200078e006c */
[----:B---3--:R-:W-:Y:S01]  /*4d60*/  MOV R7, R125 ;  /* 0x0000007d00077202 */ /* 0x008fe20000000f00 */
[----:B------:R-:W-:Y:S01]  /*4d70*/  IMAD.MOV.U32 R23, RZ, RZ, R109 ;  /* 0x000000ffff177224 */ /* 0x000fe200078e006d */
[----:B------:R-:W-:Y:S01]  /*4d80*/  MOV R4, R128 ;  /* 0x0000008000047202 */ /* 0x000fe20000000f00 */
[----:B------:R-:W-:Y:S01]  /*4d90*/  IMAD.MOV.U32 R21, RZ, RZ, R111 ;  /* 0x000000ffff157224 */ /* 0x000fe200078e006f */
[----:B------:R-:W-:Y:S01]  /*4da0*/  MOV R0, R131 ;  /* 0x0000008300007202 */ /* 0x000fe20000000f00 */
[----:B------:R-:W-:Y:S01]  /*4db0*/  IMAD.MOV.U32 R20, RZ, RZ, R112 ;  /* 0x000000ffff147224 */ /* 0x000fe200078e0070 */
[----:B------:R-:W-:Y:S01]  /*4dc0*/  UMOV UR9, 0x40000040 ;  /* 0x4000004000097882 */ /* 0x000fe20000000000 */
        /* <DEDUP_REMOVED lines=26> */
[----:B------:R-:W-:-:S02]  /*4f70*/  IMAD.MOV.U32 R62, RZ, RZ, R70 ;  /* 0x000000ffff3e7224 */ /* 0x000fc400078e0046 */
[----:B------:R-:W-:Y:S02]  /*4f80*/  IMAD.MOV.U32 R60, RZ, RZ, R72 ;  /* 0x000000ffff3c7224 */ /* 0x000fe400078e0048 */
[----:B------:R-:W-:Y:S02]  /*4f90*/  IMAD.MOV.U32 R59, RZ, RZ, R73 ;  /* 0x000000ffff3b7224 */ /* 0x000fe400078e0049 */
[----:B------:R-:W-:Y:S02]  /*4fa0*/  IMAD.MOV.U32 R57, RZ, RZ, R75 ;  /* 0x000000ffff397224 */ /* 0x000fe400078e004b */
[----:B------:R-:W-:Y:S02]  /*4fb0*/  IMAD.MOV.U32 R56, RZ, RZ, R76 ;  /* 0x000000ffff387224 */ /* 0x000fe400078e004c */
[----:B------:R-:W-:Y:S02]  /*4fc0*/  IMAD.MOV.U32 R54, RZ, RZ, R78 ;  /* 0x000000ffff367224 */ /* 0x000fe400078e004e */
        /* <DEDUP_REMOVED lines=11> */
[----:B------:R-:W-:Y:S01]  /*5080*/  IMAD.MOV.U32 R226, RZ, RZ, R2 ;  /* 0x000000ffffe27224 */ /* 0x000fe200078e0002 */
[----:B------:R-:W-:Y:S02]  /*5090*/  WARPGROUP.DEPBAR.LE gsb0, 0x0 ;  /* 0x00008000000079c5 */ /* 0x000fe40000010000 */
[----:B------:R-:W-:Y:S01]  /*50a0*/  WARPGROUP.ARRIVE ;  /* 0x00000000000079c5 */ /* 0x000fe20000000000 */
[----:B------:R1:W-:Y:S04]  /*50b0*/  STL.64 [R1+0x3e0], R214 ;  /* 0x0003e0d601007387 */ /* 0x0003e80000100a00 */
[----:B------:R2:W-:Y:S01]  /*50c0*/  STL.64 [R1+0x3d8], R212 ;  /* 0x0003d8d401007387 */ /* 0x0005e20000100a00 */
[----:B------:R-:W-:Y:S01]  /*50d0*/  HGMMA.64x128x16.F32.BF16 R88, gdesc[UR8], RZ, !UPT, gsb0 ;  /* 0x01e00000085879f0 */ /* 0x000fe2000c0018ff */
[----:B------:R-:W-:-:S02]  /*50e0*/  UIADD3 UR8, UR5, 0x600, URZ ;  /* 0x0000060005087890 */ /* 0x000fc4000fffe03f */
[----:B------:R3:W-:Y:S01]  /*50f0*/  STL.64 [R1+0x3d0], R210 ;  /* 0x0003d0d201007387 */ /* 0x0007e20000100a00 */
[----:B------:R-:W-:-:S03]  /*5100*/  UMOV UR9, 0x40000040 ;  /* 0x4000004000097882 */ /* 0x000fc60000000000 */
[----:B------:R4:W-:Y:S01]  /*5110*/  STL.64 [R1+0x3c8], R208 ;  /* 0x0003c8d001007387 */ /* 0x0009e20000100a00 */
[----:B-1----:R-:W-:Y:S01]  /*5120*/  IMAD.MOV.U32 R214, RZ, RZ, R14 ;  /* 0x000000ffffd67224 */ /* 0x002fe200078e000e */
[----:B------:R-:W-:Y:S02]  /*5130*/  MOV R215, R13 ;  /* 0x0000000d00d77202 */ /* 0x000fe40000000f00 */
[----:B------:R1:W-:Y:S01]  /*5140*/  STL.64 [R1+0x3c0], R206 ;  /* 0x0003c0ce01007387 */ /* 0x0003e20000100a00 */
[----:B--2---:R-:W-:Y:S01]  /*5150*/  IMAD.MOV.U32 R212, RZ, RZ, R16 ;  /* 0x000000ffffd47224 */ /* 0x004fe200078e0010 */
[----:B------:R-:W-:Y:S02]  /*5160*/  MOV R213, R15 ;  /* 0x0000000f00d57202 */ /* 0x000fe40000000f00 */
[----:B------:R2:W-:Y:S01]  /*5170*/  STL.64 [R1+0x3b8], R204 ;  /* 0x0003b8cc01007387 */ /* 0x0005e20000100a00 */
[----:B---3--:R-:W-:Y:S01]  /*5180*/  IMAD.MOV.U32 R210, RZ, RZ, R18 ;  /* 0x000000ffffd27224 */ /* 0x008fe200078e0012 */
[----:B------:R-:W-:-:S02]  /*5190*/  MOV R211, R17 ;  /* 0x0000001100d37202 */ /* 0x000fc40000000f00 */
[----:B------:R3:W-:Y:S01]  /*51a0*/  STL.64 [R1+0x3b0], R202 ;  /* 0x0003b0ca01007387 */ /* 0x0007e20000100a00 */
[----:B----4-:R-:W-:Y:S01]  /*51b0*/  IMAD.MOV.U32 R208, RZ, RZ, R20 ;  /* 0x000000ffffd07224 */ /* 0x010fe200078e0014 */
[----:B------:R-:W-:Y:S02]  /*51c0*/  MOV R209, R19 ;  /* 0x0000001300d17202 */ /* 0x000fe40000000f00 */
[----:B------:R4:W-:Y:S01]  /*51d0*/  STL.64 [R1+0x3a8], R200 ;  /* 0x0003a8c801007387 */ /* 0x0009e20000100a00 */
[----:B-1----:R-:W-:Y:S01]  /*51e0*/  IMAD.MOV.U32 R206, RZ, RZ, R22 ;  /* 0x000000ffffce7224 */ /* 0x002fe200078e0016 */
[----:B------:R-:W-:Y:S02]  /*51f0*/  MOV R207, R21 ;  /* 0x0000001500cf7202 */ /* 0x000fe40000000f00 */
[----:B------:R1:W-:Y:S01]  /*5200*/  STL.64 [R1+0x3a0], R198 ;  /* 0x0003a0c601007387 */ /* 0x0003e20000100a00 */
[----:B--2---:R-:W-:Y:S01]  /*5210*/  IMAD.MOV.U32 R204, RZ, RZ, R24 ;  /* 0x000000ffffcc7224 */ /* 0x004fe200078e0018 */
[----:B------:R-:W-:-:S02]  /*5220*/  MOV R205, R23 ;  /* 0x0000001700cd7202 */ /* 0x000fc40000000f00 */
[----:B------:R2:W-:Y:S01]  /*5230*/  STL.64 [R1+0x398], R196 ;  /* 0x000398c401007387 */ /* 0x0005e20000100a00 */
[----:B---3--:R-:W-:Y:S01]  /*5240*/  IMAD.MOV.U32 R202, RZ, RZ, R26 ;  /* 0x000000ffffca7224 */ /* 0x008fe200078e001a */
[----:B------:R-:W-:Y:S02]  /*5250*/  MOV R203, R25 ;  /* 0x0000001900cb7202 */ /* 0x000fe40000000f00 */
[----:B------:R3:W-:Y:S01]  /*5260*/  STL.64 [R1+0x390], R194 ;  /* 0x000390c201007387 */ /* 0x0007e20000100a00 */
[----:B----4-:R-:W-:Y:S01]  /*5270*/  IMAD.MOV.U32 R200, RZ, RZ, R28 ;  /* 0x000000ffffc87224 */ /* 0x010fe200078e001c */
[----:B------:R-:W-:Y:S02]  /*5280*/  MOV R201, R27 ;  /* 0x0000001b00c97202 */ /* 0x000fe40000000f00 */
[----:B------:R4:W-:Y:S01]  /*5290*/  STL.64 [R1+0x388], R192 ;  /* 0x000388c001007387 */ /* 0x0009e20000100a00 */
[----:B-1----:R-:W-:Y:S01]  /*52a0*/  IMAD.MOV.U32 R198, RZ, RZ, R30 ;  /* 0x000000ffffc67224 */ /* 0x002fe200078e001e */
[----:B------:R-:W-:-:S02]  /*52b0*/  MOV R199, R29 ;  /* 0x0000001d00c77202 */ /* 0x000fc40000000f00 */
[----:B------:R1:W-:Y:S01]  /*52c0*/  STL.64 [R1+0x380], R190 ;  /* 0x000380be01007387 */ /* 0x0003e20000100a00 */
[----:B--2---:R-:W-:Y:S01]  /*52d0*/  IMAD.MOV.U32 R196, RZ, RZ, R32 ;  /* 0x000000ffffc47224 */ /* 0x004fe200078e0020 */
[----:B------:R-:W-:Y:S02]  /*52e0*/  MOV R197, R31 ;  /* 0x0000001f00c57202 */ /* 0x000fe40000000f00 */
[----:B------:R2:W-:Y:S01]  /*52f0*/  STL.64 [R1+0x378], R188 ;  /* 0x000378bc01007387 */ /* 0x0005e20000100a00 */
[----:B---3--:R-:W-:Y:S01]  /*5300*/  IMAD.MOV.U32 R194, RZ, RZ, R34 ;  /* 0x000000ffffc27224 */ /* 0x008fe200078e0022 */
[----:B------:R-:W-:Y:S02]  /*5310*/  MOV R195, R33 ;  /* 0x0000002100c37202 */ /* 0x000fe40000000f00 */
[----:B------:R3:W-:Y:S01]  /*5320*/  STL.64 [R1+0x370], R186 ;  /* 0x000370ba01007387 */ /* 0x0007e20000100a00 */
[----:B----4-:R-:W-:Y:S01]  /*5330*/  IMAD.MOV.U32 R192, RZ, RZ, R36 ;  /* 0x000000ffffc07224 */ /* 0x010fe200078e0024 */
[----:B------:R-:W-:-:S02]  /*5340*/  MOV R193, R35 ;  /* 0x0000002300c17202 */ /* 0x000fc40000000f00 */
        /* <DEDUP_REMOVED lines=28> */
[----:B--2---:R-:W-:Y:S01]  /*5510*/  MOV R172, R56 ;  /* 0x0000003800ac7202 */ /* 0x004fe20000000f00 */
[----:B------:R-:W-:Y:S02]  /*5520*/  IMAD.MOV.U32 R173, RZ, RZ, R55 ;  /* 0x000000ffffad7224 */ /* 0x000fe400078e0037 */
[----:B------:R2:W-:Y:S01]  /*5530*/  STL.64 [R1+0x318], R164 ;  /* 0x000318a401007387 */ /* 0x0005e20000100a00 */
[----:B---3--:R-:W-:Y:S02]  /*5540*/  IMAD.MOV.U32 R170, RZ, RZ, R58 ;  /* 0x000000ffffaa7224 */ /* 0x008fe400078e003a */
[----:B------:R-:W-:Y:S01]  /*5550*/  IMAD.MOV.U32 R171, RZ, RZ, R57 ;  /* 0x000000ffffab7224 */ /* 0x000fe200078e0039 */
[----:B----4-:R-:W-:Y:S01]  /*5560*/  MOV R169, R59 ;  /* 0x0000003b00a97202 */ /* 0x010fe20000000f00 */
[----:B------:R-:W-:Y:S01]  /*5570*/  IMAD.MOV.U32 R168, RZ, RZ, R60 ;  /* 0x000000ffffa87224 */ /* 0x000fe200078e003c */
[----:B-1----:R-:W-:Y:S01]  /*5580*/  MOV R166, R62 ;  /* 0x0000003e00a67202 */ /* 0x002fe20000000f00 */
[----:B------:R-:W-:-:S02]  /*5590*/  IMAD.MOV.U32 R167, RZ, RZ, R61 ;  /* 0x000000ffffa77224 */ /* 0x000fc400078e003d */
[----:B--2---:R-:W-:Y:S02]  /*55a0*/  IMAD.MOV.U32 R164, RZ, RZ, R64 ;  /* 0x000000ffffa47224 */ /* 0x004fe400078e0040 */
[----:B------:R-:W-:Y:S01]  /*55b0*/  IMAD.MOV.U32 R165, RZ, RZ, R63 ;  /* 0x000000ffffa57224 */ /* 0x000fe200078e003f */
[----:B------:R-:W-:Y:S02]  /*55c0*/  WARPGROUP.DEPBAR.LE gsb0, 0x0 ;  /* 0x00008000000079c5 */ /* 0x000fe40000010000 */
[----:B------:R-:W-:-:S06]  /*55d0*/  WARPGROUP.ARRIVE ;  /* 0x00000000000079c5 */ /* 0x000fcc0000000000 */
[----:B------:R-:W-:Y:S01]  /*55e0*/  HGMMA.64x128x16.F32.BF16 R24, gdesc[UR8], RZ, !UPT, gsb0 ;  /* 0x01e00000081879f0 */ /* 0x000fe2000c0018ff */
[----:B------:R-:W-:Y:S02]  /*55f0*/  UIADD3 UR8, UR5, 0x2, URZ ;  /* 0x0000000205087890 */ /* 0x000fe4000fffe03f */
[----:B------:R-:W-:Y:S01]  /*5600*/  UIADD3 UR10, UR4, 0x2, URZ ;  /* 0x00000002040a7890 */ /* 0x000fe2000fffe03f */
[----:B------:R-:W-:Y:S01]  /*5610*/  UMOV UR9, 0x40000040 ;  /* 0x4000004000097882 */ /* 0x000fe20000000000 */
[----:B------:R-:W-:Y:S01]  /*5620*/  UMOV UR11, 0x40000040 ;  /* 0x40000040000b7882 */ /* 0x000fe20000000000 */
[----:B------:R-:W-:Y:S02]  /*5630*/  WARPGROUP.DEPBAR.LE gsb0, 0x0 ;  /* 0x00008000000079c5 */ /* 0x000fe40000010000 */
[----:B------:R-:W-:-:S06]  /*5640*/  WARPGROUP.ARRIVE ;  /* 0x00000000000079c5 */ /* 0x000fcc0000000000 */
[----:B------:R-:W-:Y:S03]  /*5650*/  HGMMA.64x128x16.F32.BF16 R164, gdesc[UR8], R164, gsb0 ;  /* 0x01e0000008a479f0 */ /* 0x000fe600080018a4 */
[----:B------:R-:W-:Y:S02]  /*5660*/  WARPGROUP.DEPBAR.LE gsb0, 0x0 ;  /* 0x00008000000079c5 */ /* 0x000fe40000010000 */
[----:B------:R-:W-:Y:S04]  /*5670*/  STL.64 [R1], R164 ;  /* 0x000000a401007387 */ /* 0x000fe80000100a00 */
[----:B------:R-:W-:Y:S04]  /*5680*/  STL.64 [R1+0x8], R166 ;  /* 0x000008a601007387 */ /* 0x000fe80000100a00 */
        /* <DEDUP_REMOVED lines=27> */
[----:B------:R1:W-:Y:S04]  /*5840*/  STL.64 [R1+0xe8], R222 ;  /* 0x0000e8de01007387 */ /* 0x0003e80000100a00 */
[----:B------:R-:W-:Y:S04]  /*5850*/  STL.64 [R1+0xf0], R224 ;  /* 0x0000f0e001007387 */ /* 0x000fe80000100a00 */
[----:B------:R-:W-:Y:S04]  /*5860*/  STL.64 [R1+0xf8], R226 ;  /* 0x0000f8e201007387 */ /* 0x000fe80000100a00 */
[----:B-1----:R-:W2:Y:S04]  /*5870*/  LDL.LU R222, [R1+0x3f8] ;  /* 0x0003f80001de7983 */ /* 0x002ea80000300800 */
[----:B------:R-:W3:Y:S04]  /*5880*/  LDL.LU R221, [R1+0x3f4] ;  /* 0x0003f40001dd7983 */ /* 0x000ee80000300800 */
[----:B------:R-:W4:Y:S04]  /*5890*/  LDL.LU R219, [R1+0x3f0] ;  /* 0x0003f00001db7983 */ /* 0x000f280000300800 */
[----:B------:R-:W4:Y:S04]  /*58a0*/  LDL.LU.64 R216, [R1+0x3e8] ;  /* 0x0003e80001d87983 */ /* 0x000f280000300a00 */
[----:B------:R-:W2:Y:S04]  /*58b0*/  LDL.LU.64 R214, [R1+0x3e0] ;  /* 0x0003e00001d67983 */ /* 0x000ea80000300a00 */
        /* <DEDUP_REMOVED lines=24> */
[----:B------:R-:W2:Y:S01]  /*5a40*/  LDL.LU.64 R164, [R1+0x318] ;  /* 0x0003180001a47983 */ /* 0x000ea20000300a00 */
[----:B------:R-:W-:Y:S01]  /*5a50*/  UIADD3 UR8, UR5, 0x202, URZ ;  /* 0x0000020205087890 */ /* 0x000fe2000fffe03f */
[----:B------:R-:W-:Y:S01]  /*5a60*/  UMOV UR9, 0x40000040 ;  /* 0x4000004000097882 */ /* 0x000fe20000000000 */
[----:B--2---:R-:W-:-:S07]  /*5a70*/  WARPGROUP.ARRIVE ;  /* 0x00000000000079c5 */ /* 0x004fce0000000000 */
[----:B------:R-:W-:Y:S01]  /*5a80*/  HGMMA.64x128x16.F32.BF16 R152, gdesc[UR8], R152, gsb0 ;  /* 0x01e00000089879f0 */ /* 0x000fe20008001898 */
[----:B------:R-:W-:Y:S02]  /*5a90*/  UIADD3 UR8, UR5, 0x402, URZ ;  /* 0x0000040205087890 */ /* 0x000fe4000fffe03f */
[----:B------:R-:W-:Y:S02]  /*5aa0*/  WARPGROUP.DEPBAR.LE gsb0, 0x0 ;  /* 0x00008000000079c5 */ /* 0x000fe40000010000 */
        /* <DEDUP_REMOVED lines=32> */
[----:B-1----:R-:W2:Y:S04]  /*5cb0*/  LDL.LU.64 R152, [R1] ;  /* 0x0000000001987983 */ /* 0x002ea80000300a00 */
        /* <DEDUP_REMOVED lines=31> */
[----:B------:R-:W-:Y:S01]  /*5eb0*/  WARPGROUP.ARRIVE ;  /* 0x00000000000079c5 */ /* 0x000fe20000000000 */
[----:B------:R-:W-:-:S05]  /*5ec0*/  UMOV UR9, 0x40000040 ;  /* 0x4000004000097882 */ /* 0x000fca0000000000 */
[----:B------:R-:W-:Y:S01]  /*5ed0*/  HGMMA.64x128x16.F32.BF16 R88, gdesc[UR8], R88, gsb0 ;  /* 0x01e00000085879f0 */ /* 0x000fe20008001858 */
[----:B------:R-:W-:Y:S01]  /*5ee0*/  UIADD3 UR8, UR5, 0x602, URZ ;  /* 0x0000060205087890 */ /* 0x000fe2000fffe03f */
[----:B------:R-:W-:Y:S01]  /*5ef0*/  UMOV UR9, 0x40000040 ;  /* 0x4000004000097882 */ /* 0x000fe20000000000 */
[----:B------:R-:W-:Y:S02]  /*5f00*/  WARPGROUP.DEPBAR.LE gsb0, 0x0 ;  /* 0x00008000000079c5 */ /* 0x000fe40000010000 */
[----:B------:R-:W-:-:S07]  /*5f10*/  WARPGROUP.ARRIVE ;  /* 0x00000000000079c5 */ /* 0x000fce0000000000 */
[----:B------:R-:W-:Y:S01]  /*5f20*/  HGMMA.64x128x16.F32.BF16 R24, gdesc[UR8], R24, gsb0 ;  /* 0x01e00000081879f0 */ /* 0x000fe20008001818 */
[----:B------:R-:W-:Y:S02]  /*5f30*/  UIADD3 UR8, UR5, 0x4, URZ ;  /* 0x0000000405087890 */ /* 0x000fe4000fffe03f */
[----:B------:R-:W-:Y:S01]  /*5f40*/  UIADD3 UR10, UR4, 0x4, URZ ;  /* 0x00000004040a7890 */ /* 0x000fe2000fffe03f */
[----:B------:R-:W-:Y:S01]  /*5f50*/  UMOV UR9, 0x40000040 ;  /* 0x4000004000097882 */ /* 0x000fe20000000000 */
[----:B------:R-:W-:Y:S01]  /*5f60*/  UMOV UR11, 0x40000040 ;  /* 0x40000040000b7882 */ /* 0x000fe20000000000 */
[----:B------:R-:W-:Y:S02]  /*5f70*/  WARPGROUP.DEPBAR.LE gsb0, 0x0 ;  /* 0x00008000000079c5 */ /* 0x000fe40000010000 */
[----:B--2---:R-:W-:-:S06]  /*5f80*/  WARPGROUP.ARRIVE ;  /* 0x00000000000079c5 */ /* 0x004fcc0000000000 */
[----:B------:R-:W-:Y:S03]  /*5f90*/  HGMMA.64x128x16.F32.BF16 R152, gdesc[UR8], R152, gsb0 ;  /* 0x01e00000089879f0 */ /* 0x000fe60008001898 */
[----:B------:R-:W-:Y:S02]  /*5fa0*/  WARPGROUP.DEPBAR.LE gsb0, 0x0 ;  /* 0x00008000000079c5 */ /* 0x000fe40000010000 */
[----:B------:R-:W-:Y:S01]  /*5fb0*/  STL.64 [R1], R152 ;  /* 0x0000009801007387 */ /* 0x000fe20000100a00 */
[----:B------:R-:W-:Y:S01]  /*5fc0*/  IMAD.MOV.U32 R2, RZ, RZ, R214 ;  /* 0x000000ffff027224 */ /* 0x000fe200078e00d6 */
[----:B------:R-:W-:Y:S01]  /*5fd0*/  MOV R0, R215 ;  /* 0x000000d700007202 */ /* 0x000fe20000000f00 */
[----:B------:R-:W-:Y:S01]  /*5fe0*/  IMAD.MOV.U32 R4, RZ, RZ, R212 ;  /* 0x000000ffff047224 */ /* 0x000fe200078e00d4 */
[----:B------:R-:W-:Y:S01]  /*5ff0*/  STL.64 [R1+0x8], R154 ;  /* 0x0000089a01007387 */ /* 0x000fe20000100a00 */
[----:B------:R-:W-:Y:S01]  /*6000*/  MOV R3, R213 ;  /* 0x000000d500037202 */ /* 0x000fe20000000f00 */
[----:B------:R-:W-:Y:S01]  /*6010*/  IMAD.MOV.U32 R10, RZ, RZ, R210 ;  /* 0x000000ffff0a7224 */ /* 0x000fe200078e00d2 */
[----:B------:R-:W-:Y:S01]  /*6020*/  MOV R9, R211 ;  /* 0x000000d300097202 */ /* 0x000fe20000000f00 */
[----:B------:R-:W-:Y:S01]  /*6030*/  STL.64 [R1+0x10], R156 ;  /* 0x0000109c01007387 */ /* 0x000fe20000100a00 */
        /* <DEDUP_REMOVED lines=31> */
[----:B------:R-:W-:Y:S04]  /*6230*/  STL.64 [R1+0x50], R172 ;  /* 0x000050ac01007387 */ /* 0x000fe80000100a00 */
[----:B------:R-:W-:Y:S04]  /*6240*/  STL.64 [R1+0x58], R174 ;  /* 0x000058ae01007387 */ /* 0x000fe80000100a00 */
[----:B------:R-:W-:Y:S04]  /*6250*/  STL.64 [R1+0x60], R176 ;  /* 0x000060b001007387 */ /* 0x000fe80000100a00 */
[----:B------:R-:W-:Y:S04]  /*6260*/  STL.64 [R1+0x68], R178 ;  /* 0x000068b201007387 */ /* 0x000fe80000100a00 */
[----:B------:R-:W-:Y:S04]  /*6270*/  STL.64 [R1+0x70], R180 ;  /* 0x000070b401007387 */ /* 0x000fe80000100a00 */
[----:B------:R-:W-:Y:S04]  /*6280*/  STL.64 [R1+0x78], R182 ;  /* 0x000078b601007387 */ /* 0x000fe80000100a00 */
[----:B------:R1:W-:Y:S04]  /*6290*/  STL.64 [R1+0x80], R184 ;  /* 0x000080b801007387 */ /* 0x0003e80000100a00 */
        /* <DEDUP_REMOVED lines=15> */
[----:B-1----:R-:W2:Y:S04]  /*6390*/  LDL.LU.64 R184, [R1+0x298] ;  /* 0x0002980001b87983 */ /* 0x002ea80000300a00 */
        /* <DEDUP_REMOVED lines=17> */
[----:B------:R-:W-:-:S02]  /*64b0*/  UMOV UR9, 0x40000040 ;  /* 0x4000004000097882 */ /* 0x000fc40000000000 */
[----:B------:R-:W-:Y:S04]  /*64c0*/  STL [R1+0x1e8], R222 ;  /* 0x0001e8de01007387 */ /* 0x000fe80000100800 */
[----:B---3--:R-:W-:Y:S04]  /*64d0*/  STL [R1+0x1e4], R221 ;  /* 0x0001e4dd01007387 */ /* 0x008fe80000100800 */
[----:B----4-:R-:W-:Y:S04]  /*64e0*/  STL [R1+0x1e0], R219 ;  /* 0x0001e0db01007387 */ /* 0x010fe80000100800 */
[----:B------:R-:W-:Y:S01]  /*64f0*/  STL.64 [R1+0x1d8], R216 ;  /* 0x0001d8d801007387 */ /* 0x000fe20000100a00 */
[----:B--2---:R-:W-:-:S06]  /*6500*/  WARPGROUP.ARRIVE ;  /* 0x00000000000079c5 */ /* 0x004fcc0000000000 */
        /* <DEDUP_REMOVED lines=29> */
[----:B-1----:R-:W2:Y:S04]  /*66e0*/  LDL.LU R164, [R1] ;  /* 0x0000000001a47983 */ /* 0x002ea80000300800 */
[----:B------:R-:W2:Y:S04]  /*66f0*/  LDL.LU R165, [R1+0x4] ;  /* 0x0000040001a57983 */ /* 0x000ea80000300800 */
        /* <DEDUP_REMOVED lines=31> */
[----:B------:R-:W2:Y:S01]  /*68f0*/  LDL.LU R197, [R1+0x84] ;  /* 0x0000840001c57983 */ /* 0x000ea20000300800 */
[----:B------:R-:W-:Y:S01]  /*6900*/  WARPGROUP.ARRIVE ;  /* 0x00000000000079c5 */ /* 0x000fe20000000000 */
[----:B------:R-:W-:Y:S01]  /*6910*/  UMOV UR9, 0x40000040 ;  /* 0x4000004000097882 */ /* 0x000fe20000000000 */
[----:B------:R-:W-:Y:S01]  /*6920*/  IMAD.MOV.U32 R208, RZ, RZ, R227 ;  /* 0x000000ffffd07224 */ /* 0x000fe200078e00e3 */
[----:B------:R-:W-:Y:S01]  /*6930*/  MOV R209, R226 ;  /* 0x000000e200d17202 */ /* 0x000fe20000000f00 */
[----:B------:R-:W-:-:S02]  /*6940*/  IMAD.MOV.U32 R210, RZ, RZ, R225 ;  /* 0x000000ffffd27224 */ /* 0x000fc400078e00e1 */
[----:B------:R-:W-:Y:S01]  /*6950*/  HGMMA.64x128x16.F32.BF16 R88, gdesc[UR8], R88, gsb0 ;  /* 0x01e00000085879f0 */ /* 0x000fe20008001858 */
[----:B------:R-:W-:Y:S01]  /*6960*/  UIADD3 UR8, UR5, 0x604, URZ ;  /* 0x0000060405087890 */ /* 0x000fe2000fffe03f */
[----:B------:R-:W-:Y:S01]  /*6970*/  MOV R211, R224 ;  /* 0x000000e000d37202 */ /* 0x000fe20000000f00 */
        /* <DEDUP_REMOVED lines=22> */
[----:B------:R-:W-:-:S02]  /*6ae0*/  WARPGROUP.DEPBAR.LE gsb0, 0x0 ;  /* 0x00008000000079c5 */ /* 0x000fc40000010000 */
[----:B------:R-:W-:Y:S01]  /*6af0*/  WARPGROUP.ARRIVE ;  /* 0x00000000000079c5 */ /* 0x000fe20000000000 */
[----:B------:R-:W-:Y:S01]  /*6b00*/  MOV R223, R9 ;  /* 0x0000000900df7202 */ /* 0x000fe20000000f00 */
[----:B------:R-:W-:Y:S01]  /*6b10*/  IMAD.MOV.U32 R224, RZ, RZ, R4 ;  /* 0x000000ffffe07224 */ /* 0x000fe200078e0004 */
[----:B------:R-:W-:Y:S01]  /*6b20*/  MOV R225, R3 ;  /* 0x0000000300e17202 */ /* 0x000fe20000000f00 */
[----:B------:R-:W-:Y:S01]  /*6b30*/  IMAD.MOV.U32 R226, RZ, RZ, R2 ;  /* 0x000000ffffe27224 */ /* 0x000fe200078e0002 */
[----:B------:R-:W-:Y:S01]  /*6b40*/  MOV R227, R0 ;  /* 0x0000000000e37202 */ /* 0x000fe20000000f00 */
[----:B------:R-:W-:Y:S01]  /*6b50*/  HGMMA.64x128x16.F32.BF16 R24, gdesc[UR8], R24, gsb0 ;  /* 0x01e00000081879f0 */ /* 0x000fe20008001818 */
[----:B------:R-:W-:Y:S01]  /*6b60*/  UIADD3 UR8, UR5, 0x6, URZ ;  /* 0x0000000605087890 */ /* 0x000fe2000fffe03f */
[----:B------:R3:W5:Y:S01]  /*6b70*/  LDL.LU R23, [R1+0x210] ;  /* 0x0002100001177983 */ /* 0x0007620000300800 */
[----:B------:R-:W-:Y:S01]  /*6b80*/  UIADD3 UR10, UR4, 0x6, URZ ;  /* 0x00000006040a7890 */ /* 0x000fe2000fffe03f */
[----:B------:R-:W-:Y:S01]  /*6b90*/  UMOV UR9, 0x40000040 ;  /* 0x4000004000097882 */ /* 0x000fe20000000000 */
[----:B------:R-:W-:Y:S01]  /*6ba0*/  UMOV UR11, 0x40000040 ;  /* 0x40000040000b7882 */ /* 0x000fe20000000000 */
[----:B------:R3:W5:Y:S04]  /*6bb0*/  LDL.LU R22, [R1+0x20c] ;  /* 0x00020c0001167983 */ /* 0x0007680000300800 */
[----:B------:R3:W5:Y:S04]  /*6bc0*/  LDL.LU R19, [R1+0x208] ;  /* 0x0002080001137983 */ /* 0x0007680000300800 */
[----:B------:R3:W5:Y:S04]  /*6bd0*/  LDL.LU R18, [R1+0x204] ;  /* 0x0002040001127983 */ /* 0x0007680000300800 */
[----:B------:R3:W5:Y:S04]  /*6be0*/  LDL.LU R17, [R1+0x200] ;  /* 0x0002000001117983 */ /* 0x0007680000300800 */
[----:B------:R3:W5:Y:S04]  /*6bf0*/  LDL.LU R16, [R1+0x1fc] ;  /* 0x0001fc0001107983 */ /* 0x0007680000300800 */
[----:B------:R3:W5:Y:S04]  /*6c00*/  LDL.LU R8, [R1+0x1f8] ;  /* 0x0001f80001087983 */ /* 0x0007680000300800 */
[----:B------:R3:W5:Y:S04]  /*6c10*/  LDL.LU R7, [R1+0x1f4] ;  /* 0x0001f40001077983 */ /* 0x0007680000300800 */
[----:B------:R3:W5:Y:S04]  /*6c20*/  LDL.LU R6, [R1+0x1f0] ;  /* 0x0001f00001067983 */ /* 0x0007680000300800 */
[----:B------:R3:W5:Y:S01]  /*6c30*/  LDL.LU R5, [R1+0x1ec] ;  /* 0x0001ec0001057983 */ /* 0x0007620000300800 */
[----:B------:R-:W-:-:S02]  /*6c40*/  WARPGROUP.DEPBAR.LE gsb0, 0x0 ;  /* 0x00008000000079c5 */ /* 0x000fc40000010000 */
[----:B--2---:R-:W-:-:S06]  /*6c50*/  WARPGROUP.ARRIVE ;  /* 0x00000000000079c5 */ /* 0x004fcc0000000000 */
        /* <DEDUP_REMOVED lines=32> */
[----:B------:R3:W-:Y:S04]  /*6e60*/  STL.64 [R1+0xf0], R224 ;  /* 0x0000f0e001007387 */ /* 0x0007e80000100a00 */
[----:B------:R3:W-:Y:S04]  /*6e70*/  STL.64 [R1+0xf8], R226 ;  /* 0x0000f8e201007387 */ /* 0x0007e80000100a00 */
[----:B-1----:R3:W5:Y:S04]  /*6e80*/  LDL.LU R222, [R1+0x1e8] ;  /* 0x0001e80001de7983 */ /* 0x0027680000300800 */
[----:B------:R3:W5:Y:S04]  /*6e90*/  LDL.LU R221, [R1+0x1e4] ;  /* 0x0001e40001dd7983 */ /* 0x0007680000300800 */
[----:B------:R3:W5:Y:S04]  /*6ea0*/  LDL.LU R219, [R1+0x1e0] ;  /* 0x0001e00001db7983 */ /* 0x0007680000300800 */
[----:B------:R3:W5:Y:S04]  /*6eb0*/  LDL.LU.64 R216, [R1+0x1d8] ;  /* 0x0001d80001d87983 */ /* 0x0007680000300a00 */
        /* <DEDUP_REMOVED lines=30> */
[----:B------:R-:W-:Y:S01]  /*70a0*/  UIADD3 UR8, UR5, 0x406, URZ ;  /* 0x0000040605087890 */ /* 0x000fe2000fffe03f */
[----:B------:R-:W-:Y:S01]  /*70b0*/  UMOV UR9, 0x40000040 ;  /* 0x4000004000097882 */ /* 0x000fe20000000000 */
[----:B------:R-:W-:Y:S02]  /*70c0*/  WARPGROUP.DEPBAR.LE gsb0, 0x0 ;  /* 0x00008000000079c5 */ /* 0x000fe40000010000 */
[----:B------:R-:W-:-:S07]  /*70d0*/  WARPGROUP.ARRIVE ;  /* 0x00000000000079c5 */ /* 0x000fce0000000000 */
[----:B------:R-:W-:Y:S01]  /*70e0*/  HGMMA.64x128x16.F32.BF16 R88, gdesc[UR8], R88, gsb0 ;  /* 0x01e00000085879f0 */ /* 0x000fe20008001858 */
[----:B------:R-:W-:Y:S01]  /*70f0*/  UIADD3 UR8, UR5, 0x606, URZ ;  /* 0x0000060605087890 */ /* 0x000fe2000fffe03f */
[----:B------:R-:W-:Y:S01]  /*7100*/  UMOV UR9, 0x40000040 ;  /* 0x4000004000097882 */ /* 0x000fe20000000000 */
[----:B------:R-:W-:-:S04]  /*7110*/  UIADD3 UR5, UR40, 0x1, URZ ;  /* 0x0000000128057890 */ /* 0x000fc8000fffe03f */
[----:B------:R-:W-:-:S04]  /*7120*/  UISETP.NE.AND UP0, UPT, UR5, 0x4, UPT ;  /* 0x000000040500788c */ /* 0x000fc8000bf05270 */
[----:B------:R-:W-:Y:S02]  /*7130*/  USEL UR4, URZ, 0x1, UP0 ;  /* 0x000000013f047887 */ /* 0x000fe40008000000 */
[----:B------:R-:W-:Y:S02]  /*7140*/  USEL UR5, UR5, URZ, UP0 ;  /* 0x0000003f05057287 */ /* 0x000fe40008000000 */
[----:B------:R-:W-:-:S06]  /*7150*/  ULOP3.LUT UR4, UR41, UR4, URZ, 0x3c, !UPT ;  /* 0x0000000429047292 */ /* 0x000fcc000f8e3c3f */
[----:B------:R-:W-:Y:S01]  /*7160*/  IMAD.U32 R2, RZ, RZ, UR4 ;  /* 0x00000004ff027e24 */ /* 0x000fe2000f8e00ff */
[----:B------:R-:W-:Y:S01]  /*7170*/  UMOV UR4, 0x1 ;  /* 0x0000000100047882 */ /* 0x000fe20000000000 */
[----:B------:R-:W-:Y:S02]  /*7180*/  WARPGROUP.DEPBAR.LE gsb0, 0x0 ;  /* 0x00008000000079c5 */ /* 0x000fe40000010000 */
[----:B------:R-:W-:-:S06]  /*7190*/  WARPGROUP.ARRIVE ;  /* 0x00000000000079c5 */ /* 0x000fcc0000000000 */
[----:B---3--:R-:W-:Y:S03]  /*71a0*/  HGMMA.64x128x16.F32.BF16 R24, gdesc[UR8], R24, gsb0 ;  /* 0x01e00000081879f0 */ /* 0x008fe60008001818 */
[----:B------:R-:W-:Y:S02]  /*71b0*/  WARPGROUP.DEPBAR.LE gsb0, 0x0 ;  /* 0x00008000000079c5 */ /* 0x000fe40000010000 */
.L_x_38:
[----:B-1---5:R-:W-:-:S04]  /*71c0*/  VIMNMX R0, R6, 0x1, PT ;  /* 0x0000000106007848 */ /* 0x022fc80003fe0100 */
[----:B------:R-:W-:-:S04]  /*71d0*/  IADD3 R6, R6, -R0, RZ ;  /* 0x8000000006067210 */ /* 0x000fc80007ffe0ff */
[----:B------:R-:W-:-:S13]  /*71e0*/  ISETP.GE.AND P0, PT, R6, 0x1, PT ;  /* 0x000000010600780c */ /* 0x000fda0003f06270 */
[----:B------:R-:W-:Y:S05]  /*71f0*/  @!P0 BRA `(.L_x_43) ;  /* 0x0000002c00d88947 */ /* 0x000fea0003800000 */
[----:B------:R-:W-:Y:S01]  /*7200*/  IMAD.MOV.U32 R3, RZ, RZ, R6 ;  /* 0x000000ffff037224 */ /* 0x000fe200078e0006 */
[----:B------:R-:W-:-:S07]  /*7210*/  MOV R0, UR40 ;  /* 0x0000002800007c02 */ /* 0x000fce0008000f00 */
.L_x_50:
[----:B------:R-:W-:-:S06]  /*7220*/  UISETP.NE.AND UP0, UPT, UR43, 0x3, UPT ;  /* 0x000000032b00788c */ /* 0x000fcc000bf05270 */
[----:B------:R-:W-:-:S13]  /*7230*/  PLOP3.LUT P1, PT, PT, PT, UP0, 0x80, 0x0 ;  /* 0x000000000000781c */ /* 0x000fda0003f2f008 */
[----:B------:R-:W-:Y:S05]  /*7240*/  @!P1 BRA `(.L_x_44) ;  /* 0x0000000000049947 */ /* 0x000fea0003800000 */
[----:B------:R-:W-:Y:S01]  /*7250*/  BPT.TRAP 0x1 ;  /* 0x000000040000795c */ /* 0x000fe20000300000 */
.L_x_44:
[----:B------:R-:W-:Y:S01]  /*7260*/  ULEA UR6, UR5, UR47, 0x3 ;  /* 0x0000002f05067291 */ /* 0x000fe2000f8e183f */
[----:B------:R-:W-:-:S08]  /*7270*/  SHF.L.U32 R4, R2, 0x1f, RZ ;  /* 0x0000001f02047819 */ /* 0x000fd000000006ff */
[----:B------:R1:W3:Y:S01]  /*7280*/  SYNCS.PHASECHK.TRANS64.TRYWAIT P0, [UR6+0x34480], R4 ;  /* 0x03448004ff0075a7 */ /* 0x0002e20008000146 */
[----:B------:R-:W-:Y:S05]  /*7290*/  @!P1 BRA `(.L_x_45) ;  /* 0x0000000000049947 */ /* 0x000fea0003800000 */
[----:B------:R-:W-:Y:S01]  /*72a0*/  BPT.TRAP 0x1 ;  /* 0x000000040000795c */ /* 0x000fe20000300000 */
.L_x_45:
[----:B---3--:R-:W-:Y:S05]  /*72b0*/  @P0 BRA `(.L_x_46) ;  /* 0x0000000000080947 */ /* 0x008fea0003800000 */
[----:B------:R-:W3:Y:S02]  /*72c0*/  SYNCS.PHASECHK.TRANS64.TRYWAIT P0, [UR6+0x34480], R4 ;  /* 0x03448004ff0075a7 */ /* 0x000ee40008000146 */
[----:B---3--:R-:W-:Y:S05]  /*72d0*/  @!P0 BRA `(.L_x_47) ;  /* 0x0000010000ec8947 */ /* 0x008fea0003800000 */
.L_x_46:
        /* <DEDUP_REMOVED lines=32> */
[----:B----4-:R-:W4:Y:S04]  /*74e0*/  LDL.LU.64 R24, [R1] ;  /* 0x0000000001187983 */ /* 0x010f280000300a00 */
[----:B------:R-:W4:Y:S04]  /*74f0*/  LDL.LU.64 R26, [R1+0x8] ;  /* 0x00000800011a7983 */ /* 0x000f280000300a00 */
        /* <DEDUP_REMOVED lines=29> */
[----:B------:R-:W4:Y:S01]  /*76d0*/  LDL.LU.64 R86, [R1+0xf8] ;  /* 0x0000f80001567983 */ /* 0x000f220000300a00 */
[----:B------:R-:W-:-:S02]  /*76e0*/  UIADD3 UR7, UR47, 0x20000, URZ ;  /* 0x000200002f077890 */ /* 0x000fc4000fffe03f */
[----:B------:R-:W-:Y:S01]  /*76f0*/  USHF.R.U32.HI UR6, URZ, 0x4, UR47 ;  /* 0x000000043f067899 */ /* 0x000fe2000801162f */
[----:B------:R-:W-:Y:S01]  /*7700*/  STL [R1+0x21c], R23 ;  /* 0x00021c1701007387 */ /* 0x000fe20000100800 */
[----:B------:R-:W-:Y:S02]  /*7710*/  USHF.R.U32.HI UR7, URZ, 0x4, UR7 ;  /* 0x000000043f077899 */ /* 0x000fe40008011607 */
[----:B------:R-:W-:Y:S01]  /*7720*/  ULOP3.LUT UR6, UR6, 0x3fff, URZ, 0xc0, !UPT ;  /* 0x00003fff06067892 */ /* 0x000fe2000f8ec03f */
[----:B------:R-:W-:Y:S01]  /*7730*/  STL [R1+0x218], R22 ;  /* 0x0002181601007387 */ /* 0x000fe20000100800 */
[----:B------:R-:W-:Y:S02]  /*7740*/  ULOP3.LUT UR7, UR7, 0x3fff, URZ, 0xc0, !UPT ;  /* 0x00003fff07077892 */ /* 0x000fe4000f8ec03f */
[----:B------:R-:W-:Y:S01]  /*7750*/  ULOP3.LUT UR6, UR6, 0x10000, URZ, 0xfc, !UPT ;  /* 0x0001000006067892 */ /* 0x000fe2000f8efc3f */
[----:B------:R-:W-:Y:S01]  /*7760*/  STL [R1+0x214], R19 ;  /* 0x0002141301007387 */ /* 0x000fe20000100800 */
[----:B------:R-:W-:-:S02]  /*7770*/  ULOP3.LUT UR8, UR7, 0x10000, URZ, 0xfc, !UPT ;  /* 0x0001000007087892 */ /* 0x000fc4000f8efc3f */
[----:B------:R-:W-:Y:S01]  /*7780*/  UISETP.NE.U32.AND UP0, UPT, UR4, URZ, UPT ;  /* 0x0000003f0400728c */ /* 0x000fe2000bf05070 */
[----:B------:R-:W-:Y:S01]  /*7790*/  STL [R1+0x210], R18 ;  /* 0x0002101201007387 */ /* 0x000fe20000100800 */
[----:B------:R-:W-:Y:S02]  /*77a0*/  ULEA UR7, UR5, UR6, 0xb ;  /* 0x0000000605077291 */ /* 0x000fe4000f8e583f */
[----:B------:R-:W-:Y:S01]  /*77b0*/  ULEA UR6, UR5, UR8, 0xa ;  /* 0x0000000805067291 */ /* 0x000fe2000f8e503f */
[----:B------:R-:W-:Y:S01]  /*77c0*/  STL [R1+0x20c], R17 ;  /* 0x00020c1101007387 */ /* 0x000fe20000100800 */
[----:B------:R-:W-:Y:S01]  /*77d0*/  UMOV UR9, 0x40000040 ;  /* 0x4000004000097882 */ /* 0x000fe20000000000 */
[----:B------:R-:W-:Y:S02]  /*77e0*/  UMOV UR11, 0x40000040 ;  /* 0x40000040000b7882 */ /* 0x000fe40000000000 */
[----:B------:R-:W-:Y:S01]  /*77f0*/  UMOV UR8, UR7 ;  /* 0x0000000700087c82 */ /* 0x000fe20008000000 */
[----:B------:R-:W-:Y:S01]  /*7800*/  STL [R1+0x208], R16 ;  /* 0x0002081001007387 */ /* 0x000fe20000100800 */
[----:B------:R-:W-:-:S03]  /*7810*/  UMOV UR10, UR6 ;  /* 0x00000006000a7c82 */ /* 0x000fc60008000000 */
[----:B------:R-:W-:Y:S04]  /*7820*/  STL [R1+0x204], R8 ;  /* 0x0002040801007387 */ /* 0x000fe80000100800 */
[----:B------:R-:W-:Y:S04]  /*7830*/  STL [R1+0x200], R7 ;  /* 0x0002000701007387 */ /* 0x000fe80000100800 */
[----:B------:R-:W-:Y:S04]  /*7840*/  STL [R1+0x1fc], R6 ;  /* 0x0001fc0601007387 */ /* 0x000fe80000100800 */
[----:B------:R-:W-:Y:S04]  /*7850*/  STL [R1+0x1f8], R5 ;  /* 0x0001f80501007387 */ /* 0x000fe80000100800 */
[----:B------:R-:W-:Y:S04]  /*7860*/  STL [R1+0x1f4], R3 ;  /* 0x0001f40301007387 */ /* 0x000fe80000100800 */
[----:B------:R1:W-:Y:S04]  /*7870*/  STL [R1+0x1f0], R2 ;  /* 0x0001f00201007387 */ /* 0x0003e80000100800 */
[----:B------:R2:W-:Y:S01]  /*7880*/  STL [R1+0x1ec], R0 ;  /* 0x0001ec0001007387 */ /* 0x0005e20000100800 */
[----:B----4-:R-:W-:-:S06]  /*7890*/  WARPGROUP.ARRIVE ;  /* 0x00000000000079c5 */ /* 0x010fcc0000000000 */
[----:B------:R-:W-:Y:S01]  /*78a0*/  HGMMA.64x128x16.F32.BF16 R24, gdesc[UR8], R24, UP0, gsb0 ;  /* 0x01e00000081879f0 */ /* 0x000fe2000b801818 */
[----:B------:R-:W-:Y:S01]  /*78b0*/  UIADD3 UR8, UR7, 0x200, URZ ;  /* 0x0000020007087890 */ /* 0x000fe2000fffe03f */
[----:B------:R-:W-:Y:S01]  /*78c0*/  UMOV UR9, 0x40000040 ;  /* 0x4000004000097882 */ /* 0x000fe20000000000 */
[----:B------:R-:W-:Y:S02]  /*78d0*/  WARPGROUP.DEPBAR.LE gsb0, 0x0 ;  /* 0x00008000000079c5 */ /* 0x000fe40000010000 */
[----:B------:R-:W-:Y:S01]  /*78e0*/  WARPGROUP.ARRIVE ;  /* 0x00000000000079c5 */ /* 0x000fe20000000000 */
[----:B------:R-:W-:Y:S01]  /*78f0*/  STL.64 [R1], R24 ;  /* 0x0000001801007387 */ /* 0x000fe20000100a00 */
[----:B-1----:R-:W-:Y:S01]  /*7900*/  IMAD.MOV.U32 R2, RZ, RZ, R86 ;  /* 0x000000ffff027224 */ /* 0x002fe200078e0056 */
[----:B--2---:R-:W-:Y:S01]  /*7910*/  MOV R0, R87 ;  /* 0x0000005700007202 */ /* 0x004fe20000000f00 */
[----:B---3--:R-:W-:Y:S01]  /*7920*/  IMAD.MOV.U32 R4, RZ, RZ, R84 ;  /* 0x000000ffff047224 */ /* 0x008fe200078e0054 */
[----:B------:R-:W-:Y:S02]  /*7930*/  STL.64 [R1+0x8], R26 ;  /* 0x0000081a01007387 */ /* 0x000fe40000100a00 */
[----:B------:R-:W-:Y:S01]  /*7940*/  HGMMA.64x128x16.F32.BF16 R152, gdesc[UR8], R152, UP0, gsb0 ;  /* 0x01e00000089879f0 */ /* 0x000fe2000b801898 */
        /* <DEDUP_REMOVED lines=35> */
[----:B------:R-:W-:-:S03]  /*7b80*/  MOV R226, R59 ;  /* 0x0000003b00e27202 */ /* 0x000fc60000000f00 */
        /* <DEDUP_REMOVED lines=38> */
[----:B------:R-:W-:-:S03]  /*7df0*/  WARPGROUP.DEPBAR.LE gsb0, 0x0 ;  /* 0x00008000000079c5 */ /* 0x000fc60000010000 */
[----:B------:R-:W-:Y:S04]  /*7e00*/  STL [R1+0x400], R222 ;  /* 0x000400de01007387 */ /* 0x000fe80000100800 */
[----:B------:R-:W-:Y:S04]  /*7e10*/  STL [R1+0x3fc], R221 ;  /* 0x0003fcdd01007387 */ /* 0x000fe80000100800 */
[----:B------:R-:W-:Y:S04]  /*7e20*/  STL [R1+0x3f8], R219 ;  /* 0x0003f8db01007387 */ /* 0x000fe80000100800 */
        /* <DEDUP_REMOVED lines=27> */
[----:B-1----:R-:W3:Y:S04]  /*7fe0*/  LDL.LU R164, [R1] ;  /* 0x0000000001a47983 */ /* 0x002ee80000300800 */
[----:B------:R-:W3:Y:S04]  /*7ff0*/  LDL.LU R165, [R1+0x4] ;  /* 0x0000040001a57983 */ /* 0x000ee80000300800 */
        /* <DEDUP_REMOVED lines=31> */
[----:B------:R-:W3:Y:S01]  /*81f0*/  LDL.LU R197, [R1+0x84] ;  /* 0x0000840001c57983 */ /* 0x000ee20000300800 */
[----:B------:R-:W-:Y:S01]  /*8200*/  UIADD3 UR8, UR7, 0x400, URZ ;  /* 0x0000040007087890 */ /* 0x000fe2000fffe03f */
[----:B------:R-:W-:Y:S01]  /*8210*/  WARPGROUP.ARRIVE ;  /* 0x00000000000079c5 */ /* 0x000fe20000000000 */
[----:B------:R-:W-:Y:S01]  /*8220*/  UMOV UR9, 0x40000040 ;  /* 0x4000004000097882 */ /* 0x000fe20000000000 */
[----:B------:R-:W-:Y:S01]  /*8230*/  IMAD.MOV.U32 R198, RZ, RZ, R227 ;  /* 0x000000ffffc67224 */ /* 0x000fe200078e00e3 */
[----:B------:R-:W-:Y:S01]  /*8240*/  MOV R199, R226 ;  /* 0x000000e200c77202 */ /* 0x000fe20000000f00 */
[----:B------:R-:W-:Y:S01]  /*8250*/  IMAD.MOV.U32 R200, RZ, RZ, R225 ;  /* 0x000000ffffc87224 */ /* 0x000fe200078e00e1 */
[----:B------:R-:W-:Y:S01]  /*8260*/  MOV R201, R224 ;  /* 0x000000e000c97202 */ /* 0x000fe20000000f00 */
[----:B------:R-:W-:Y:S01]  /*8270*/  IMAD.MOV.U32 R202, RZ, RZ, R223 ;  /* 0x000000ffffca7224 */ /* 0x000fe200078e00df */
[----:B------:R-:W-:Y:S01]  /*8280*/  MOV R203, R220 ;  /* 0x000000dc00cb7202 */ /* 0x000fe20000000f00 */
[----:B------:R-:W-:Y:S01]  /*8290*/  HGMMA.64x128x16.F32.BF16 R88, gdesc[UR8], R88, UP0, gsb0 ;  /* 0x01e00000085879f0 */ /* 0x000fe2000b801858 */
[----:B------:R-:W-:Y:S01]  /*82a0*/  UIADD3 UR8, UR7, 0x600, URZ ;  /* 0x0000060007087890 */ /* 0x000fe2000fffe03f */
[----:B------:R-:W-:Y:S01]  /*82b0*/  IMAD.MOV.U32 R204, RZ, RZ, R218 ;  /* 0x000000ffffcc7224 */ /* 0x000fe200078e00da */
[----:B------:R-:W-:Y:S01]  /*82c0*/  UMOV UR9, 0x40000040 ;  /* 0x4000004000097882 */ /* 0x000fe20000000000 */
        /* <DEDUP_REMOVED lines=23> */
[----:B------:R-:W-:-:S02]  /*8440*/  WARPGROUP.DEPBAR.LE gsb0, 0x0 ;  /* 0x00008000000079c5 */ /* 0x000fc40000010000 */
[----:B--2---:R-:W-:-:S06]  /*8450*/  WARPGROUP.ARRIVE ;  /* 0x00000000000079c5 */ /* 0x004fcc0000000000 */
[----:B------:R-:W-:Y:S01]  /*8460*/  HGMMA.64x128x16.F32.BF16 R24, gdesc[UR8], R24, UP0, gsb0 ;  /* 0x01e00000081879f0 */ /* 0x000fe2000b801818 */
[----:B------:R-:W-:Y:S02]  /*8470*/  UIADD3 UR8, UR7, 0x2, URZ ;  /* 0x0000000207087890 */ /* 0x000fe4000fffe03f */
[----:B------:R-:W-:Y:S01]  /*8480*/  UIADD3 UR10, UR6, 0x2, URZ ;  /* 0x00000002060a7890 */ /* 0x000fe2000fffe03f */
[----:B------:R-:W-:Y:S01]  /*8490*/  UMOV UR9, 0x40000040 ;  /* 0x4000004000097882 */ /* 0x000fe20000000000 */
[----:B------:R-:W-:Y:S01]  /*84a0*/  UMOV UR11, 0x40000040 ;  /* 0x40000040000b7882 */ /* 0x000fe20000000000 */
[----:B------:R-:W-:Y:S02]  /*84b0*/  WARPGROUP.DEPBAR.LE gsb0, 0x0 ;  /* 0x00008000000079c5 */ /* 0x000fe40000010000 */
[----:B---3--:R-:W-:-:S06]  /*84c0*/  WARPGROUP.ARRIVE ;  /* 0x00000000000079c5 */ /* 0x008fcc0000000000 */
[----:B------:R-:W-:Y:S03]  /*84d0*/  HGMMA.64x128x16.F32.BF16 R164, gdesc[UR8], R164, UP0, gsb0 ;  /* 0x01e0000008a479f0 */ /* 0x000fe6000b8018a4 */
        /* <DEDUP_REMOVED lines=66> */
[----:B------:R-:W-:Y:S01]  /*8900*/  HGMMA.64x128x16.F32.BF16 R152, gdesc[UR8], R152, UP0, gsb0 ;  /* 0x01e00000089879f0 */ /* 0x000fe2000b801898 */
        /* <DEDUP_REMOVED lines=68> */
[----:B------:R-:W-:Y:S01]  /*8d50*/  HGMMA.64x128x16.F32.BF16 R88, gdesc[UR8], R88, UP0, gsb0 ;  /* 0x01e00000085879f0 */ /* 0x000fe2000b801858 */
[----:B------:R-:W-:Y:S01]  /*8d60*/  UIADD3 UR8, UR7, 0x602, URZ ;  /* 0x0000060207087890 */ /* 0x000fe2000fffe03f */
[----:B------:R-:W-:Y:S01]  /*8d70*/  UMOV UR9, 0x40000040 ;  /* 0x4000004000097882 */ /* 0x000fe20000000000 */
[----:B------:R-:W-:Y:S02]  /*8d80*/  WARPGROUP.DEPBAR.LE gsb0, 0x0 ;  /* 0x00008000000079c5 */ /* 0x000fe40000010000 */
[----:B------:R-:W-:-:S07]  /*8d90*/  WARPGROUP.ARRIVE ;  /* 0x00000000000079c5 */ /* 0x000fce0000000000 */
[----:B------:R-:W-:Y:S01]  /*8da0*/  HGMMA.64x128x16.F32.BF16 R24, gdesc[UR8], R24, UP0, gsb0 ;  /* 0x01e00000081879f0 */ /* 0x000fe2000b801818 */
[----:B------:R-:W-:Y:S02]  /*8db0*/  UIADD3 UR8, UR7, 0x4, URZ ;  /* 0x0000000407087890 */ /* 0x000fe4000fffe03f */
[----:B------:R-:W-:Y:S01]  /*8dc0*/  UIADD3 UR10, UR6, 0x4, URZ ;  /* 0x00000004060a7890 */ /* 0x000fe2000fffe03f */
[----:B------:R-:W-:Y:S01]  /*8dd0*/  UMOV UR9, 0x40000040 ;  /* 0x4000004000097882 */ /* 0x000fe20000000000 */
[----:B------:R-:W-:Y:S01]  /*8de0*/  UMOV UR11, 0x40000040 ;  /* 0x40000040000b7882 */ /* 0x000fe20000000000 */
[----:B------:R-:W-:Y:S02]  /*8df0*/  WARPGROUP.DEPBAR.LE gsb0, 0x0 ;  /* 0x00008000000079c5 */ /* 0x000fe40000010000 */
[----:B--2---:R-:W-:-:S06]  /*8e00*/  WARPGROUP.ARRIVE ;  /* 0x00000000000079c5 */ /* 0x004fcc0000000000 */
[----:B------:R-:W-:Y:S03]  /*8e10*/  HGMMA.64x128x16.F32.BF16 R152, gdesc[UR8], R152, UP0, gsb0 ;  /* 0x01e00000089879f0 */ /* 0x000fe6000b801898 */
        /* <DEDUP_REMOVED lines=152> */
[----:B------:R-:W-:Y:S01]  /*97a0*/  MOV R211, R227 ;  /* 0x000000e300d37202 */ /* 0x000fe20000000f00 */
[----:B------:R-:W-:Y:S01]  /*97b0*/  IMAD.MOV.U32 R212, RZ, RZ, R226 ;  /* 0x000000ffffd47224 */ /* 0x000fe200078e00e2 */
[----:B------:R-:W-:Y:S01]  /*97c0*/  MOV R213, R225 ;  /* 0x000000e100d57202 */ /* 0x000fe20000000f00 */
[----:B------:R-:W-:Y:S01]  /*97d0*/  IMAD.MOV.U32 R214, RZ, RZ, R224 ;  /* 0x000000ffffd67224 */ /* 0x000fe200078e00e0 */
[----:B------:R-:W-:Y:S01]  /*97e0*/  HGMMA.64x128x16.F32.BF16 R88, gdesc[UR8], R88, UP0, gsb0 ;  /* 0x01e00000085879f0 */ /* 0x000fe2000b801858 */
        /* <DEDUP_REMOVED lines=42> */
[----:B------:R-:W-:-:S06]  /*9a90*/  WARPGROUP.ARRIVE ;  /* 0x00000000000079c5 */ /* 0x000fcc0000000000 */
        /* <DEDUP_REMOVED lines=41> */
[----:B--2---:R1:W5:Y:S04]  /*9d30*/  LDL.LU R222, [R1+0x1e8] ;  /* 0x0001e80001de7983 */ /* 0x0043680000300800 */
        /* <DEDUP_REMOVED lines=33> */
[----:B------:R-:W-:Y:S01]  /*9f50*/  UIADD3 UR8, UR7, 0x406, URZ ;  /* 0x0000040607087890 */ /* 0x000fe2000fffe03f */
[----:B------:R-:W-:Y:S01]  /*9f60*/  UMOV UR9, 0x40000040 ;  /* 0x4000004000097882 */ /* 0x000fe20000000000 */
[----:B------:R-:W-:Y:S02]  /*9f70*/  WARPGROUP.DEPBAR.LE gsb0, 0x0 ;  /* 0x00008000000079c5 */ /* 0x000fe40000010000 */
[----:B------:R-:W-:-:S07]  /*9f80*/  WARPGROUP.ARRIVE ;  /* 0x00000000000079c5 */ /* 0x000fce0000000000 */
[----:B------:R-:W-:Y:S01]  /*9f90*/  HGMMA.64x128x16.F32.BF16 R88, gdesc[UR8], R88, UP0, gsb0 ;  /* 0x01e00000085879f0 */ /* 0x000fe2000b801858 */
[----:B------:R-:W-:Y:S01]  /*9fa0*/  UIADD3 UR8, UR7, 0x606, URZ ;  /* 0x0000060607087890 */ /* 0x000fe2000fffe03f */
[----:B------:R-:W-:Y:S01]  /*9fb0*/  UMOV UR9, 0x40000040 ;  /* 0x4000004000097882 */ /* 0x000fe20000000000 */
[----:B------:R-:W-:Y:S02]  /*9fc0*/  WARPGROUP.DEPBAR.LE gsb0, 0x0 ;  /* 0x00008000000079c5 */ /* 0x000fe40000010000 */
[----:B------:R-:W-:-:S07]  /*9fd0*/  WARPGROUP.ARRIVE ;  /* 0x00000000000079c5 */ /* 0x000fce0000000000 */
[----:B------:R-:W-:Y:S03]  /*9fe0*/  HGMMA.64x128x16.F32.BF16 R24, gdesc[UR8], R24, UP0, gsb0 ;  /* 0x01e00000081879f0 */ /* 0x000fe6000b801818 */
[----:B------:R-:W-:Y:S02]  /*9ff0*/  WARPGROUP.DEPBAR.LE gsb0, 0x0 ;  /* 0x00008000000079c5 */ /* 0x000fe40000010000 */
[----:B-1----:R-:W-:Y:S05]  /*a000*/  @!P1 BRA `(.L_x_48) ;  /* 0x0000000000049947 */ /* 0x002fea0003800000 */
[----:B------:R-:W-:Y:S01]  /*a010*/  BPT.TRAP 0x1 ;  /* 0x000000040000795c */ /* 0x000fe20000300000 */
.L_x_48:
[----:B-----5:R-:W-:Y:S01]  /*a020*/  ISETP.NE.AND P0, PT, R22, RZ, PT ;  /* 0x000000ff1600720c */ /* 0x020fe20003f05270 */
[----:B------:R-:W-:-:S12]  /*a030*/  UISETP.GT.U32.AND UP0, UPT, UR42, 0x1, UPT ;  /* 0x000000012a00788c */ /* 0x000fd8000bf04070 */
[----:B------:R-:W-:-:S05]  /*a040*/  @P0 LEA R4, R0, UR47, 0x3 ;  /* 0x0000002f00040c11 */ /* 0x000fca000f8e18ff */
[----:B------:R-:W-:-:S05]  /*a050*/  @P0 VIADD R4, R4, 0x344a0 ;  /* 0x000344a004040836 */ /* 0x000fca0000000000 */
[----:B------:R-:W-:-:S04]  /*a060*/  @P0 PRMT R4, R23, 0x654, R4 ;  /* 0x0000065417040816 */ /* 0x000fc80000000004 */
[----:B------:R1:W-:Y:S01]  /*a070*/  @P0 SYNCS.ARRIVE.TRANS64.RED.A1T0 RZ, [R4+URZ], RZ ;  /* 0x000000ff04ff09a7 */ /* 0x0003e2000810043f */
[----:B------:R-:W-:-:S13]  /*a080*/  PLOP3.LUT P0, PT, PT, PT, UP0, 0x80, 0x0 ;  /* 0x000000000000781c */ /* 0x000fda0003f0f008 */
[----:B-1----:R-:W-:Y:S05]  /*a090*/  @P0 BRA `(.L_x_49) ;  /* 0x0000000000040947 */ /* 0x002fea0003800000 */
[----:B------:R-:W-:Y:S01]  /*a0a0*/  BPT.TRAP 0x1 ;  /* 0x000000040000795c */ /* 0x000fe20000300000 */
.L_x_49:
[----:B------:R-:W-:Y:S01]  /*a0b0*/  UIADD3 UR5, UR5, 0x1, URZ ;  /* 0x0000000105057890 */ /* 0x000fe2000fffe03f */
[C---:B------:R-:W-:Y:S01]  /*a0c0*/  ISETP.GT.AND P1, PT, R3.reuse, 0x1, PT ;  /* 0x000000010300780c */ /* 0x040fe20003f24270 */
[----:B------:R-:W-:Y:S01]  /*a0d0*/  VIADD R3, R3, 0xffffffff ;  /* 0xffffffff03037836 */ /* 0x000fe20000000000 */
[----:B------:R-:W-:Y:S01]  /*a0e0*/  IADD3 R0, R0, 0x1, RZ ;  /* 0x0000000100007810 */ /* 0x000fe20007ffe0ff */
[----:B------:R-:W-:-:S03]  /*a0f0*/  UISETP.NE.AND UP0, UPT, UR5, 0x4, UPT ;  /* 0x000000040500788c */ /* 0x000fc6000bf05270 */
[C---:B------:R-:W-:Y:S01]  /*a100*/  ISETP.NE.AND P0, PT, R0.reuse, 0x4, PT ;  /* 0x000000040000780c */ /* 0x040fe20003f05270 */
[----:B------:R-:W-:Y:S02]  /*a110*/  USEL UR6, URZ, 0x1, UP0 ;  /* 0x000000013f067887 */ /* 0x000fe40008000000 */
[----:B------:R-:W-:Y:S01]  /*a120*/  USEL UR5, UR5, URZ, UP0 ;  /* 0x0000003f05057287 */ /* 0x000fe20008000000 */
[----:B------:R-:W-:-:S03]  /*a130*/  SEL R0, R0, RZ, P0 ;  /* 0x000000ff00007207 */ /* 0x000fc60000000000 */
[----:B------:R-:W-:Y:S01]  /*a140*/  LOP3.LUT R2, R2, UR6, RZ, 0x3c, !PT ;  /* 0x0000000602027c12 */ /* 0x000fe2000f8e3cff */
[----:B------:R-:W-:Y:S07]  /*a150*/  @P1 BRA `(.L_x_50) ;  /* 0xffffffd000301947 */ /* 0x000fee000383ffff */
.L_x_43:
[----:B------:R-:W-:Y:S02]  /*a160*/  ISETP.GE.AND P0, PT, R5, 0x1, PT ;  /* 0x000000010500780c */ /* 0x000fe40003f06270 */
[----:B------:R-:W-:-:S04]  /*a170*/  MOV R0, UR56 ;  /* 0x0000003800007c02 */ /* 0x000fc80008000f00 */
[----:B------:R1:W-:Y:S07]  /*a180*/  SYNCS.ARRIVE.TRANS64.A1T0 RZ, [R0+UR48], RZ ;  /* 0x000000ff00ff79a7 */ /* 0x0003ee0008100030 */
[----:B------:R-:W-:Y:S05]  /*a190*/  @!P0 BRA `(.L_x_51) ;  /* 0x0000000000408947 */ /* 0x000fea0003800000 */
[----:B------:R-:W-:-:S06]  /*a1a0*/  UISETP.NE.AND UP0, UPT, UR43, 0x3, UPT ;  /* 0x000000032b00788c */ /* 0x000fcc000bf05270 */
[----:B------:R-:W-:-:S13]  /*a1b0*/  PLOP3.LUT P0, PT, PT, PT, UP0, 0x80, 0x0 ;  /* 0x000000000000781c */ /* 0x000fda0003f0f008 */
[----:B------:R-:W-:Y:S05]  /*a1c0*/  @!P0 BRA `(.L_x_52) ;  /* 0x0000000000048947 */ /* 0x000fea0003800000 */
[----:B------:R-:W-:Y:S01]  /*a1d0*/  BPT.TRAP 0x1 ;  /* 0x000000040000795c */ /* 0x000fe20000300000 */
.L_x_52:
[----:B------:R-:W-:Y:S01]  /*a1e0*/  ISETP.NE.AND P0, PT, R22, RZ, PT ;  /* 0x000000ff1600720c */ /* 0x000fe20003f05270 */
[----:B------:R-:W-:Y:S01]  /*a1f0*/  IMAD.U32 R2, RZ, RZ, UR47 ;  /* 0x0000002fff027e24 */ /* 0x000fe2000f8e00ff */
[----:B------:R-:W-:-:S11]  /*a200*/  UISETP.GT.U32.AND UP0, UPT, UR42, 0x1, UPT ;  /* 0x000000012a00788c */ /* 0x000fd6000bf04070 */
[----:B------:R-:W-:-:S05]  /*a210*/  @P0 VIADD R6, R6, UR40 ;  /* 0x0000002806060c36 */ /* 0x000fca0008000000 */
[----:B-1----:R-:W-:-:S04]  /*a220*/  @P0 SHF.L.U32 R0, R6, 0x3, RZ ;  /* 0x0000000306000819 */ /* 0x002fc800000006ff */
[----:B------:R-:W-:-:S04]  /*a230*/  @P0 LOP3.LUT R0, R0, 0x18, RZ, 0xc0, !PT ;  /* 0x0000001800000812 */ /* 0x000fc800078ec0ff */
[----:B------:R-:W-:-:S04]  /*a240*/  @P0 IADD3 R0, R2, 0x344a0, R0 ;  /* 0x000344a002000810 */ /* 0x000fc80007ffe000 */
[----:B------:R-:W-:-:S04]  /*a250*/  @P0 PRMT R0, R23, 0x654, R0 ;  /* 0x0000065417000816 */ /* 0x000fc80000000000 */
[----:B------:R3:W-:Y:S01]  /*a260*/  @P0 SYNCS.ARRIVE.TRANS64.RED.A1T0 RZ, [R0+URZ], RZ ;  /* 0x000000ff00ff09a7 */ /* 0x0007e2000810043f */
[----:B------:R-:W-:-:S13]  /*a270*/  PLOP3.LUT P0, PT, PT, PT, UP0, 0x80, 0x0 ;  /* 0x000000000000781c */ /* 0x000fda0003f0f008 */
[----:B---3--:R-:W-:Y:S05]  /*a280*/  @P0 BRA `(.L_x_51) ;  /* 0x0000000000040947 */ /* 0x008fea0003800000 */
[----:B------:R-:W-:Y:S01]  /*a290*/  BPT.TRAP 0x1 ;  /* 0x000000040000795c */ /* 0x000fe20000300000 */
.L_x_51:
[----:B-1----:R-:W-:Y:S02]  /*a2a0*/  SHF.L.U32 R0, R217, 0x1f, RZ ;  /* 0x0000001fd9007819 */ /* 0x002fe400000006ff */
[----:B------:R-:W-:Y:S02]  /*a2b0*/  R2UR UR4, R5 ;  /* 0x00000000050472ca */ /* 0x000fe400000e0000 */
[----:B------:R-:W1:Y:S11]  /*a2c0*/  SYNCS.PHASECHK.TRANS64.TRYWAIT P0, [R8+UR50+0x10], R0 ;  /* 0x00001000080075a7 */ /* 0x000e760008000172 */
[----:B------:R-:W-:-:S04]  /*a2d0*/  UIADD3 UR4, UR4, 0x3f, URZ ;  /* 0x0000003f04047890 */ /* 0x000fc8000fffe03f */
[----:B------:R-:W-:-:S04]  /*a2e0*/  USHF.R.S32.HI UR5, URZ, 0x1f, UR4 ;  /* 0x0000001f3f057899 */ /* 0x000fc80008011404 */
[----:B------:R-:W-:-:S04]  /*a2f0*/  ULEA.HI UR5, UR5, UR4, URZ, 0x6 ;  /* 0x0000000405057291 */ /* 0x000fc8000f8f303f */
[----:B------:R-:W-:Y:S01]  /*a300*/  USHF.R.S32.HI UR5, URZ, 0x6, UR5 ;  /* 0x000000063f057899 */ /* 0x000fe20008011405 */
[----:B-1----:R-:W-:Y:S11]  /*a310*/  @!P0 BRA `(.L_x_53) ;  /* 0x000000d000f48947 */ /* 0x002ff60003800000 */
.L_x_363:
[----:B------:R-:W-:Y:S01]  /*a320*/  UIADD3 UR40, UR5, UR40, URZ ;  /* 0x0000002805287290 */ /* 0x000fe2000fffe03f */
[----:B------:R-:W-:-:S03]  /*a330*/  LOP3.LUT P0, RZ, R7, 0xff, RZ, 0xc0, !PT ;  /* 0x000000ff07ff7812 */ /* 0x000fc6000780c0ff */
[----:B------:R-:W-:Y:S02]  /*a340*/  USHF.R.U32.HI UR4, URZ, 0x2, UR40 ;  /* 0x000000023f047899 */ /* 0x000fe40008011628 */
[----:B------:R-:W-:Y:S02]  /*a350*/  UISETP.GT.U32.AND UP0, UPT, UR40, 0x3, UPT ;  /* 0x000000032800788c */ /* 0x000fe4000bf04070 */
[----:B------:R-:W-:Y:S02]  /*a360*/  ULOP3.LUT UR4, UR4, 0x1, URZ, 0xc0, !UPT ;  /* 0x0000000104047892 */ /* 0x000fe4000f8ec03f */
[----:B------:R-:W-:Y:S02]  /*a370*/  UISETP.LT.U32.AND UP0, UPT, UR5, 0x4, UP0 ;  /* 0x000000040500788c */ /* 0x000fe40008701070 */
[----:B------:R-:W-:Y:S02]  /*a380*/  UISETP.NE.U32.AND UP1, UPT, UR4, 0x1, UPT ;  /* 0x000000010400788c */ /* 0x000fe4000bf25070 */
[----:B------:R-:W-:-:S02]  /*a390*/  ULOP3.LUT UR40, UR40, 0x3, URZ, 0xc0, !UPT ;  /* 0x0000000328287892 */ /* 0x000fc4000f8ec03f */
[----:B------:R-:W-:Y:S02]  /*a3a0*/  UISETP.GT.U32.AND UP1, UPT, UR5, 0x3, !UP1 ;  /* 0x000000030500788c */ /* 0x000fe4000cf24070 */
[----:B------:R-:W-:Y:S02]  /*a3b0*/  USEL UR5, URZ, 0x1, !UP0 ;  /* 0x000000013f057887 */ /* 0x000fe4000c000000 */
[----:B------:R-:W-:-:S04]  /*a3c0*/  USEL UR4, URZ, 0x1, !UP1 ;  /* 0x000000013f047887 */ /* 0x000fc8000c800000 */
[----:B------:R-:W-:Y:S01]  /*a3d0*/  ULOP3.LUT UR41, UR4, UR41, UR5, 0x96, !UPT ;  /* 0x0000002904297292 */ /* 0x000fe2000f8e9605 */
[----:B------:R-:W-:Y:S11]  /*a3e0*/  @!P0 BRA `(.L_x_54) ;  /* 0x00000000000c8947 */ /* 0x000ff60003800000 */
[----:B------:R-:W-:-:S04]  /*a3f0*/  DEPBAR {5,4,3,2,1,0} ;  /* 0x0000003f0000791a */ /* 0x000fc80000000000 */
[----:B------:R3:W-:Y:S02]  /*a400*/  UTMACCTL.IV [UR36] ;  /* 0x00000000240079b9 */ /* 0x0007e40008000000 */
[----:B---3--:R-:W-:Y:S01]  /*a410*/  NOP ;  /* 0x0000000000007918 */ /* 0x008fe20000000000 */
.L_x_54:
[----:B------:R-:W-:Y:S01]  /*a420*/  UIADD3 UR4, UR47, 0x30000, URZ ;  /* 0x000300002f047890 */ /* 0x000fe2000fffe03f */
[----:B------:R-:W-:Y:S02]  /*a430*/  R2UR UR45, R16 ;  /* 0x00000000102d72ca */ /* 0x000fe400000e0000 */
[----:B------:R-:W-:Y:S01]  /*a440*/  R2UR UR46, R17 ;  /* 0x00000000112e72ca */ /* 0x000fe200000e0000 */
[----:B------:R-:W-:-:S06]  /*a450*/  ULOP3.LUT UP0, URZ, UR4, 0x3ff, URZ, 0xc0, !UPT ;  /* 0x000003ff043f7892 */ /* 0x000fcc000f80c03f */
[----:B------:R-:W-:-:S04]  /*a460*/  PLOP3.LUT P0, PT, PT, PT, UP0, 0x80, 0x0 ;  /* 0x000000000000781c */ /* 0x000fc80003f0f008 */
[----:B------:R-:W-:Y:S02]  /*a470*/  USHF.L.U32 UR45, UR45, 0x8, URZ ;  /* 0x000000082d2d7899 */ /* 0x000fe4000800063f */
[----:B------:R-:W-:-:S07]  /*a480*/  USHF.L.U32 UR46, UR46, 0x7, URZ ;  /* 0x000000072e2e7899 */ /* 0x000fce000800063f */
[----:B------:R-:W-:Y:S05]  /*a490*/  @!P0 BRA `(.L_x_55) ;  /* 0x00000000007c8947 */ /* 0x000fea0003800000 */
[----:B------:R-:W-:Y:S01]  /*a4a0*/  MOV R16, 0x0 ;  /* 0x0000000000107802 */ /* 0x000fe20000000f00 */
[----:B------:R-:W-:Y:S01]  /*a4b0*/  ULDC.64 UR4, c[0x4][0x68] ;  /* 0x01001a0000047ab9 */ /* 0x000fe20000000a00 */
[----:B------:R-:W-:Y:S01]  /*a4c0*/  ULDC.64 UR6, c[0x4][0x70] ;  /* 0x01001c0000067ab9 */ /* 0x000fe20000000a00 */
[----:B------:R-:W-:Y:S01]  /*a4d0*/  ULDC.64 UR8, c[0x4][0x8] ;  /* 0x0100020000087ab9 */ /* 0x000fe20000000a00 */
[----:B-1----:R1:W3:Y:S01]  /*a4e0*/  LDC.64 R2, c[0x4][R16] ;  /* 0x0100000010027b82 */ /* 0x0022e20000000a00 */
[----:B------:R-:W-:Y:S01]  /*a4f0*/  MOV R4, UR4 ;  /* 0x0000000400047c02 */ /* 0x000fe20008000f00 */
[----:B------:R-:W-:Y:S01]  /*a500*/  IMAD.U32 R5, RZ, RZ, UR5 ;  /* 0x00000005ff057e24 */ /* 0x000fe2000f8e00ff */
[----:B------:R-:W-:Y:S01]  /*a510*/  MOV R6, UR6 ;  /* 0x0000000600067c02 */ /* 0x000fe20008000f00 */
[----:B------:R-:W-:Y:S01]  /*a520*/  IMAD.U32 R7, RZ, RZ, UR7 ;  /* 0x00000007ff077e24 */ /* 0x000fe2000f8e00ff */
[----:B------:R-:W-:Y:S01]  /*a530*/  MOV R10, UR8 ;  /* 0x00000008000a7c02 */ /* 0x000fe20008000f00 */
[----:B------:R-:W-:Y:S01]  /*a540*/  IMAD.U32 R11, RZ, RZ, UR9 ;  /* 0x00000009ff0b7e24 */ /* 0x000fe2000f8e00ff */
[----:B------:R-:W-:Y:S01]  /*a550*/  MOV R8, 0x70 ;  /* 0x0000007000087802 */ /* 0x000fe20000000f00 */
[----:B------:R-:W-:Y:S01]  /*a560*/  IMAD.MOV.U32 R12, RZ, RZ, 0x1 ;  /* 0x00000001ff0c7424 */ /* 0x000fe200078e00ff */
[----:B-1----:R-:W-:-:S07]  /*a570*/  MOV R13, RZ ;  /* 0x000000ff000d7202 */ /* 0x002fce0000000f00 */
[----:B------:R-:W-:-:S07]  /*a580*/  LEPC R20, `(.L_x_56) ;  /* 0x000000001014794e */ /* 0x000fce0000000000 */
[----:B--23--:R-:W-:Y:S05]  /*a590*/  CALL.ABS.NOINC R2 ;  /* 0x0000000002007343 */ /* 0x00cfea0003c00000 */
.L_x_56:
[----:B------:R1:W2:Y:S01]  /*a5a0*/  LDC.64 R2, c[0x4][R16] ;  /* 0x0100000010027b82 */ /* 0x0002a20000000a00 */
[----:B------:R-:W-:Y:S01]  /*a5b0*/  ULDC.64 UR4, c[0x4][0x68] ;  /* 0x01001a0000047ab9 */ /* 0x000fe20000000a00 */
[----:B------:R-:W-:Y:S01]  /*a5c0*/  ULDC.64 UR6, c[0x4][0x70] ;  /* 0x01001c0000067ab9 */ /* 0x000fe20000000a00 */
[----:B------:R-:W-:Y:S01]  /*a5d0*/  ULDC.64 UR8, c[0x4][0x8] ;  /* 0x0100020000087ab9 */ /* 0x000fe20000000a00 */
[----:B------:R-:W-:Y:S01]  /*a5e0*/  IMAD.U32 R4, RZ, RZ, UR4 ;  /* 0x00000004ff047e24 */ /* 0x000fe2000f8e00ff */
[----:B------:R-:W-:Y:S01]  /*a5f0*/  MOV R5, UR5 ;  /* 0x0000000500057c02 */ /* 0x000fe20008000f00 */
[----:B------:R-:W-:Y:S01]  /*a600*/  IMAD.U32 R6, RZ, RZ, UR6 ;  /* 0x00000006ff067e24 */ /* 0x000fe2000f8e00ff */
[----:B------:R-:W-:Y:S01]  /*a610*/  MOV R7, UR7 ;  /* 0x0000000700077c02 */ /* 0x000fe20008000f00 */
[----:B------:R-:W-:Y:S01]  /*a620*/  IMAD.U32 R10, RZ, RZ, UR8 ;  /* 0x00000008ff0a7e24 */ /* 0x000fe2000f8e00ff */
[----:B------:R-:W-:Y:S01]  /*a630*/  MOV R11, UR9 ;  /* 0x00000009000b7c02 */ /* 0x000fe20008000f00 */
[----:B------:R-:W-:Y:S01]  /*a640*/  IMAD.MOV.U32 R8, RZ, RZ, 0x70 ;  /* 0x00000070ff087424 */ /* 0x000fe200078e00ff */
[----:B------:R-:W-:Y:S01]  /*a650*/  MOV R12, 0x1 ;  /* 0x00000001000c7802 */ /* 0x000fe20000000f00 */
[----:B-1----:R-:W-:-:S07]  /*a660*/  IMAD.MOV.U32 R13, RZ, RZ, RZ ;  /* 0x000000ffff0d7224 */ /* 0x002fce00078e00ff */
[----:B------:R-:W-:-:S07]  /*a670*/  LEPC R20, `(.L_x_55) ;  /* 0x000000001014794e */ /* 0x000fce0000000000 */
[----:B--2---:R-:W-:Y:S05]  /*a680*/  CALL.ABS.NOINC R2 ;  /* 0x0000000002007343 */ /* 0x004fea0003c00000 */
.L_x_55:
[----:B------:R-:W-:Y:S02]  /*a690*/  ULDC.64 UR4, c[0x0][0x590] ;  /* 0x0001640000047ab9 */ /* 0x000fe40000000a00 */
[----:B------:R-:W-:-:S04]  /*a6a0*/  ISETP.NE.U32.AND P0, PT, RZ, UR4, PT ;  /* 0x00000004ff007c0c */ /* 0x000fc8000bf05070 */
[----:B------:R-:W-:-:S13]  /*a6b0*/  ISETP.NE.AND.EX P0, PT, RZ, UR5, PT, P0 ;  /* 0x00000005ff007c0c */ /* 0x000fda000bf05300 */
[----:B------:R-:W-:Y:S05]  /*a6c0*/  @!P0 BRA `(.L_x_57) ;  /* 0x0000000000148947 */ /* 0x000fea0003800000 */
[----:B-1----:R-:W-:-:S04]  /*a6d0*/  LEA R2, P0, R18, UR4, 0x3 ;  /* 0x0000000412027c11 */ /* 0x002fc8000f8018ff */
[----:B------:R-:W-:-:S06]  /*a6e0*/  LEA.HI.X R3, R18, UR5, R19, 0x3, P0 ;  /* 0x0000000512037c11 */ /* 0x000fcc00080f1c13 */
[----:B------:R-:W3:Y:S04]  /*a6f0*/  LDG.E.64 R2, desc[UR38][R2.64] ;  /* 0x0000002602027981 */ /* 0x000ee8000c1e1b00 */
[----:B---3--:R1:W5:Y:S01]  /*a700*/  LD.E R0, desc[UR38][R2.64] ;  /* 0x0000002602007980 */ /* 0x008362000c101900 */
[----:B------:R-:W-:Y:S05]  /*a710*/  BRA `(.L_x_58) ;  /* 0x0000000000307947 */ /* 0x000fea0003800000 */
.L_x_57:
[----:B------:R-:W-:Y:S02]  /*a720*/  ULDC.64 UR4, c[0x0][0x588] ;  /* 0x0001620000047ab9 */ /* 0x000fe40000000a00 */
[----:B------:R-:W-:-:S04]  /*a730*/  ISETP.NE.U32.AND P0, PT, RZ, UR4, PT ;  /* 0x00000004ff007c0c */ /* 0x000fc8000bf05070 */
[----:B------:R-:W-:-:S13]  /*a740*/  ISETP.NE.AND.EX P0, PT, RZ, UR5, PT, P0 ;  /* 0x00000005ff007c0c */ /* 0x000fda000bf05300 */
[----:B------:R-:W-:Y:S05]  /*a750*/  @!P0 BRA `(.L_x_59) ;  /* 0x0000000000188947 */ /* 0x000fea0003800000 */
[----:B------:R-:W3:Y:S01]  /*a760*/  LDC.64 R4, c[0x0][0x588] ;  /* 0x00016200ff047b82 */ /* 0x000ee20000000a00 */
[----:B------:R-:W-:Y:S02]  /*a770*/  ULDC UR4, c[0x0][0x598] ;  /* 0x0001660000047ab9 */ /* 0x000fe40000000800 */
[----:B-1----:R-:W-:-:S04]  /*a780*/  IMAD R2, R18, UR4, RZ ;  /* 0x0000000412027c24 */ /* 0x002fc8000f8e02ff */
[----:B---3--:R-:W-:-:S05]  /*a790*/  IMAD.WIDE R2, R2, 0x4, R4 ;  /* 0x0000000402027825 */ /* 0x008fca00078e0204 */
[----:B------:R3:W5:Y:S01]  /*a7a0*/  LDG.E R0, desc[UR38][R2.64] ;  /* 0x0000002602007981 */ /* 0x000762000c1e1900 */
[----:B------:R-:W-:Y:S05]  /*a7b0*/  BRA `(.L_x_58) ;  /* 0x0000000000087947 */ /* 0x000fea0003800000 */
.L_x_59:
[----:B------:R-:W-:Y:S02]  /*a7c0*/  ULDC UR4, c[0x0][0x580] ;  /* 0x0001600000047ab9 */ /* 0x000fe40000000800 */
[----:B-1----:R-:W-:-:S07]  /*a7d0*/  MOV R0, UR4 ;  /* 0x0000000400007c02 */ /* 0x002fce0008000f00 */
.L_x_58:
[----:B------:R-:W-:Y:S02]  /*a7e0*/  ULDC.64 UR4, c[0x0][0x5b8] ;  /* 0x00016e0000047ab9 */ /* 0x000fe40000000a00 */
[----:B------:R-:W-:-:S04]  /*a7f0*/  ISETP.NE.U32.AND P0, PT, RZ, UR4, PT ;  /* 0x00000004ff007c0c */ /* 0x000fc8000bf05070 */
[----:B------:R-:W-:-:S13]  /*a800*/  ISETP.NE.AND.EX P0, PT, RZ, UR5, PT, P0 ;  /* 0x00000005ff007c0c */ /* 0x000fda000bf05300 */
[----:B------:R-:W-:Y:S05]  /*a810*/  @!P0 BRA `(.L_x_60) ;  /* 0x0000000000148947 */ /* 0x000fea0003800000 */
[----:B-1-3--:R-:W-:-:S04]  /*a820*/  LEA R2, P0, R18, UR4, 0x3 ;  /* 0x0000000412027c11 */ /* 0x00afc8000f8018ff */
[----:B------:R-:W-:-:S06]  /*a830*/  LEA.HI.X R3, R18, UR5, R19, 0x3, P0 ;  /* 0x0000000512037c11 */ /* 0x000fcc00080f1c13 */
[----:B------:R-:W3:Y:S04]  /*a840*/  LDG.E.64 R2, desc[UR38][R2.64] ;  /* 0x0000002602027981 */ /* 0x000ee8000c1e1b00 */
[----:B---3--:R3:W5:Y:S01]  /*a850*/  LD.E R2, desc[UR38][R2.64] ;  /* 0x0000002602027980 */ /* 0x008762000c101900 */
[----:B------:R-:W-:Y:S05]  /*a860*/  BRA `(.L_x_61) ;  /* 0x0000000000307947 */ /* 0x000fea0003800000 */
.L_x_60:
[----:B------:R-:W-:Y:S02]  /*a870*/  ULDC.64 UR4, c[0x0][0x5b0] ;  /* 0x00016c0000047ab9 */ /* 0x000fe40000000a00 */
[----:B------:R-:W-:-:S04]  /*a880*/  ISETP.NE.U32.AND P0, PT, RZ, UR4, PT ;  /* 0x00000004ff007c0c */ /* 0x000fc8000bf05070 */
[----:B------:R-:W-:-:S13]  /*a890*/  ISETP.NE.AND.EX P0, PT, RZ, UR5, PT, P0 ;  /* 0x00000005ff007c0c */ /* 0x000fda000bf05300 */
[----:B------:R-:W-:Y:S05]  /*a8a0*/  @!P0 BRA `(.L_x_62) ;  /* 0x0000000000188947 */ /* 0x000fea0003800000 */
[----:B------:R-:W4:Y:S01]  /*a8b0*/  LDC.64 R4, c[0x0][0x5b0] ;  /* 0x00016c00ff047b82 */ /* 0x000f220000000a00 */
[----:B------:R-:W-:Y:S02]  /*a8c0*/  ULDC UR4, c[0x0][0x5c0] ;  /* 0x0001700000047ab9 */ /* 0x000fe40000000800 */
[----:B-1-3--:R-:W-:-:S04]  /*a8d0*/  IMAD R2, R18, UR4, RZ ;  /* 0x0000000412027c24 */ /* 0x00afc8000f8e02ff */
[----:B----4-:R-:W-:-:S06]  /*a8e0*/  IMAD.WIDE R2, R2, 0x4, R4 ;  /* 0x0000000402027825 */ /* 0x010fcc00078e0204 */
[----:B------:R1:W5:Y:S01]  /*a8f0*/  LDG.E R2, desc[UR38][R2.64] ;  /* 0x0000002602027981 */ /* 0x000362000c1e1900 */
[----:B------:R-:W-:Y:S05]  /*a900*/  BRA `(.L_x_61) ;  /* 0x0000000000087947 */ /* 0x000fea0003800000 */
.L_x_62:
[----:B------:R-:W-:Y:S02]  /*a910*/  ULDC UR4, c[0x0][0x5a8] ;  /* 0x00016a0000047ab9 */ /* 0x000fe40000000800 */
[----:B-1-3--:R-:W-:-:S07]  /*a920*/  IMAD.U32 R2, RZ, RZ, UR4 ;  /* 0x00000004ff027e24 */ /* 0x00afce000f8e00ff */
.L_x_61:
[----:B------:R-:W-:Y:S01]  /*a930*/  ISETP.GT.U32.AND P0, PT, R222, 0x3e, PT ;  /* 0x0000003ede00780c */ /* 0x000fe20003f04070 */
[----:B------:R-:W-:Y:S01]  /*a940*/  BSSY B0, `(.L_x_63) ;  /* 0x0000007000007945 */ /* 0x000fe20003800000 */
[----:B------:R-:W-:-:S11]  /*a950*/  PRMT R16, RZ, 0x7610, R16 ;  /* 0x00007610ff107816 */ /* 0x000fd60000000010 */
[----:B------:R-:W-:Y:S05]  /*a960*/  @P0 BRA `(.L_x_64) ;  /* 0x0000000000100947 */ /* 0x000fea0003800000 */
[----:B------:R-:W-:-:S03]  /*a970*/  UMOV UR4, 0xffffffff ;  /* 0xffffffff00047882 */ /* 0x000fc60000000000 */
[----:B------:R-:W-:Y:S05]  /*a980*/  BRA.DIV UR4, `(.L_x_65) ;  /* 0x000000ce04747947 */ /* 0x000fea000b800000 */
[----:B------:R-:W-:-:S13]  /*a990*/  ELECT P6, URZ, PT ;  /* 0x00000000003f782f */ /* 0x000fda00038c0000 */
.L_x_365:
[----:B------:R-:W-:-:S07]  /*a9a0*/  SEL R16, RZ, 0x1, !P6 ;  /* 0x00000001ff107807 */ /* 0x000fce0007000000 */
.L_x_64:
[----:B------:R-:W-:Y:S05]  /*a9b0*/  BSYNC B0 ;  /* 0x0000000000007941 */ /* 0x000fea0003800000 */
.L_x_63:
[----:B-1-3--:R-:W-:-:S04]  /*a9c0*/  MOV R3, UR55 ;  /* 0x0000003700037c02 */ /* 0x00afc80008000f00 */
[----:B------:R-:W-:-:S13]  /*a9d0*/  ISETP.NE.AND P0, PT, R3, 0x3, PT ;  /* 0x000000030300780c */ /* 0x000fda0003f05270 */
[----:B------:R-:W-:Y:S05]  /*a9e0*/  @!P0 BRA `(.L_x_66) ;  /* 0x0000000000048947 */ /* 0x000fea0003800000 */
[----:B------:R-:W-:Y:S01]  /*a9f0*/  BPT.TRAP 0x1 ;  /* 0x000000040000795c */ /* 0x000fe20000300000 */
.L_x_66:
[----:B------:R-:W-:Y:S02]  /*aa00*/  SHF.L.U32 R223, RZ, 0x1f, RZ ;  /* 0x0000001fffdf7819 */ /* 0x000fe400000006ff */
[----:B-----5:R-:W-:Y:S02]  /*aa10*/  FSETP.NEU.AND P1, PT, R0, RZ, PT ;  /* 0x000000ff0000720b */ /* 0x020fe40003f2d000 */
[----:B------:R-:W1:Y:S02]  /*aa20*/  SYNCS.PHASECHK.TRANS64.TRYWAIT P2, [UR47+0x344c0], R223 ;  /* 0x0344c0dfff0075a7 */ /* 0x000e64000804016f */
[----:B-1----:R-:W-:Y:S09]  /*aa30*/  @!P2 BRA `(.L_x_67) ;  /* 0x000000cc0060a947 */ /* 0x002ff20003800000 */
.L_x_366:
[----:B------:R-:W3:Y:S04]  /*aa40*/  LDL.LU R3, [R1] ;  /* 0x0000000001037983 */ /* 0x000ee80000300800 */
[----:B------:R-:W4:Y:S04]  /*aa50*/  LDL.LU R7, [R1+0x4] ;  /* 0x0000040001077983 */ /* 0x000f280000300800 */
[----:B------:R-:W5:Y:S01]  /*aa60*/  LDL.LU R6, [R1+0x8] ;  /* 0x0000080001067983 */ /* 0x000f620000300800 */
[----:B------:R-:W-:Y:S01]  /*aa70*/  IMAD.MOV.U32 R8, RZ, RZ, RZ ;  /* 0x000000ffff087224 */ /* 0x000fe200078e00ff */
[----:B-1----:R-:W-:Y:S01]  /*aa80*/  @P1 LEA R4, R221, UR47, 0x1 ;  /* 0x0000002fdd041c11 */ /* 0x002fe2000f8e08ff */
[----:B------:R-:W-:Y:S05]  /*aa90*/  @P1 WARPSYNC.ALL ;  /* 0x0000000000001948 */ /* 0x000fea0003800000 */
[----:B------:R-:W1:Y:S01]  /*aaa0*/  @P1 LDSM.16.MT88.4 R8, [R4+0x30000] ;  /* 0x030000000408183b */ /* 0x000e620000004200 */
[----:B------:R-:W-:Y:S01]  /*aab0*/  BSSY B0, `(.L_x_68) ;  /* 0x000000f000007945 */ /* 0x000fe20003800000 */
[----:B-1----:R-:W-:-:S02]  /*aac0*/  HADD2.F32 R5, -RZ, R8.H0_H0 ;  /* 0x20000008ff057230 */ /* 0x002fc40000004100 */
[----:B---3--:R-:W-:-:S04]  /*aad0*/  FMUL R3, R3, R2 ;  /* 0x0000000203037220 */ /* 0x008fc80000400000 */
[----:B------:R-:W-:Y:S01]  /*aae0*/  FFMA R5, R5, R0, R3 ;  /* 0x0000000005057223 */ /* 0x000fe20000000003 */
[----:B------:R-:W-:Y:S02]  /*aaf0*/  HADD2.F32 R3, -RZ, R8.H1_H1 ;  /* 0x30000008ff037230 */ /* 0x000fe40000004100 */
[-C--:B----4-:R-:W-:Y:S01]  /*ab00*/  FMUL R12, R7, R2.reuse ;  /* 0x00000002070c7220 */ /* 0x090fe20000400000 */
[----:B-----5:R-:W-:-:S03]  /*ab10*/  FMUL R13, R6, R2 ;  /* 0x00000002060d7220 */ /* 0x020fc60000400000 */
[----:B------:R-:W-:-:S05]  /*ab20*/  FFMA R12, R3, R0, R12 ;  /* 0x00000000030c7223 */ /* 0x000fca000000000c */
[----:B------:R-:W-:Y:S02]  /*ab30*/  F2FP.F16.F32.PACK_AB R12, R12, R5 ;  /* 0x000000050c0c723e */ /* 0x000fe400000000ff */
[----:B------:R-:W1:Y:S01]  /*ab40*/  @P1 LDSM.16.MT88.4 R4, [R4+0x30800] ;  /* 0x030800000404183b */ /* 0x000e620000004200 */
[----:B------:R-:W-:Y:S05]  /*ab50*/  @P1 BRA `(.L_x_69) ;  /* 0x0000000000101947 */ /* 0x000fea0003800000 */
[----:B------:R-:W-:Y:S02]  /*ab60*/  MOV R9, RZ ;  /* 0x000000ff00097202 */ /* 0x000fe40000000f00 */
[----:B------:R-:W-:Y:S02]  /*ab70*/  CS2R R10, SRZ ;  /* 0x00000000000a7805 */ /* 0x000fe4000001ff00 */
[----:B-1----:R-:W-:Y:S02]  /*ab80*/  CS2R R4, SRZ ;  /* 0x0000000000047805 */ /* 0x002fe4000001ff00 */
[----:B------:R-:W-:-:S07]  /*ab90*/  CS2R R6, SRZ ;  /* 0x0000000000067805 */ /* 0x000fce000001ff00 */
.L_x_69:
[----:B------:R-:W-:Y:S05]  /*aba0*/  BSYNC B0 ;  /* 0x0000000000007941 */ /* 0x000fea0003800000 */
.L_x_68:
[----:B------:R-:W3:Y:S04]  /*abb0*/  LDL.LU R18, [R1+0x10] ;  /* 0x0000100001127983 */ /* 0x000ee80000300800 */
[----:B------:R-:W4:Y:S04]  /*abc0*/  LDL.LU R17, [R1+0x14] ;  /* 0x0000140001117983 */ /* 0x000f280000300800 */
[----:B------:R-:W5:Y:S01]  /*abd0*/  LDL.LU R15, [R1+0x18] ;  /* 0x00001800010f7983 */ /* 0x000f620000300800 */
[----:B------:R-:W-:-:S03]  /*abe0*/  HADD2.F32 R3, -RZ, R9.H0_H0 ;  /* 0x20000009ff037230 */ /* 0x000fc60000004100 */
[----:B------:R-:W2:Y:S04]  /*abf0*/  LDL.LU R227, [R1+0x1c] ;  /* 0x00001c0001e37983 */ /* 0x000ea80000300800 */
[----:B------:R-:W2:Y:S04]  /*ac00*/  LDL.LU R218, [R1+0x20] ;  /* 0x0000200001da7983 */ /* 0x000ea80000300800 */
[----:B------:R-:W2:Y:S04]  /*ac10*/  LDL.LU R21, [R1+0x24] ;  /* 0x0000240001157983 */ /* 0x000ea80000300800 */
[----:B------:R-:W2:Y:S04]  /*ac20*/  LDL.LU R20, [R1+0x28] ;  /* 0x0000280001147983 */ /* 0x000ea80000300800 */
[----:B------:R-:W2:Y:S01]  /*ac30*/  LDL.LU R19, [R1+0x2c] ;  /* 0x00002c0001137983 */ /* 0x000ea20000300800 */
[----:B------:R-:W-:-:S03]  /*ac40*/  FFMA R14, R3, R0, R13 ;  /* 0x00000000030e7223 */ /* 0x000fc6000000000d */
[----:B------:R-:W2:Y:S04]  /*ac50*/  LDL.LU R226, [R1+0x30] ;  /* 0x0000300001e27983 */ /* 0x000ea80000300800 */
[----:B------:R-:W2:Y:S04]  /*ac60*/  LDL.LU R225, [R1+0x34] ;  /* 0x0000340001e17983 */ /* 0x000ea80000300800 */
[----:B------:R-:W2:Y:S04]  /*ac70*/  LDL.LU R224, [R1+0x38] ;  /* 0x0000380001e07983 */ /* 0x000ea80000300800 */
[----:B------:R-:W2:Y:S04]  /*ac80*/  LDL.LU R220, [R1+0x3c] ;  /* 0x00003c0001dc7983 */ /* 0x000ea80000300800 */
[----:B------:R-:W3:Y:S01]  /*ac90*/  LDL.LU R13, [R1+0xc] ;  /* 0x00000c00010d7983 */ /* 0x000ee20000300800 */
[----:B------:R-:W-:Y:S01]  /*aca0*/  HADD2.F32 R3, -RZ, R9.H1_H1 ;  /* 0x30000009ff037230 */ /* 0x000fe20000004100 */
[----:B------:R-:W-:Y:S05]  /*acb0*/  WARPSYNC.ALL ;  /* 0x0000000000007948 */ /* 0x000fea0003800000 */
[----:B------:R-:W-:Y:S01]  /*acc0*/  PRMT R16, R16, 0x9910, RZ ;  /* 0x0000991010107816 */ /* 0x000fe200000000ff */
[----:B------:R-:W-:Y:S01]  /*acd0*/  BSSY B0, `(.L_x_70) ;  /* 0x000003f000007945 */ /* 0x000fe20003800000 */
[----:B---3--:R-:W-:-:S04]  /*ace0*/  FMUL R13, R13, R2 ;  /* 0x000000020d0d7220 */ /* 0x008fc80000400000 */
[----:B------:R-:W-:Y:S01]  /*acf0*/  FFMA R13, R3, R0, R13 ;  /* 0x00000000030d7223 */ /* 0x000fe2000000000d */
[----:B------:R-:W-:-:S04]  /*ad00*/  FMUL R3, R18, R2 ;  /* 0x0000000212037220 */ /* 0x000fc80000400000 */
[----:B------:R-:W-:Y:S01]  /*ad10*/  F2FP.F16.F32.PACK_AB R13, R13, R14 ;  /* 0x0000000e0d0d723e */ /* 0x000fe200000000ff */
[----:B------:R-:W-:-:S05]  /*ad20*/  HADD2.F32 R14, -RZ, R10.H0_H0 ;  /* 0x2000000aff0e7230 */ /* 0x000fca0000004100 */
[----:B------:R-:W-:Y:S01]  /*ad30*/  FFMA R18, R14, R0, R3 ;  /* 0x000000000e127223 */ /* 0x000fe20000000003 */
[----:B------:R-:W-:Y:S02]  /*ad40*/  HADD2.F32 R14, -RZ, R10.H1_H1 ;  /* 0x3000000aff0e7230 */ /* 0x000fe40000004100 */
[----:B----4-:R-:W-:-:S04]  /*ad50*/  FMUL R3, R17, R2 ;  /* 0x0000000211037220 */ /* 0x010fc80000400000 */
[----:B------:R-:W-:Y:S01]  /*ad60*/  FFMA R17, R14, R0, R3 ;  /* 0x000000000e117223 */ /* 0x000fe20000000003 */
[----:B------:R-:W-:Y:S02]  /*ad70*/  HADD2.F32 R14, -RZ, R11.H0_H0 ;  /* 0x2000000bff0e7230 */ /* 0x000fe40000004100 */
[----:B-----5:R-:W-:-:S04]  /*ad80*/  FMUL R3, R15, R2 ;  /* 0x000000020f037220 */ /* 0x020fc80000400000 */
[----:B------:R-:W-:Y:S01]  /*ad90*/  FFMA R15, R14, R0, R3 ;  /* 0x000000000e0f7223 */ /* 0x000fe20000000003 */
[----:B------:R-:W-:Y:S02]  /*ada0*/  HADD2.F32 R14, -RZ, R11.H1_H1 ;  /* 0x3000000bff0e7230 */ /* 0x000fe40000004100 */
[----:B--2---:R-:W-:-:S04]  /*adb0*/  FMUL R3, R227, R2 ;  /* 0x00000002e3037220 */ /* 0x004fc80000400000 */
[----:B------:R-:W-:Y:S01]  /*adc0*/  FFMA R3, R14, R0, R3 ;  /* 0x000000000e037223 */ /* 0x000fe20000000003 */
[----:B------:R-:W-:-:S04]  /*add0*/  F2FP.F16.F32.PACK_AB R14, R17, R18 ;  /* 0x00000012110e723e */ /* 0x000fc800000000ff */
[----:B------:R-:W-:Y:S02]  /*ade0*/  F2FP.F16.F32.PACK_AB R15, R3, R15 ;  /* 0x0000000f030f723e */ /* 0x000fe400000000ff */
[----:B------:R-:W-:-:S05]  /*adf0*/  LEA R3, R221, UR47, 0x1 ;  /* 0x0000002fdd037c11 */ /* 0x000fca000f8e08ff */
[----:B------:R1:W-:Y:S02]  /*ae00*/  STSM.16.MT88.4 [R3+0x30000], R12 ;  /* 0x0300000c03007844 */ /* 0x0003e40000004200 */
[--C-:B-1----:R-:W-:Y:S02]  /*ae10*/  HADD2.F32 R13, -RZ, R4.reuse.H1_H1 ;  /* 0x30000004ff0d7230 */ /* 0x102fe40000004100 */
[-C--:B------:R-:W-:Y:S01]  /*ae20*/  FMUL R12, R21, R2.reuse ;  /* 0x00000002150c7220 */ /* 0x080fe20000400000 */
[----:B------:R-:W-:Y:S02]  /*ae30*/  HADD2.F32 R14, -RZ, R4.H0_H0 ;  /* 0x20000004ff0e7230 */ /* 0x000fe40000004100 */
[----:B------:R-:W-:Y:S01]  /*ae40*/  FMUL R15, R218, R2 ;  /* 0x00000002da0f7220 */ /* 0x000fe20000400000 */
[-C--:B------:R-:W-:Y:S01]  /*ae50*/  FFMA R21, R13, R0.reuse, R12 ;  /* 0x000000000d157223 */ /* 0x080fe2000000000c */
[--C-:B------:R-:W-:Y:S02]  /*ae60*/  HADD2.F32 R13, -RZ, R5.reuse.H1_H1 ;  /* 0x30000005ff0d7230 */ /* 0x100fe40000004100 */
[----:B------:R-:W-:Y:S01]  /*ae70*/  FFMA R218, R14, R0, R15 ;  /* 0x000000000eda7223 */ /* 0x000fe2000000000f */
[----:B------:R-:W-:Y:S01]  /*ae80*/  FMUL R12, R19, R2 ;  /* 0x00000002130c7220 */ /* 0x000fe20000400000 */
[----:B------:R-:W-:-:S02]  /*ae90*/  HADD2.F32 R14, -RZ, R5.H0_H0 ;  /* 0x20000005ff0e7230 */ /* 0x000fc40000004100 */
[----:B------:R-:W-:Y:S01]  /*aea0*/  FMUL R15, R20, R2 ;  /* 0x00000002140f7220 */ /* 0x000fe20000400000 */
[-C--:B------:R-:W-:Y:S01]  /*aeb0*/  FFMA R19, R13, R0.reuse, R12 ;  /* 0x000000000d137223 */ /* 0x080fe2000000000c */
[--C-:B------:R-:W-:Y:S02]  /*aec0*/  HADD2.F32 R13, -RZ, R6.reuse.H1_H1 ;  /* 0x30000006ff0d7230 */ /* 0x100fe40000004100 */
[----:B------:R-:W-:Y:S01]  /*aed0*/  FFMA R20, R14, R0, R15 ;  /* 0x000000000e147223 */ /* 0x000fe2000000000f */
[-C--:B------:R-:W-:Y:S01]  /*aee0*/  FMUL R12, R225, R2.reuse ;  /* 0x00000002e10c7220 */ /* 0x080fe20000400000 */
[----:B------:R-:W-:Y:S02]  /*aef0*/  HADD2.F32 R14, -RZ, R6.H0_H0 ;  /* 0x20000006ff0e7230 */ /* 0x000fe40000004100 */
[----:B------:R-:W-:Y:S01]  /*af00*/  FMUL R15, R226, R2 ;  /* 0x00000002e20f7220 */ /* 0x000fe20000400000 */
[----:B------:R-:W-:Y:S01]  /*af10*/  FFMA R17, R13, R0, R12 ;  /* 0x000000000d117223 */ /* 0x000fe2000000000c */
[----:B------:R-:W-:-:S02]  /*af20*/  HADD2.F32 R13, -RZ, R7.H0_H0 ;  /* 0x20000007ff0d7230 */ /* 0x000fc40000004100 */
[----:B------:R-:W-:Y:S01]  /*af30*/  FFMA R18, R14, R0, R15 ;  /* 0x000000000e127223 */ /* 0x000fe2000000000f */
[----:B------:R-:W-:Y:S02]  /*af40*/  HADD2.F32 R12, -RZ, R7.H1_H1 ;  /* 0x30000007ff0c7230 */ /* 0x000fe40000004100 */
[-C--:B------:R-:W-:Y:S01]  /*af50*/  FMUL R14, R224, R2.reuse ;  /* 0x00000002e00e7220 */ /* 0x080fe20000400000 */
[----:B------:R-:W-:Y:S01]  /*af60*/  FMUL R15, R220, R2 ;  /* 0x00000002dc0f7220 */ /* 0x000fe20000400000 */
[----:B------:R-:W-:Y:S02]  /*af70*/  IMAD.MOV.U32 R220, RZ, RZ, R16 ;  /* 0x000000ffffdc7224 */ /* 0x000fe400078e0010 */
[-C--:B------:R-:W-:Y:S01]  /*af80*/  FFMA R16, R13, R0.reuse, R14 ;  /* 0x000000000d107223 */ /* 0x080fe2000000000e */
[----:B------:R-:W-:Y:S01]  /*af90*/  FFMA R15, R12, R0, R15 ;  /* 0x000000000c0f7223 */ /* 0x000fe2000000000f */
[----:B------:R-:W-:Y:S02]  /*afa0*/  F2FP.F16.F32.PACK_AB R12, R21, R218 ;  /* 0x000000da150c723e */ /* 0x000fe400000000ff */
[----:B------:R-:W-:-:S02]  /*afb0*/  F2FP.F16.F32.PACK_AB R13, R19, R20 ;  /* 0x00000014130d723e */ /* 0x000fc400000000ff */
[----:B------:R-:W-:Y:S02]  /*afc0*/  F2FP.F16.F32.PACK_AB R14, R17, R18 ;  /* 0x00000012110e723e */ /* 0x000fe400000000ff */
[----:B------:R-:W-:Y:S02]  /*afd0*/  F2FP.F16.F32.PACK_AB R15, R15, R16 ;  /* 0x000000100f0f723e */ /* 0x000fe400000000ff */
[----:B------:R-:W-:-:S03]  /*afe0*/  ISETP.NE.AND P2, PT, R220, RZ, PT ;  /* 0x000000ffdc00720c */ /* 0x000fc60003f45270 */
[----:B------:R1:W-:Y:S01]  /*aff0*/  STSM.16.MT88.4 [R3+0x30800], R12 ;  /* 0x0308000c03007844 */ /* 0x0003e20000004200 */
[----:B------:R-:W-:Y:S01]  /*b000*/  @!PT LDS RZ, [RZ] ;  /* 0x00000000fffff984 */ /* 0x000fe20000000800 */
[----:B------:R-:W-:Y:S01]  /*b010*/  @!PT LDS RZ, [RZ] ;  /* 0x00000000fffff984 */ /* 0x000fe20000000800 */
[----:B------:R-:W-:Y:S01]  /*b020*/  @!PT LDS RZ, [RZ] ;  /* 0x00000000fffff984 */ /* 0x000fe20000000800 */
[----:B------:R-:W-:Y:S01]  /*b030*/  @!PT LDS RZ, [RZ] ;  /* 0x00000000fffff984 */ /* 0x000fe20000000800 */
[----:B------:R2:W-:Y:S06]  /*b040*/  MEMBAR.ALL.CTA ;  /* 0x0000000000007992 */ /* 0x0005ec0000008000 */
[----:B--2---:R-:W2:Y:S02]  /*b050*/  FENCE.VIEW.ASYNC.S ;  /* 0x00000000000073c6 */ /* 0x004ea40000000000 */
[----:B--2---:R-:W-:Y:S06]  /*b060*/  BAR.SYNC.DEFER_BLOCKING 0x1, 0x80 ;  /* 0x0042000000007b1d */ /* 0x004fec0000010000 */
[----:B------:R-:W-:Y:S05]  /*b070*/  @!P2 BRA `(.L_x_71) ;  /* 0x000000000010a947 */ /* 0x000fea0003800000 */
[----:B------:R-:W-:-:S09]  /*b080*/  UIADD3 UR44, UR47, 0x30000, URZ ;  /* 0x000300002f2c7890 */ /* 0x000fd2000fffe03f */
[----:B------:R2:W-:Y:S01]  /*b090*/  UTMASTG.2D [UR44], [UR36] ;  /* 0x0000002c240073b5 */ /* 0x0005e20008008000 */
[----:B------:R0:W-:Y:S01]  /*b0a0*/  UTMACMDFLUSH ;  /* 0x00000000000079b7 */ /* 0x0001e20000000000 */
[----:B--2---:R-:W-:-:S04]  /*b0b0*/  DEPBAR.LE SB0, 0x1 ;  /* 0x000080400000791a */ /* 0x004fc80000000000 */
.L_x_71:
[----:B------:R-:W-:Y:S05]  /*b0c0*/  BSYNC B0 ;  /* 0x0000000000007941 */ /* 0x000fea0003800000 */
.L_x_70:
[----:B------:R-:W-:Y:S06]  /*b0d0*/  BAR.SYNC.DEFER_BLOCKING 0x1, 0x80 ;  /* 0x0042000000007b1d */ /* 0x000fec0000010000 */
[----:B------:R-:W-:Y:S05]  /*b0e0*/  @!P0 BRA `(.L_x_72) ;  /* 0x0000000000048947 */ /* 0x000fea0003800000 */
[----:B------:R-:W-:Y:S01]  /*b0f0*/  BPT.TRAP 0x1 ;  /* 0x000000040000795c */ /* 0x000fe20000300000 */
.L_x_72:
[----:B------:R-:W2:Y:S02]  /*b100*/  SYNCS.PHASECHK.TRANS64.TRYWAIT P3, [UR47+0x344c8], R223 ;  /* 0x0344c8dfff0075a7 */ /* 0x000ea4000806016f */
[----:B--2---:R-:W-:Y:S05]  /*b110*/  @!P3 BRA `(.L_x_73) ;  /* 0x000000c400c0b947 */ /* 0x004fea0003800000 */
.L_x_367:
[----:B------:R-:W-:Y:S05]  /*b120*/  @P1 WARPSYNC.ALL ;  /* 0x0000000000001948 */ /* 0x000fea0003800000 */
[----:B------:R-:W2:Y:S01]  /*b130*/  @P1 LDSM.16.MT88.4 R8, [R3+0x31000] ;  /* 0x031000000308183b */ /* 0x000ea20000004200 */
[-C--:B------:R-:W-:Y:S01]  /*b140*/  FMUL R156, R156, R2.reuse ;  /* 0x000000029c9c7220 */ /* 0x080fe20000400000 */
[-C--:B------:R-:W-:Y:S01]  /*b150*/  FMUL R157, R157, R2.reuse ;  /* 0x000000029d9d7220 */ /* 0x080fe20000400000 */
[-C--:B------:R-:W-:Y:S01]  /*b160*/  FMUL R152, R152, R2.reuse ;  /* 0x0000000298987220 */ /* 0x080fe20000400000 */
[----:B------:R-:W3:Y:S01]  /*b170*/  @P1 LDSM.16.MT88.4 R4, [R3+0x31800] ;  /* 0x031800000304183b */ /* 0x000ee20000004200 */
[-C--:B------:R-:W-:Y:S01]  /*b180*/  FMUL R154, R154, R2.reuse ;  /* 0x000000029a9a7220 */ /* 0x080fe20000400000 */
[-C--:B------:R-:W-:Y:S01]  /*b190*/  FMUL R158, R158, R2.reuse ;  /* 0x000000029e9e7220 */ /* 0x080fe20000400000 */
[-C--:B------:R-:W-:Y:S01]  /*b1a0*/  FMUL R153, R153, R2.reuse ;  /* 0x0000000299997220 */ /* 0x080fe20000400000 */
[-C--:B------:R-:W-:Y:S01]  /*b1b0*/  FMUL R155, R155, R2.reuse ;  /* 0x000000029b9b7220 */ /* 0x080fe20000400000 */
[-C--:B-1----:R-:W-:Y:S01]  /*b1c0*/  FMUL R15, R159, R2.reuse ;  /* 0x000000029f0f7220 */ /* 0x082fe20000400000 */
[----:B------:R-:W-:Y:S05]  /*b1d0*/  WARPSYNC.ALL ;  /* 0x0000000000007948 */ /* 0x000fea0003800000 */
[-C--:B------:R-:W-:Y:S01]  /*b1e0*/  FMUL R160, R160, R2.reuse ;  /* 0x00000002a0a07220 */ /* 0x080fe20000400000 */
[-C--:B------:R-:W-:Y:S01]  /*b1f0*/  FMUL R161, R161, R2.reuse ;  /* 0x00000002a1a17220 */ /* 0x080fe20000400000 */
[-C--:B------:R-:W-:Y:S01]  /*b200*/  FMUL R162, R162, R2.reuse ;  /* 0x00000002a2a27220 */ /* 0x080fe20000400000 */
[-C--:B------:R-:W-:Y:S01]  /*b210*/  FMUL R163, R163, R2.reuse ;  /* 0x00000002a3a37220 */ /* 0x080fe20000400000 */
[-C--:B------:R-:W-:Y:S01]  /*b220*/  FMUL R164, R164, R2.reuse ;  /* 0x00000002a4a47220 */ /* 0x080fe20000400000 */
[-C--:B------:R-:W-:Y:S01]  /*b230*/  FMUL R165, R165, R2.reuse ;  /* 0x00000002a5a57220 */ /* 0x080fe20000400000 */
[-C--:B------:R-:W-:Y:S01]  /*b240*/  FMUL R166, R166, R2.reuse ;  /* 0x00000002a6a67220 */ /* 0x080fe20000400000 */
[----:B------:R-:W-:Y:S01]  /*b250*/  FMUL R167, R167, R2 ;  /* 0x00000002a7a77220 */ /* 0x000fe20000400000 */
[----:B------:R-:W-:Y:S01]  /*b260*/  BSSY B0, `(.L_x_74) ;  /* 0x0000039000007945 */ /* 0x000fe20003800000 */
[----:B--2---:R-:W-:-:S02]  /*b270*/  HADD2.F32 R14, -RZ, R10.H0_H0 ;  /* 0x2000000aff0e7230 */ /* 0x004fc40000004100 */
[----:B------:R-:W-:Y:S02]  /*b280*/  HADD2.F32 R12, -RZ, R8.H0_H0 ;  /* 0x20000008ff0c7230 */ /* 0x000fe40000004100 */
[--C-:B------:R-:W-:Y:S02]  /*b290*/  HADD2.F32 R13, -RZ, R9.reuse.H0_H0 ;  /* 0x20000009ff0d7230 */ /* 0x100fe40000004100 */
[-C--:B------:R-:W-:Y:S01]  /*b2a0*/  FFMA R156, R14, R0.reuse, R156 ;  /* 0x000000000e9c7223 */ /* 0x080fe2000000009c */
[----:B------:R-:W-:Y:S02]  /*b2b0*/  HADD2.F32 R14, -RZ, R10.H1_H1 ;  /* 0x3000000aff0e7230 */ /* 0x000fe40000004100 */
[-C--:B------:R-:W-:Y:S01]  /*b2c0*/  FFMA R152, R12, R0.reuse, R152 ;  /* 0x000000000c987223 */ /* 0x080fe20000000098 */
[----:B------:R-:W-:Y:S02]  /*b2d0*/  HADD2.F32 R12, -RZ, R8.H1_H1 ;  /* 0x30000008ff0c7230 */ /* 0x000fe40000004100 */
[----:B------:R-:W-:Y:S01]  /*b2e0*/  FFMA R154, R13, R0, R154 ;  /* 0x000000000d9a7223 */ /* 0x000fe2000000009a */
[----:B------:R-:W-:-:S02]  /*b2f0*/  HADD2.F32 R13, -RZ, R9.H1_H1 ;  /* 0x30000009ff0d7230 */ /* 0x000fc40000004100 */
[-C--:B------:R-:W-:Y:S01]  /*b300*/  FFMA R157, R14, R0.reuse, R157 ;  /* 0x000000000e9d7223 */ /* 0x080fe2000000009d */
[--C-:B------:R-:W-:Y:S02]  /*b310*/  HADD2.F32 R14, -RZ, R11.reuse.H0_H0 ;  /* 0x2000000bff0e7230 */ /* 0x100fe40000004100 */
[-C--:B------:R-:W-:Y:S01]  /*b320*/  FFMA R12, R12, R0.reuse, R153 ;  /* 0x000000000c0c7223 */ /* 0x080fe20000000099 */
[-C--:B------:R-:W-:Y:S02]  /*b330*/  FFMA R13, R13, R0.reuse, R155 ;  /* 0x000000000d0d7223 */ /* 0x080fe4000000009b */
[----:B------:R-:W-:Y:S01]  /*b340*/  FFMA R158, R14, R0, R158 ;  /* 0x000000000e9e7223 */ /* 0x000fe2000000009e */
[----:B------:R-:W-:Y:S01]  /*b350*/  HADD2.F32 R14, -RZ, R11.H1_H1 ;  /* 0x3000000bff0e7230 */ /* 0x000fe20000004100 */
[----:B------:R-:W-:Y:S02]  /*b360*/  F2FP.F16.F32.PACK_AB R12, R12, R152 ;  /* 0x000000980c0c723e */ /* 0x000fe400000000ff */
[----:B------:R-:W-:-:S02]  /*b370*/  F2FP.F16.F32.PACK_AB R13, R13, R154 ;  /* 0x0000009a0d0d723e */ /* 0x000fc400000000ff */
[----:B------:R-:W-:Y:S01]  /*b380*/  FFMA R15, R14, R0, R15 ;  /* 0x000000000e0f7223 */ /* 0x000fe2000000000f */
[----:B------:R-:W-:-:S04]  /*b390*/  F2FP.F16.F32.PACK_AB R14, R157, R156 ;  /* 0x0000009c9d0e723e */ /* 0x000fc800000000ff */
[----:B------:R-:W-:-:S05]  /*b3a0*/  F2FP.F16.F32.PACK_AB R15, R15, R158 ;  /* 0x0000009e0f0f723e */ /* 0x000fca00000000ff */
[----:B------:R3:W-:Y:S02]  /*b3b0*/  STSM.16.MT88.4 [R3+0x31000], R12 ;  /* 0x0310000c03007844 */ /* 0x0007e40000004200 */
[--C-:B---3--:R-:W-:Y:S02]  /*b3c0*/  HADD2.F32 R13, -RZ, R4.reuse.H0_H0 ;  /* 0x20000004ff0d7230 */ /* 0x108fe40000004100 */
[----:B------:R-:W-:-:S03]  /*b3d0*/  HADD2.F32 R12, -RZ, R4.H1_H1 ;  /* 0x30000004ff0c7230 */ /* 0x000fc60000004100 */
[-C--:B------:R-:W-:Y:S01]  /*b3e0*/  FFMA R160, R13, R0.reuse, R160 ;  /* 0x000000000da07223 */ /* 0x080fe200000000a0 */
[--C-:B------:R-:W-:Y:S02]  /*b3f0*/  HADD2.F32 R13, -RZ, R5.reuse.H0_H0 ;  /* 0x20000005ff0d7230 */ /* 0x100fe40000004100 */
[-C--:B------:R-:W-:Y:S01]  /*b400*/  FFMA R161, R12, R0.reuse, R161 ;  /* 0x000000000ca17223 */ /* 0x080fe200000000a1 */
[----:B------:R-:W-:Y:S02]  /*b410*/  HADD2.F32 R12, -RZ, R5.H1_H1 ;  /* 0x30000005ff0c7230 */ /* 0x000fe40000004100 */
[-C--:B------:R-:W-:Y:S01]  /*b420*/  FFMA R162, R13, R0.reuse, R162 ;  /* 0x000000000da27223 */ /* 0x080fe200000000a2 */
[--C-:B------:R-:W-:Y:S02]  /*b430*/  HADD2.F32 R13, -RZ, R6.reuse.H0_H0 ;  /* 0x20000006ff0d7230 */ /* 0x100fe40000004100 */
[----:B------:R-:W-:Y:S01]  /*b440*/  FFMA R163, R12, R0, R163 ;  /* 0x000000000ca37223 */ /* 0x000fe200000000a3 */
[----:B------:R-:W-:-:S02]  /*b450*/  HADD2.F32 R12, -RZ, R6.H1_H1 ;  /* 0x30000006ff0c7230 */ /* 0x000fc40000004100 */
[-C--:B------:R-:W-:Y:S01]  /*b460*/  FFMA R164, R13, R0.reuse, R164 ;  /* 0x000000000da47223 */ /* 0x080fe200000000a4 */
[--C-:B------:R-:W-:Y:S02]  /*b470*/  HADD2.F32 R13, -RZ, R7.reuse.H0_H0 ;  /* 0x20000007ff0d7230 */ /* 0x100fe40000004100 */
[-C--:B------:R-:W-:Y:S01]  /*b480*/  FFMA R14, R12, R0.reuse, R165 ;  /* 0x000000000c0e7223 */ /* 0x080fe200000000a5 */
[----:B------:R-:W-:Y:S02]  /*b490*/  HADD2.F32 R12, -RZ, R7.H1_H1 ;  /* 0x30000007ff0c7230 */ /* 0x000fe40000004100 */
[----:B------:R-:W-:Y:S01]  /*b4a0*/  FFMA R166, R13, R0, R166 ;  /* 0x000000000da67223 */ /* 0x000fe200000000a6 */
[----:B------:R-:W-:Y:S02]  /*b4b0*/  F2FP.F16.F32.PACK_AB R13, R163, R162 ;  /* 0x000000a2a30d723e */ /* 0x000fe400000000ff */
[----:B------:R-:W-:Y:S01]  /*b4c0*/  FFMA R15, R12, R0, R167 ;  /* 0x000000000c0f7223 */ /* 0x000fe200000000a7 */
[----:B------:R-:W-:-:S02]  /*b4d0*/  F2FP.F16.F32.PACK_AB R12, R161, R160 ;  /* 0x000000a0a10c723e */ /* 0x000fc400000000ff */
[----:B------:R-:W-:Y:S02]  /*b4e0*/  F2FP.F16.F32.PACK_AB R14, R14, R164 ;  /* 0x000000a40e0e723e */ /* 0x000fe400000000ff */
[----:B------:R-:W-:-:S05]  /*b4f0*/  F2FP.F16.F32.PACK_AB R15, R15, R166 ;  /* 0x000000a60f0f723e */ /* 0x000fca00000000ff */
        /* <DEDUP_REMOVED lines=9> */
[----:B------:R-:W-:Y:S02]  /*b590*/  UIADD3 UR5, UR45, 0x40, URZ ;  /* 0x000000402d057890 */ /* 0x000fe4000fffe03f */
[----:B------:R-:W-:Y:S01]  /*b5a0*/  UIADD3 UR4, UR47, 0x31000, URZ ;  /* 0x000310002f047890 */ /* 0x000fe2000fffe03f */
[----:B------:R-:W-:-:S08]  /*b5b0*/  UMOV UR6, UR46 ;  /* 0x0000002e00067c82 */ /* 0x000fd00008000000 */
[----:B------:R2:W-:Y:S01]  /*b5c0*/  UTMASTG.2D [UR4], [UR36] ;  /* 0x00000004240073b5 */ /* 0x0005e20008008000 */
[----:B------:R0:W-:Y:S01]  /*b5d0*/  UTMACMDFLUSH ;  /* 0x00000000000079b7 */ /* 0x0001e20000000000 */
[----:B--2---:R-:W-:-:S04]  /*b5e0*/  DEPBAR.LE SB0, 0x1 ;  /* 0x000080400000791a */ /* 0x004fc80000000000 */
.L_x_75:
[----:B------:R-:W-:Y:S05]  /*b5f0*/  BSYNC B0 ;  /* 0x0000000000007941 */ /* 0x000fea0003800000 */
.L_x_74:
[----:B------:R-:W-:Y:S06]  /*b600*/  BAR.SYNC.DEFER_BLOCKING 0x1, 0x80 ;  /* 0x0042000000007b1d */ /* 0x000fec0000010000 */
[----:B------:R-:W-:Y:S05]  /*b610*/  @!P0 BRA `(.L_x_76) ;  /* 0x0000000000048947 */ /* 0x000fea0003800000 */
[----:B------:R-:W-:Y:S01]  /*b620*/  BPT.TRAP 0x1 ;  /* 0x000000040000795c */ /* 0x000fe20000300000 */
.L_x_76:
[----:B------:R-:W-:-:S04]  /*b630*/  UIADD3 UR7, UR47, 0x344e0, URZ ;  /* 0x000344e02f077890 */ /* 0x000fc8000fffe03f */
[----:B------:R-:W-:-:S09]  /*b640*/  UPRMT UR7, UR57, 0x654, UR7 ;  /* 0x0000065439077896 */ /* 0x000fd20008000007 */
[----:B------:R-:W-:Y:S01]  /*b650*/  SYNCS.ARRIVE.TRANS64.RED.A1T0 RZ, [UR7], RZ ;  /* 0x000000ffffff79a7 */ /* 0x000fe20008100407 */
[----:B------:R-:W-:Y:S05]  /*b660*/  @!P0 BRA `(.L_x_77) ;  /* 0x0000000000048947 */ /* 0x000fea0003800000 */
[----:B------:R-:W-:Y:S01]  /*b670*/  BPT.TRAP 0x1 ;  /* 0x000000040000795c */ /* 0x000fe20000300000 */
.L_x_77:
[----:B------:R-:W2:Y:S02]  /*b680*/  SYNCS.PHASECHK.TRANS64.TRYWAIT P3, [UR47+0x344d0], R223 ;  /* 0x0344d0dfff0075a7 */ /* 0x000ea4000806016f */
[----:B--2---:R-:W-:Y:S05]  /*b690*/  @!P3 BRA `(.L_x_78) ;  /* 0x000000c00078b947 */ /* 0x004fea0003800000 */
.L_x_368:
        /* <DEDUP_REMOVED lines=41> */
[-C--:B------:R-:W-:Y:S01]  /*b930*/  FMUL R14, R101, R2.reuse ;  /* 0x00000002650e7220 */ /* 0x080fe20000400000 */
[----:B------:R-:W-:Y:S02]  /*b940*/  HADD2.F32 R12, -RZ, R4.H1_H1 ;  /* 0x30000004ff0c7230 */ /* 0x000fe40000004100 */
[----:B------:R-:W-:Y:S01]  /*b950*/  FMUL R15, R102, R2 ;  /* 0x00000002660f7220 */ /* 0x000fe20000400000 */
[-C--:B------:R-:W-:Y:S01]  /*b960*/  FFMA R96, R13, R0.reuse, R96 ;  /* 0x000000000d607223 */ /* 0x080fe20000000060 */
[--C-:B------:R-:W-:Y:S02]  /*b970*/  HADD2.F32 R13, -RZ, R5.reuse.H0_H0 ;  /* 0x20000005ff0d7230 */ /* 0x100fe40000004100 */
[----:B------:R-:W-:Y:S01]  /*b980*/  FFMA R97, R12, R0, R97 ;  /* 0x000000000c617223 */ /* 0x000fe20000000061 */
[----:B------:R-:W-:-:S02]  /*b990*/  HADD2.F32 R12, -RZ, R5.H1_H1 ;  /* 0x30000005ff0c7230 */ /* 0x000fc40000004100 */
[-C--:B------:R-:W-:Y:S01]  /*b9a0*/  FFMA R98, R13, R0.reuse, R98 ;  /* 0x000000000d627223 */ /* 0x080fe20000000062 */
[--C-:B------:R-:W-:Y:S02]  /*b9b0*/  HADD2.F32 R13, -RZ, R6.reuse.H1_H1 ;  /* 0x30000006ff0d7230 */ /* 0x100fe40000004100 */
[-C--:B------:R-:W-:Y:S01]  /*b9c0*/  FFMA R99, R12, R0.reuse, R99 ;  /* 0x000000000c637223 */ /* 0x080fe20000000063 */
[----:B------:R-:W-:Y:S02]  /*b9d0*/  HADD2.F32 R12, -RZ, R6.H0_H0 ;  /* 0x20000006ff0c7230 */ /* 0x000fe40000004100 */
[-C--:B------:R-:W-:Y:S01]  /*b9e0*/  FFMA R14, R13, R0.reuse, R14 ;  /* 0x000000000d0e7223 */ /* 0x080fe2000000000e */
[--C-:B------:R-:W-:Y:S02]  /*b9f0*/  HADD2.F32 R13, -RZ, R7.reuse.H0_H0 ;  /* 0x20000007ff0d7230 */ /* 0x100fe40000004100 */
[----:B------:R-:W-:Y:S01]  /*ba00*/  FFMA R100, R12, R0, R100 ;  /* 0x000000000c647223 */ /* 0x000fe20000000064 */
[----:B------:R-:W-:-:S02]  /*ba10*/  HADD2.F32 R12, -RZ, R7.H1_H1 ;  /* 0x30000007ff0c7230 */ /* 0x000fc40000004100 */
[----:B------:R-:W-:Y:S01]  /*ba20*/  FFMA R15, R13, R0, R15 ;  /* 0x000000000d0f7223 */ /* 0x000fe2000000000f */
[----:B------:R-:W-:Y:S02]  /*ba30*/  F2FP.F16.F32.PACK_AB R13, R99, R98 ;  /* 0x00000062630d723e */ /* 0x000fe400000000ff */
[----:B------:R-:W-:Y:S01]  /*ba40*/  FFMA R16, R12, R0, R16 ;  /* 0x000000000c107223 */ /* 0x000fe20000000010 */
[----:B------:R-:W-:Y:S02]  /*ba50*/  F2FP.F16.F32.PACK_AB R12, R97, R96 ;  /* 0x00000060610c723e */ /* 0x000fe400000000ff */
        /* <DEDUP_REMOVED lines=17> */
.L_x_80:
[----:B------:R-:W-:Y:S05]  /*bb70*/  BSYNC B0 ;  /* 0x0000000000007941 */ /* 0x000fea0003800000 */
.L_x_79:
[----:B------:R-:W-:Y:S06]  /*bb80*/  BAR.SYNC.DEFER_BLOCKING 0x1, 0x80 ;  /* 0x0042000000007b1d */ /* 0x000fec0000010000 */
[----:B------:R-:W-:Y:S05]  /*bb90*/  @!P0 BRA `(.L_x_81) ;  /* 0x0000000000048947 */ /* 0x000fea0003800000 */
[----:B------:R-:W-:Y:S01]  /*bba0*/  BPT.TRAP 0x1 ;  /* 0x000000040000795c */ /* 0x000fe20000300000 */
.L_x_81:
[----:B------:R-:W-:-:S04]  /*bbb0*/  UIADD3 UR8, UR47, 0x344e8, URZ ;  /* 0x000344e82f087890 */ /* 0x000fc8000fffe03f */
[----:B------:R-:W-:-:S09]  /*bbc0*/  UPRMT UR8, UR57, 0x654, UR8 ;  /* 0x0000065439087896 */ /* 0x000fd20008000008 */
[----:B------:R-:W-:Y:S01]  /*bbd0*/  SYNCS.ARRIVE.TRANS64.RED.A1T0 RZ, [UR8], RZ ;  /* 0x000000ffffff79a7 */ /* 0x000fe20008100408 */
[----:B------:R-:W-:Y:S05]  /*bbe0*/  @!P0 BRA `(.L_x_82) ;  /* 0x0000000000048947 */ /* 0x000fea0003800000 */
[----:B------:R-:W-:Y:S01]  /*bbf0*/  BPT.TRAP 0x1 ;  /* 0x000000040000795c */ /* 0x000fe20000300000 */
.L_x_82:
[----:B------:R-:W2:Y:S02]  /*bc00*/  SYNCS.PHASECHK.TRANS64.TRYWAIT P3, [UR47+0x344d8], R223 ;  /* 0x0344d8dfff0075a7 */ /* 0x000ea4000806016f */
[----:B--2---:R-:W-:Y:S05]  /*bc10*/  @!P3 BRA `(.L_x_83) ;  /* 0x000000bc0030b947 */ /* 0x004fea0003800000 */
.L_x_369:
[----:B------:R-:W-:Y:S05]  /*bc20*/  @P1 WARPSYNC.ALL ;  /* 0x0000000000001948 */ /* 0x000fea0003800000 */
[----:B------:R-:W2:Y:S01]  /*bc30*/  @P1 LDSM.16.MT88.4 R8, [R3+0x33000] ;  /* 0x033000000308183b */ /* 0x000ea20000004200 */
[-C--:B------:R-:W-:Y:S01]  /*bc40*/  FMUL R25, R25, R2.reuse ;  /* 0x0000000219197220 */ /* 0x080fe20000400000 */
[-C--:B-1----:R-:W-:Y:S01]  /*bc50*/  FMUL R13, R24, R2.reuse ;  /* 0x00000002180d7220 */ /* 0x082fe20000400000 */
[-C--:B------:R-:W-:Y:S01]  /*bc60*/  FMUL R27, R27, R2.reuse ;  /* 0x000000021b1b7220 */ /* 0x080fe20000400000 */
[----:B------:R-:W1:Y:S01]  /*bc70*/  @P1 LDSM.16.MT88.4 R4, [R3+0x33800] ;  /* 0x033800000304183b */ /* 0x000e620000004200 */
[-C--:B------:R-:W-:Y:S01]  /*bc80*/  FMUL R15, R28, R2.reuse ;  /* 0x000000021c0f7220 */ /* 0x080fe20000400000 */
[-C--:B------:R-:W-:Y:S01]  /*bc90*/  FMUL R17, R30, R2.reuse ;  /* 0x000000021e117220 */ /* 0x080fe20000400000 */
[-C--:B------:R-:W-:Y:S01]  /*bca0*/  FMUL R31, R31, R2.reuse ;  /* 0x000000021f1f7220 */ /* 0x080fe20000400000 */
[-C--:B------:R-:W-:Y:S01]  /*bcb0*/  FMUL R33, R33, R2.reuse ;  /* 0x0000000221217220 */ /* 0x080fe20000400000 */
[----:B------:R-:W-:Y:S05]  /*bcc0*/  WARPSYNC.ALL ;  /* 0x0000000000007948 */ /* 0x000fea0003800000 */
[-C--:B------:R-:W-:Y:S01]  /*bcd0*/  FMUL R19, R34, R2.reuse ;  /* 0x0000000222137220 */ /* 0x080fe20000400000 */
[-C--:B------:R-:W-:Y:S01]  /*bce0*/  FMUL R35, R35, R2.reuse ;  /* 0x0000000223237220 */ /* 0x080fe20000400000 */
[-C--:B------:R-:W-:Y:S01]  /*bcf0*/  FMUL R37, R37, R2.reuse ;  /* 0x0000000225257220 */ /* 0x080fe20000400000 */
[----:B------:R-:W-:Y:S01]  /*bd00*/  FMUL R39, R39, R2 ;  /* 0x0000000227277220 */ /* 0x000fe20000400000 */
[----:B------:R-:W-:Y:S01]  /*bd10*/  BSSY B0, `(.L_x_84) ;  /* 0x000003e000007945 */ /* 0x000fe20003800000 */
[----:B--2---:R-:W-:-:S02]  /*bd20*/  HADD2.F32 R14, -RZ, R8.H1_H1 ;  /* 0x30000008ff0e7230 */ /* 0x004fc40000004100 */
[----:B------:R-:W-:Y:S02]  /*bd30*/  HADD2.F32 R12, -RZ, R8.H0_H0 ;  /* 0x20000008ff0c7230 */ /* 0x000fe40000004100 */
[----:B------:R-:W-:Y:S02]  /*bd40*/  HADD2.F32 R16, -RZ, R10.H1_H1 ;  /* 0x3000000aff107230 */ /* 0x000fe40000004100 */
[-C--:B------:R-:W-:Y:S01]  /*bd50*/  FFMA R25, R14, R0.reuse, R25 ;  /* 0x000000000e197223 */ /* 0x080fe20000000019 */
[----:B------:R-:W-:Y:S02]  /*bd60*/  HADD2.F32 R14, -RZ, R9.H0_H0 ;  /* 0x20000009ff0e7230 */ /* 0x000fe40000004100 */
[----:B------:R-:W-:Y:S01]  /*bd70*/  FFMA R12, R12, R0, R13 ;  /* 0x000000000c0c7223 */ /* 0x000fe2000000000d */
[----:B------:R-:W-:Y:S01]  /*bd80*/  FMUL R13, R26, R2 ;  /* 0x000000021a0d7220 */ /* 0x000fe20000400000 */
[----:B------:R-:W-:Y:S02]  /*bd90*/  HADD2.F32 R18, -RZ, R11.H1_H1 ;  /* 0x3000000bff127230 */ /* 0x000fe40000004100 */
[----:B-1----:R-:W-:-:S02]  /*bda0*/  HADD2.F32 R20, -RZ, R5.H1_H1 ;  /* 0x30000005ff147230 */ /* 0x002fc40000004100 */
[-C--:B------:R-:W-:Y:S01]  /*bdb0*/  FFMA R13, R14, R0.reuse, R13 ;  /* 0x000000000e0d7223 */ /* 0x080fe2000000000d */
[----:B------:R-:W-:Y:S02]  /*bdc0*/  HADD2.F32 R14, -RZ, R9.H1_H1 ;  /* 0x30000009ff0e7230 */ /* 0x000fe40000004100 */
[----:B------:R-:W-:Y:S01]  /*bdd0*/  FFMA R31, R18, R0, R31 ;  /* 0x00000000121f7223 */ /* 0x000fe2000000001f */
[----:B------:R-:W-:Y:S01]  /*bde0*/  HADD2.F32 R18, -RZ, R4.H1_H1 ;  /* 0x30000004ff127230 */ /* 0x000fe20000004100 */
[----:B------:R-:W-:Y:S01]  /*bdf0*/  F2FP.F16.F32.PACK_AB R12, R25, R12 ;  /* 0x0000000c190c723e */ /* 0x000fe200000000ff */
[----:B------:R-:W-:-:S05]  /*be00*/  FFMA R14, R14, R0, R27 ;  /* 0x000000000e0e7223 */ /* 0x000fca000000001b */
[----:B------:R-:W-:Y:S01]  /*be10*/  F2FP.F16.F32.PACK_AB R13, R14, R13 ;  /* 0x0000000d0e0d723e */ /* 0x000fe200000000ff */
[----:B------:R-:W-:-:S05]  /*be20*/  HADD2.F32 R14, -RZ, R10.H0_H0 ;  /* 0x2000000aff0e7230 */ /* 0x000fca0000004100 */
[----:B------:R-:W-:Y:S01]  /*be30*/  FFMA R14, R14, R0, R15 ;  /* 0x000000000e0e7223 */ /* 0x000fe2000000000f */
[----:B------:R-:W-:-:S04]  /*be40*/  FMUL R15, R29, R2 ;  /* 0x000000021d0f7220 */ /* 0x000fc80000400000 */
[----:B------:R-:W-:Y:S01]  /*be50*/  FFMA R15, R16, R0, R15 ;  /* 0x00000000100f7223 */ /* 0x000fe2000000000f */
[----:B------:R-:W-:-:S04]  /*be60*/  HADD2.F32 R16, -RZ, R11.H0_H0 ;  /* 0x2000000bff107230 */ /* 0x000fc80000004100 */
[----:B------:R-:W-:Y:S01]  /*be70*/  F2FP.F16.F32.PACK_AB R14, R15, R14 ;  /* 0x0000000e0f0e723e */ /* 0x000fe200000000ff */
[----:B------:R-:W-:Y:S01]  /*be80*/  FFMA R16, R16, R0, R17 ;  /* 0x0000000010107223 */ /* 0x000fe20000000011 */
[----:B------:R-:W-:-:S04]  /*be90*/  FMUL R17, R32, R2 ;  /* 0x0000000220117220 */ /* 0x000fc80000400000 */
[----:B------:R-:W-:Y:S01]  /*bea0*/  F2FP.F16.F32.PACK_AB R15, R31, R16 ;  /* 0x000000101f0f723e */ /* 0x000fe200000000ff */
[----:B------:R-:W-:-:S04]  /*beb0*/  HADD2.F32 R16, -RZ, R4.H0_H0 ;  /* 0x20000004ff107230 */ /* 0x000fc80000004100 */
[----:B------:R1:W-:Y:S01]  /*bec0*/  STSM.16.MT88.4 [R3+0x33000], R12 ;  /* 0x0330000c03007844 */ /* 0x0003e20000004200 */
[-C--:B------:R-:W-:Y:S01]  /*bed0*/  FFMA R16, R16, R0.reuse, R17 ;  /* 0x0000000010107223 */ /* 0x080fe20000000011 */
[----:B------:R-:W-:Y:S01]  /*bee0*/  FFMA R17, R18, R0, R33 ;  /* 0x0000000012117223 */ /* 0x000fe20000000021 */
[----:B------:R-:W-:Y:S02]  /*bef0*/  HADD2.F32 R18, -RZ, R5.H0_H0 ;  /* 0x20000005ff127230 */ /* 0x000fe40000004100 */
[--C-:B-1----:R-:W-:Y:S02]  /*bf00*/  HADD2.F32 R12, -RZ, R6.reuse.H0_H0 ;  /* 0x20000006ff0c7230 */ /* 0x102fe40000004100 */
[----:B------:R-:W-:Y:S01]  /*bf10*/  FMUL R15, R36, R2 ;  /* 0x00000002240f7220 */ /* 0x000fe20000400000 */
[-C--:B------:R-:W-:Y:S01]  /*bf20*/  FFMA R13, R18, R0.reuse, R19 ;  /* 0x00000000120d7223 */ /* 0x080fe20000000013 */
[----:B------:R-:W-:Y:S01]  /*bf30*/  FFMA R14, R20, R0, R35 ;  /* 0x00000000140e7223 */ /* 0x000fe20000000023 */
[----:B------:R-:W-:-:S02]  /*bf40*/  HADD2.F32 R18, -RZ, R6.H1_H1 ;  /* 0x30000006ff127230 */ /* 0x000fc40000004100 */
[----:B------:R-:W-:Y:S01]  /*bf50*/  FFMA R15, R12, R0, R15 ;  /* 0x000000000c0f7223 */ /* 0x000fe2000000000f */
[--C-:B------:R-:W-:Y:S02]  /*bf60*/  HADD2.F32 R12, -RZ, R7.reuse.H0_H0 ;  /* 0x20000007ff0c7230 */ /* 0x100fe40000004100 */
[----:B------:R-:W-:Y:S01]  /*bf70*/  FMUL R19, R38, R2 ;  /* 0x0000000226137220 */ /* 0x000fe20000400000 */
[----:B------:R-:W-:Y:S02]  /*bf80*/  HADD2.F32 R20, -RZ, R7.H1_H1 ;  /* 0x30000007ff147230 */ /* 0x000fe40000004100 */
[-C--:B------:R-:W-:Y:S01]  /*bf90*/  FFMA R18, R18, R0.reuse, R37 ;  /* 0x0000000012127223 */ /* 0x080fe20000000025 */
[----:B------:R-:W-:Y:S01]  /*bfa0*/  F2FP.F16.F32.PACK_AB R13, R14, R13 ;  /* 0x0000000d0e0d723e */ /* 0x000fe200000000ff */
[----:B------:R-:W-:Y:S01]  /*bfb0*/  FFMA R19, R12, R0, R19 ;  /* 0x000000000c137223 */ /* 0x000fe20000000013 */
[----:B------:R-:W-:Y:S01]  /*bfc0*/  F2FP.F16.F32.PACK_AB R12, R17, R16 ;  /* 0x00000010110c723e */ /* 0x000fe200000000ff */
[----:B------:R-:W-:Y:S01]  /*bfd0*/  FFMA R20, R20, R0, R39 ;  /* 0x0000000014147223 */ /* 0x000fe20000000027 */
[----:B------:R-:W-:-:S04]  /*bfe0*/  F2FP.F16.F32.PACK_AB R14, R18, R15 ;  /* 0x0000000f120e723e */ /* 0x000fc800000000ff */
        /* <DEDUP_REMOVED lines=16> */
.L_x_85:
[----:B------:R-:W-:Y:S05]  /*c0f0*/  BSYNC B0 ;  /* 0x0000000000007941 */ /* 0x000fea0003800000 */
.L_x_84:
[----:B------:R-:W-:Y:S06]  /*c100*/  BAR.SYNC.DEFER_BLOCKING 0x1, 0x80 ;  /* 0x0042000000007b1d */ /* 0x000fec0000010000 */
[----:B------:R-:W-:Y:S05]  /*c110*/  @!P0 BRA `(.L_x_86) ;  /* 0x0000000000048947 */ /* 0x000fea0003800000 */
[----:B------:R-:W-:Y:S01]  /*c120*/  BPT.TRAP 0x1 ;  /* 0x000000040000795c */ /* 0x000fe20000300000 */
.L_x_86:
[----:B------:R-:W-:-:S04]  /*c130*/  UIADD3 UR9, UR47, 0x344f0, URZ ;  /* 0x000344f02f097890 */ /* 0x000fc8000fffe03f */
[----:B------:R-:W-:-:S09]  /*c140*/  UPRMT UR9, UR57, 0x654, UR9 ;  /* 0x0000065439097896 */ /* 0x000fd20008000009 */
[----:B------:R-:W-:Y:S01]  /*c150*/  SYNCS.ARRIVE.TRANS64.RED.A1T0 RZ, [UR9], RZ ;  /* 0x000000ffffff79a7 */ /* 0x000fe20008100409 */
[----:B------:R-:W-:Y:S05]  /*c160*/  @!P0 BRA `(.L_x_87) ;  /* 0x0000000000048947 */ /* 0x000fea0003800000 */
[----:B------:R-:W-:Y:S01]  /*c170*/  BPT.TRAP 0x1 ;  /* 0x000000040000795c */ /* 0x000fe20000300000 */
.L_x_87:
[----:B------:R-:W-:-:S04]  /*c180*/  MOV R20, 0x1 ;  /* 0x0000000100147802 */ /* 0x000fc80000000f00 */
[----:B------:R-:W-:-:S04]  /*c190*/  SHF.L.U32 R20, R20, 0x1f, RZ ;  /* 0x0000001f14147819 */ /* 0x000fc800000006ff */
[----:B------:R-:W2:Y:S02]  /*c1a0*/  SYNCS.PHASECHK.TRANS64.TRYWAIT P3, [UR47+0x344c0], R20 ;  /* 0x0344c014ff0075a7 */ /* 0x000ea4000806016f */
[----:B--2---:R-:W-:Y:S05]  /*c1b0*/  @!P3 BRA `(.L_x_88) ;  /* 0x000000b400e0b947 */ /* 0x004fea0003800000 */
.L_x_370:
[----:B-1----:R-:W2:Y:S04]  /*c1c0*/  LDL.LU R13, [R1+0x40] ;  /* 0x00004000010d7983 */ /* 0x002ea80000300800 */
[----:B------:R-:W3:Y:S04]  /*c1d0*/  LDL.LU R12, [R1+0x44] ;  /* 0x00004400010c7983 */ /* 0x000ee80000300800 */
[----:B------:R-:W4:Y:S04]  /*c1e0*/  LDL.LU R17, [R1+0x48] ;  /* 0x0000480001117983 */ /* 0x000f280000300800 */
[----:B------:R-:W5:Y:S04]  /*c1f0*/  LDL.LU R16, [R1+0x4c] ;  /* 0x00004c0001107983 */ /* 0x000f680000300800 */
        /* <DEDUP_REMOVED lines=11> */
[----:B------:R-:W5:Y:S01]  /*c2b0*/  LDL.LU R29, [R1+0x7c] ;  /* 0x00007c00011d7983 */ /* 0x000f620000300800 */
[----:B------:R-:W-:Y:S05]  /*c2c0*/  @P1 WARPSYNC.ALL ;  /* 0x0000000000001948 */ /* 0x000fea0003800000 */
[----:B------:R-:W1:Y:S04]  /*c2d0*/  @P1 LDSM.16.MT88.4 R8, [R3+0x30000] ;  /* 0x030000000308183b */ /* 0x000e680000004200 */
[----:B------:R-:W5:Y:S01]  /*c2e0*/  @P1 LDSM.16.MT88.4 R4, [R3+0x30800] ;  /* 0x030800000304183b */ /* 0x000f620000004200 */
[----:B------:R-:W-:Y:S05]  /*c2f0*/  WARPSYNC.ALL ;  /* 0x0000000000007948 */ /* 0x000fea0003800000 */
[----:B------:R-:W-:Y:S01]  /*c300*/  BSSY B0, `(.L_x_89) ;  /* 0x0000049000007945 */ /* 0x000fe20003800000 */
[----:B-1----:R-:W-:-:S02]  /*c310*/  HADD2.F32 R14, -RZ, R8.H1_H1 ;  /* 0x30000008ff0e7230 */ /* 0x002fc40000004100 */
[-C--:B--2---:R-:W-:Y:S01]  /*c320*/  FMUL R13, R13, R2.reuse ;  /* 0x000000020d0d7220 */ /* 0x084fe20000400000 */
[----:B---3--:R-:W-:Y:S01]  /*c330*/  FMUL R15, R12, R2 ;  /* 0x000000020c0f7220 */ /* 0x008fe20000400000 */
[----:B------:R-:W-:-:S03]  /*c340*/  HADD2.F32 R12, -RZ, R8.H0_H0 ;  /* 0x20000008ff0c7230 */ /* 0x000fc60000004100 */
[-C--:B------:R-:W-:Y:S01]  /*c350*/  FFMA R15, R14, R0.reuse, R15 ;  /* 0x000000000e0f7223 */ /* 0x080fe2000000000f */
[--C-:B------:R-:W-:Y:S02]  /*c360*/  HADD2.F32 R14, -RZ, R9.reuse.H0_H0 ;  /* 0x20000009ff0e7230 */ /* 0x100fe40000004100 */
[----:B------:R-:W-:Y:S01]  /*c370*/  FFMA R12, R12, R0, R13 ;  /* 0x000000000c0c7223 */ /* 0x000fe2000000000d */
[-C--:B----4-:R-:W-:Y:S01]  /*c380*/  FMUL R13, R17, R2.reuse ;  /* 0x00000002110d7220 */ /* 0x090fe20000400000 */
[----:B-----5:R-:W-:Y:S01]  /*c390*/  FMUL R17, R16, R2 ;  /* 0x0000000210117220 */ /* 0x020fe20000400000 */
[----:B------:R-:W-:Y:S02]  /*c3a0*/  HADD2.F32 R16, -RZ, R9.H1_H1 ;  /* 0x30000009ff107230 */ /* 0x000fe40000004100 */
[----:B------:R-:W-:Y:S01]  /*c3b0*/  FFMA R13, R14, R0, R13 ;  /* 0x000000000e0d7223 */ /* 0x000fe2000000000d */
[----:B------:R-:W-:Y:S01]  /*c3c0*/  F2FP.F16.F32.PACK_AB R12, R15, R12 ;  /* 0x0000000c0f0c723e */ /* 0x000fe200000000ff */
[----:B------:R-:W-:Y:S01]  /*c3d0*/  FMUL R15, R32, R2 ;  /* 0x00000002200f7220 */ /* 0x000fe20000400000 */
[----:B------:R-:W-:Y:S01]  /*c3e0*/  FFMA R14, R16, R0, R17 ;  /* 0x00000000100e7223 */ /* 0x000fe20000000011 */
[----:B------:R-:W-:-:S02]  /*c3f0*/  HADD2.F32 R16, -RZ, R10.H1_H1 ;  /* 0x3000000aff107230 */ /* 0x000fc40000004100 */
[----:B------:R-:W-:Y:S02]  /*c400*/  FMUL R17, R31, R2 ;  /* 0x000000021f117220 */ /* 0x000fe40000400000 */
[----:B------:R-:W-:Y:S01]  /*c410*/  F2FP.F16.F32.PACK_AB R13, R14, R13 ;  /* 0x0000000d0e0d723e */ /* 0x000fe200000000ff */
[----:B------:R-:W-:-:S05]  /*c420*/  HADD2.F32 R14, -RZ, R10.H0_H0 ;  /* 0x2000000aff0e7230 */ /* 0x000fca0000004100 */
[-C--:B------:R-:W-:Y:S01]  /*c430*/  FFMA R14, R14, R0.reuse, R15 ;  /* 0x000000000e0e7223 */ /* 0x080fe2000000000f */
[----:B------:R-:W-:Y:S01]  /*c440*/  FFMA R15, R16, R0, R17 ;  /* 0x00000000100f7223 */ /* 0x000fe20000000011 */
[-C--:B------:R-:W-:Y:S01]  /*c450*/  FMUL R17, R19, R2.reuse ;  /* 0x0000000213117220 */ /* 0x080fe20000400000 */
[-C--:B------:R-:W-:Y:S01]  /*c460*/  FMUL R19, R18, R2.reuse ;  /* 0x0000000212137220 */ /* 0x080fe20000400000 */
[--C-:B------:R-:W-:Y:S02]  /*c470*/  HADD2.F32 R16, -RZ, R11.reuse.H0_H0 ;  /* 0x2000000bff107230 */ /* 0x100fe40000004100 */
[----:B------:R-:W-:Y:S02]  /*c480*/  HADD2.F32 R18, -RZ, R11.H1_H1 ;  /* 0x3000000bff127230 */ /* 0x000fe40000004100 */
[----:B------:R-:W-:Y:S01]  /*c490*/  FMUL R21, R21, R2 ;  /* 0x0000000215157220 */ /* 0x000fe20000400000 */
[----:B------:R-:W-:Y:S01]  /*c4a0*/  F2FP.F16.F32.PACK_AB R14, R15, R14 ;  /* 0x0000000e0f0e723e */ /* 0x000fe200000000ff */
[-C--:B------:R-:W-:Y:S01]  /*c4b0*/  FFMA R16, R16, R0.reuse, R17 ;  /* 0x0000000010107223 */ /* 0x080fe20000000011 */
[----:B------:R-:W-:Y:S01]  /*c4c0*/  FFMA R17, R18, R0, R19 ;  /* 0x0000000012117223 */ /* 0x000fe20000000013 */
[----:B------:R-:W-:Y:S01]  /*c4d0*/  FMUL R19, R24, R2 ;  /* 0x0000000218137220 */ /* 0x000fe20000400000 */
[----:B------:R-:W-:-:S02]  /*c4e0*/  HADD2.F32 R18, -RZ, R4.H0_H0 ;  /* 0x20000004ff127230 */ /* 0x000fc40000004100 */
[----:B------:R-:W-:Y:S02]  /*c4f0*/  HADD2.F32 R24, -RZ, R4.H1_H1 ;  /* 0x30000004ff187230 */ /* 0x000fe40000004100 */
[----:B------:R-:W-:Y:S01]  /*c500*/  FMUL R25, R25, R2 ;  /* 0x0000000219197220 */ /* 0x000fe20000400000 */
[----:B------:R-:W-:Y:S01]  /*c510*/  F2FP.F16.F32.PACK_AB R15, R17, R16 ;  /* 0x00000010110f723e */ /* 0x000fe200000000ff */
[-C--:B------:R-:W-:Y:S01]  /*c520*/  FFMA R18, R18, R0.reuse, R19 ;  /* 0x0000000012127223 */ /* 0x080fe20000000013 */
[----:B------:R-:W-:Y:S01]  /*c530*/  FFMA R19, R24, R0, R21 ;  /* 0x0000000018137223 */ /* 0x000fe20000000015 */
[-C--:B------:R-:W-:Y:S01]  /*c540*/  FMUL R21, R26, R2.reuse ;  /* 0x000000021a157220 */ /* 0x080fe20000400000 */
[--C-:B------:R-:W-:Y:S02]  /*c550*/  HADD2.F32 R24, -RZ, R5.reuse.H0_H0 ;  /* 0x20000005ff187230 */ /* 0x100fe40000004100 */
[----:B------:R-:W-:Y:S01]  /*c560*/  FMUL R27, R27, R2 ;  /* 0x000000021b1b7220 */ /* 0x000fe20000400000 */
[----:B------:R-:W-:Y:S01]  /*c570*/  HADD2.F32 R26, -RZ, R5.H1_H1 ;  /* 0x30000005ff1a7230 */ /* 0x000fe20000004100 */
[----:B------:R-:W-:Y:S01]  /*c580*/  F2FP.F16.F32.PACK_AB R16, R19, R18 ;  /* 0x000000121310723e */ /* 0x000fe200000000ff */
[----:B------:R1:W-:Y:S01]  /*c590*/  STSM.16.MT88.4 [R3+0x30000], R12 ;  /* 0x0300000c03007844 */ /* 0x0003e20000004200 */
[----:B------:R-:W-:-:S02]  /*c5a0*/  FFMA R21, R24, R0, R21 ;  /* 0x0000000018157223 */ /* 0x000fc40000000015 */
[----:B------:R-:W-:Y:S01]  /*c5b0*/  FFMA R24, R26, R0, R25 ;  /* 0x000000001a187223 */ /* 0x000fe20000000019 */
[-C--:B------:R-:W-:Y:S01]  /*c5c0*/  FMUL R25, R28, R2.reuse ;  /* 0x000000021c197220 */ /* 0x080fe20000400000 */
[--C-:B------:R-:W-:Y:S02]  /*c5d0*/  HADD2.F32 R26, -RZ, R6.reuse.H0_H0 ;  /* 0x20000006ff1a7230 */ /* 0x100fe40000004100 */
[----:B------:R-:W-:Y:S01]  /*c5e0*/  FMUL R29, R29, R2 ;  /* 0x000000021d1d7220 */ /* 0x000fe20000400000 */
[----:B------:R-:W-:Y:S01]  /*c5f0*/  HADD2.F32 R28, -RZ, R6.H1_H1 ;  /* 0x30000006ff1c7230 */ /* 0x000fe20000004100 */
[----:B------:R-:W-:Y:S01]  /*c600*/  F2FP.F16.F32.PACK_AB R17, R24, R21 ;  /* 0x000000151811723e */ /* 0x000fe200000000ff */
[----:B------:R-:W-:-:S03]  /*c610*/  FFMA R25, R26, R0, R25 ;  /* 0x000000001a197223 */ /* 0x000fc60000000019 */
[----:B------:R-:W-:Y:S01]  /*c620*/  FFMA R26, R28, R0, R27 ;  /* 0x000000001c1a7223 */ /* 0x000fe2000000001b */
[----:B------:R-:W-:Y:S01]  /*c630*/  FMUL R27, R30, R2 ;  /* 0x000000021e1b7220 */ /* 0x000fe20000400000 */
[--C-:B------:R-:W-:Y:S02]  /*c640*/  HADD2.F32 R28, -RZ, R7.reuse.H0_H0 ;  /* 0x20000007ff1c7230 */ /* 0x100fe40000004100 */
[----:B------:R-:W-:Y:S01]  /*c650*/  HADD2.F32 R30, -RZ, R7.H1_H1 ;  /* 0x30000007ff1e7230 */ /* 0x000fe20000004100 */
[----:B------:R-:W-:Y:S02]  /*c660*/  F2FP.F16.F32.PACK_AB R18, R26, R25 ;  /* 0x000000191a12723e */ /* 0x000fe400000000ff */
[-C--:B------:R-:W-:Y:S02]  /*c670*/  FFMA R27, R28, R0.reuse, R27 ;  /* 0x000000001c1b7223 */ /* 0x080fe4000000001b */
[----:B------:R-:W-:-:S05]  /*c680*/  FFMA R28, R30, R0, R29 ;  /* 0x000000001e1c7223 */ /* 0x000fca000000001d */
        /* <DEDUP_REMOVED lines=16> */
.L_x_90:
[----:B------:R-:W-:Y:S05]  /*c790*/  BSYNC B0 ;  /* 0x0000000000007941 */ /* 0x000fea0003800000 */
.L_x_89:
[----:B------:R-:W-:Y:S06]  /*c7a0*/  BAR.SYNC.DEFER_BLOCKING 0x1, 0x80 ;  /* 0x0042000000007b1d */ /* 0x000fec0000010000 */
[----:B------:R-:W-:Y:S05]  /*c7b0*/  @!P0 BRA `(.L_x_91) ;  /* 0x0000000000048947 */ /* 0x000fea0003800000 */
[----:B------:R-:W-:Y:S01]  /*c7c0*/  BPT.TRAP 0x1 ;  /* 0x000000040000795c */ /* 0x000fe20000300000 */
.L_x_91:
[----:B------:R-:W-:-:S04]  /*c7d0*/  UIADD3 UR10, UR47, 0x344f8, URZ ;  /* 0x000344f82f0a7890 */ /* 0x000fc8000fffe03f */
[----:B------:R-:W-:-:S09]  /*c7e0*/  UPRMT UR10, UR57, 0x654, UR10 ;  /* 0x00000654390a7896 */ /* 0x000fd2000800000a */
[----:B------:R-:W-:Y:S01]  /*c7f0*/  SYNCS.ARRIVE.TRANS64.RED.A1T0 RZ, [UR10], RZ ;  /* 0x000000ffffff79a7 */ /* 0x000fe2000810040a */
[----:B------:R-:W-:Y:S05]  /*c800*/  @!P0 BRA `(.L_x_92) ;  /* 0x0000000000048947 */ /* 0x000fea0003800000 */
[----:B------:R-:W-:Y:S01]  /*c810*/  BPT.TRAP 0x1 ;  /* 0x000000040000795c */ /* 0x000fe20000300000 */
.L_x_92:
[----:B------:R-:W2:Y:S02]  /*c820*/  SYNCS.PHASECHK.TRANS64.TRYWAIT P3, [UR47+0x344c8], R20 ;  /* 0x0344c814ff0075a7 */ /* 0x000ea4000806016f */
[----:B--2---:R-:W-:Y:S05]  /*c830*/  @!P3 BRA `(.L_x_93) ;  /* 0x000000b00058b947 */ /* 0x004fea0003800000 */
.L_x_371:
[----:B------:R-:W-:Y:S05]  /*c840*/  @P1 WARPSYNC.ALL ;  /* 0x0000000000001948 */ /* 0x000fea0003800000 */
[----:B------:R-:W2:Y:S01]  /*c850*/  @P1 LDSM.16.MT88.4 R8, [R3+0x31000] ;  /* 0x031000000308183b */ /* 0x000ea20000004200 */
[-C--:B-1----:R-:W-:Y:S01]  /*c860*/  FMUL R13, R168, R2.reuse ;  /* 0x00000002a80d7220 */ /* 0x082fe20000400000 */
[-C--:B------:R-:W-:Y:S01]  /*c870*/  FMUL R169, R169, R2.reuse ;  /* 0x00000002a9a97220 */ /* 0x080fe20000400000 */
[-C--:B------:R-:W-:Y:S01]  /*c880*/  FMUL R15, R170, R2.reuse ;  /* 0x00000002aa0f7220 */ /* 0x080fe20000400000 */
[----:B------:R-:W1:Y:S01]  /*c890*/  @P1 LDSM.16.MT88.4 R4, [R3+0x31800] ;  /* 0x031800000304183b */ /* 0x000e620000004200 */
[-C--:B------:R-:W-:Y:S01]  /*c8a0*/  FMUL R171, R171, R2.reuse ;  /* 0x00000002abab7220 */ /* 0x080fe20000400000 */
        /* <DEDUP_REMOVED lines=12> */
[----:B------:R-:W-:Y:S05]  /*c970*/  WARPSYNC.ALL ;  /* 0x0000000000007948 */ /* 0x000fea0003800000 */
[----:B------:R-:W-:Y:S01]  /*c980*/  BSSY B0, `(.L_x_94) ;  /* 0x0000039000007945 */ /* 0x000fe20003800000 */
[----:B--2---:R-:W-:-:S02]  /*c990*/  HADD2.F32 R12, -RZ, R8.H0_H0 ;  /* 0x20000008ff0c7230 */ /* 0x004fc40000004100 */
[----:B------:R-:W-:Y:S02]  /*c9a0*/  HADD2.F32 R14, -RZ, R8.H1_H1 ;  /* 0x30000008ff0e7230 */ /* 0x000fe40000004100 */
[--C-:B------:R-:W-:Y:S02]  /*c9b0*/  HADD2.F32 R16, -RZ, R9.reuse.H0_H0 ;  /* 0x20000009ff107230 */ /* 0x100fe40000004100 */
[-C--:B------:R-:W-:Y:S01]  /*c9c0*/  FFMA R12, R12, R0.reuse, R13 ;  /* 0x000000000c0c7223 */ /* 0x080fe2000000000d */
[----:B------:R-:W-:Y:S02]  /*c9d0*/  HADD2.F32 R18, -RZ, R9.H1_H1 ;  /* 0x30000009ff127230 */ /* 0x000fe40000004100 */
[-C--:B------:R-:W-:Y:S01]  /*c9e0*/  FFMA R13, R14, R0.reuse, R169 ;  /* 0x000000000e0d7223 */ /* 0x080fe200000000a9 */
[----:B------:R-:W-:Y:S02]  /*c9f0*/  HADD2.F32 R24, -RZ, R11.H0_H0 ;  /* 0x2000000bff187230 */ /* 0x000fe40000004100 */
[----:B------:R-:W-:Y:S01]  /*ca00*/  FFMA R14, R16, R0, R15 ;  /* 0x00000000100e7223 */ /* 0x000fe2000000000f */
[----:B------:R-:W-:-:S02]  /*ca10*/  HADD2.F32 R16, -RZ, R10.H0_H0 ;  /* 0x2000000aff107230 */ /* 0x000fc40000004100 */
[-C--:B------:R-:W-:Y:S01]  /*ca20*/  FFMA R15, R18, R0.reuse, R171 ;  /* 0x00000000120f7223 */ /* 0x080fe200000000ab */
[----:B------:R-:W-:Y:S02]  /*ca30*/  HADD2.F32 R18, -RZ, R10.H1_H1 ;  /* 0x3000000aff127230 */ /* 0x000fe40000004100 */
[-C--:B------:R-:W-:Y:S01]  /*ca40*/  FFMA R19, R24, R0.reuse, R19 ;  /* 0x0000000018137223 */ /* 0x080fe20000000013 */
[----:B------:R-:W-:Y:S02]  /*ca50*/  HADD2.F32 R26, -RZ, R11.H1_H1 ;  /* 0x3000000bff1a7230 */ /* 0x000fe40000004100 */
[-C--:B------:R-:W-:Y:S01]  /*ca60*/  FFMA R17, R16, R0.reuse, R17 ;  /* 0x0000000010117223 */ /* 0x080fe20000000011 */
[----:B-1----:R-:W-:Y:S02]  /*ca70*/  HADD2.F32 R24, -RZ, R4.H0_H0 ;  /* 0x20000004ff187230 */ /* 0x002fe40000004100 */
[----:B------:R-:W-:Y:S01]  /*ca80*/  FFMA R16, R18, R0, R173 ;  /* 0x0000000012107223 */ /* 0x000fe200000000ad */
[----:B------:R-:W-:-:S02]  /*ca90*/  HADD2.F32 R28, -RZ, R5.H0_H0 ;  /* 0x20000005ff1c7230 */ /* 0x000fc40000004100 */
[-C--:B------:R-:W-:Y:S01]  /*caa0*/  FFMA R18, R26, R0.reuse, R175 ;  /* 0x000000001a127223 */ /* 0x080fe200000000af */
[----:B------:R-:W-:Y:S02]  /*cab0*/  HADD2.F32 R26, -RZ, R4.H1_H1 ;  /* 0x30000004ff1a7230 */ /* 0x000fe40000004100 */
        /* <DEDUP_REMOVED lines=10> */
[----:B------:R-:W-:Y:S01]  /*cb60*/  FFMA R29, R32, R0, R29 ;  /* 0x00000000201d7223 */ /* 0x000fe2000000001d */
[----:B------:R-:W-:Y:S01]  /*cb70*/  F2FP.F16.F32.PACK_AB R12, R13, R12 ;  /* 0x0000000c0d0c723e */ /* 0x000fe200000000ff */
[----:B------:R-:W-:Y:S01]  /*cb80*/  FFMA R28, R30, R0, R181 ;  /* 0x000000001e1c7223 */ /* 0x000fe200000000b5 */
[----:B------:R-:W-:Y:S01]  /*cb90*/  F2FP.F16.F32.PACK_AB R13, R15, R14 ;  /* 0x0000000e0f0d723e */ /* 0x000fe200000000ff */
[----:B------:R-:W-:Y:S01]  /*cba0*/  FFMA R30, R34, R0, R183 ;  /* 0x00000000221e7223 */ /* 0x000fe200000000b7 */
[----:B------:R-:W-:-:S02]  /*cbb0*/  F2FP.F16.F32.PACK_AB R14, R16, R17 ;  /* 0x00000011100e723e */ /* 0x000fc400000000ff */
[----:B------:R-:W-:Y:S02]  /*cbc0*/  F2FP.F16.F32.PACK_AB R15, R18, R19 ;  /* 0x00000013120f723e */ /* 0x000fe400000000ff */
[----:B------:R-:W-:Y:S02]  /*cbd0*/  F2FP.F16.F32.PACK_AB R16, R24, R21 ;  /* 0x000000151810723e */ /* 0x000fe400000000ff */
[----:B------:R-:W-:Y:S01]  /*cbe0*/  F2FP.F16.F32.PACK_AB R17, R26, R25 ;  /* 0x000000191a11723e */ /* 0x000fe200000000ff */
[----:B------:R1:W-:Y:S01]  /*cbf0*/  STSM.16.MT88.4 [R3+0x31000], R12 ;  /* 0x0310000c03007844 */ /* 0x0003e20000004200 */
        /* <DEDUP_REMOVED lines=12> */
[----:B------:R-:W-:Y:S02]  /*ccc0*/  UIADD3 UR5, UR45, 0x40, URZ ;  /* 0x000000402d057890 */ /* 0x000fe4000fffe03f */
[----:B------:R-:W-:-:S09]  /*ccd0*/  UIADD3 UR4, UR47, 0x31000, URZ ;  /* 0x000310002f047890 */ /* 0x000fd2000fffe03f */
[----:B------:R2:W-:Y:S01]  /*cce0*/  UTMASTG.2D [UR4], [UR36] ;  /* 0x00000004240073b5 */ /* 0x0005e20008008000 */
[----:B------:R0:W-:Y:S01]  /*ccf0*/  UTMACMDFLUSH ;  /* 0x00000000000079b7 */ /* 0x0001e20000000000 */
[----:B--2---:R-:W-:-:S04]  /*cd00*/  DEPBAR.LE SB0, 0x1 ;  /* 0x000080400000791a */ /* 0x004fc80000000000 */
.L_x_95:
[----:B------:R-:W-:Y:S05]  /*cd10*/  BSYNC B0 ;  /* 0x0000000000007941 */ /* 0x000fea0003800000 */
.L_x_94:
[----:B------:R-:W-:Y:S06]  /*cd20*/  BAR.SYNC.DEFER_BLOCKING 0x1, 0x80 ;  /* 0x0042000000007b1d */ /* 0x000fec0000010000 */
[----:B------:R-:W-:Y:S05]  /*cd30*/  @!P0 BRA `(.L_x_96) ;  /* 0x0000000000048947 */ /* 0x000fea0003800000 */
[----:B------:R-:W-:Y:S01]  /*cd40*/  BPT.TRAP 0x1 ;  /* 0x000000040000795c */ /* 0x000fe20000300000 */
.L_x_96:
[----:B------:R-:W-:Y:S01]  /*cd50*/  SYNCS.ARRIVE.TRANS64.RED.A1T0 RZ, [UR7], RZ ;  /* 0x000000ffffff79a7 */ /* 0x000fe20008100407 */
[----:B------:R-:W-:Y:S05]  /*cd60*/  @!P0 BRA `(.L_x_97) ;  /* 0x0000000000048947 */ /* 0x000fea0003800000 */
[----:B------:R-:W-:Y:S01]  /*cd70*/  BPT.TRAP 0x1 ;  /* 0x000000040000795c */ /* 0x000fe20000300000 */
.L_x_97:
[----:B------:R-:W2:Y:S02]  /*cd80*/  SYNCS.PHASECHK.TRANS64.TRYWAIT P3, [UR47+0x344d0], R20 ;  /* 0x0344d014ff0075a7 */ /* 0x000ea4000806016f */
[----:B--2---:R-:W-:Y:S05]  /*cd90*/  @!P3 BRA `(.L_x_98) ;  /* 0x000000ac0018b947 */ /* 0x004fea0003800000 */
.L_x_372:
        /* <DEDUP_REMOVED lines=29> */
[----:B------:R-:W-:Y:S01]  /*cf70*/  FFMA R14, R18, R0, R107 ;  /* 0x00000000120e7223 */ /* 0x000fe2000000006b */
[----:B------:R-:W-:Y:S01]  /*cf80*/  FMUL R15, R108, R2 ;  /* 0x000000026c0f7220 */ /* 0x000fe20000400000 */
        /* <DEDUP_REMOVED lines=20> */
[----:B------:R-:W-:Y:S01]  /*d0d0*/  F2FP.F16.F32.PACK_AB R13, R14, R13 ;  /* 0x0000000d0e0d723e */ /* 0x000fe200000000ff */
[-C--:B------:R-:W-:Y:S01]  /*d0e0*/  FFMA R28, R30, R0.reuse, R117 ;  /* 0x000000001e1c7223 */ /* 0x080fe20000000075 */
        /* <DEDUP_REMOVED lines=24> */
.L_x_100:
[----:B------:R-:W-:Y:S05]  /*d270*/  BSYNC B0 ;  /* 0x0000000000007941 */ /* 0x000fea0003800000 */
.L_x_99:
[----:B------:R-:W-:Y:S06]  /*d280*/  BAR.SYNC.DEFER_BLOCKING 0x1, 0x80 ;  /* 0x0042000000007b1d */ /* 0x000fec0000010000 */
[----:B------:R-:W-:Y:S05]  /*d290*/  @!P0 BRA `(.L_x_101) ;  /* 0x0000000000048947 */ /* 0x000fea0003800000 */
[----:B------:R-:W-:Y:S01]  /*d2a0*/  BPT.TRAP 0x1 ;  /* 0x000000040000795c */ /* 0x000fe20000300000 */
.L_x_101:
[----:B------:R-:W-:Y:S01]  /*d2b0*/  SYNCS.ARRIVE.TRANS64.RED.A1T0 RZ, [UR8], RZ ;  /* 0x000000ffffff79a7 */ /* 0x000fe20008100408 */
[----:B------:R-:W-:Y:S05]  /*d2c0*/  @!P0 BRA `(.L_x_102) ;  /* 0x0000000000048947 */ /* 0x000fea0003800000 */
[----:B------:R-:W-:Y:S01]  /*d2d0*/  BPT.TRAP 0x1 ;  /* 0x000000040000795c */ /* 0x000fe20000300000 */
.L_x_102:
[----:B------:R-:W2:Y:S02]  /*d2e0*/  SYNCS.PHASECHK.TRANS64.TRYWAIT P3, [UR47+0x344d8], R20 ;  /* 0x0344d814ff0075a7 */ /* 0x000ea4000806016f */
[----:B--2---:R-:W-:Y:S05]  /*d2f0*/  @!P3 BRA `(.L_x_103) ;  /* 0x000000a400d8b947 */ /* 0x004fea0003800000 */
.L_x_373:
        /* <DEDUP_REMOVED lines=77> */
.L_x_105:
[----:B------:R-:W-:Y:S05]  /*d7d0*/  BSYNC B0 ;  /* 0x0000000000007941 */ /* 0x000fea0003800000 */
.L_x_104:
[----:B------:R-:W-:Y:S06]  /*d7e0*/  BAR.SYNC.DEFER_BLOCKING 0x1, 0x80 ;  /* 0x0042000000007b1d */ /* 0x000fec0000010000 */
[----:B------:R-:W-:Y:S05]  /*d7f0*/  @!P0 BRA `(.L_x_106) ;  /* 0x0000000000048947 */ /* 0x000fea0003800000 */
[----:B------:R-:W-:Y:S01]  /*d800*/  BPT.TRAP 0x1 ;  /* 0x000000040000795c */ /* 0x000fe20000300000 */
.L_x_106:
[----:B------:R-:W-:Y:S01]  /*d810*/  SYNCS.ARRIVE.TRANS64.RED.A1T0 RZ, [UR9], RZ ;  /* 0x000000ffffff79a7 */ /* 0x000fe20008100409 */
[----:B------:R-:W-:Y:S05]  /*d820*/  @!P0 BRA `(.L_x_107) ;  /* 0x0000000000048947 */ /* 0x000fea0003800000 */
[----:B------:R-:W-:Y:S01]  /*d830*/  BPT.TRAP 0x1 ;  /* 0x000000040000795c */ /* 0x000fe20000300000 */
.L_x_107:
[----:B------:R-:W2:Y:S02]  /*d840*/  SYNCS.PHASECHK.TRANS64.TRYWAIT P3, [UR47+0x344c0], R223 ;  /* 0x0344c0dfff0075a7 */ /* 0x000ea4000806016f */
[----:B--2---:R-:W-:Y:S05]  /*d850*/  @!P3 BRA `(.L_x_108) ;  /* 0x000000a00098b947 */ /* 0x004fea0003800000 */
.L_x_374:
        /* <DEDUP_REMOVED lines=21> */
[----:B-1----:R-:W-:-:S02]  /*d9b0*/  HADD2.F32 R16, -RZ, R9.H0_H0 ;  /* 0x20000009ff107230 */ /* 0x002fc40000004100 */
[----:B------:R-:W-:Y:S02]  /*d9c0*/  HADD2.F32 R18, -RZ, R9.H1_H1 ;  /* 0x30000009ff127230 */ /* 0x000fe40000004100 */
[-C--:B--2---:R-:W-:Y:S01]  /*d9d0*/  FMUL R13, R13, R2.reuse ;  /* 0x000000020d0d7220 */ /* 0x084fe20000400000 */
[-C--:B---3--:R-:W-:Y:S01]  /*d9e0*/  FMUL R15, R14, R2.reuse ;  /* 0x000000020e0f7220 */ /* 0x088fe20000400000 */
[--C-:B------:R-:W-:Y:S02]  /*d9f0*/  HADD2.F32 R14, -RZ, R8.reuse.H1_H1 ;  /* 0x30000008ff0e7230 */ /* 0x100fe40000004100 */
[----:B----4-:R-:W-:Y:S01]  /*da00*/  FMUL R17, R12, R2 ;  /* 0x000000020c117220 */ /* 0x010fe20000400000 */
[----:B------:R-:W-:Y:S02]  /*da10*/  HADD2.F32 R12, -RZ, R8.H0_H0 ;  /* 0x20000008ff0c7230 */ /* 0x000fe40000004100 */
[----:B------:R-:W-:Y:S01]  /*da20*/  FFMA R15, R14, R0, R15 ;  /* 0x000000000e0f7223 */ /* 0x000fe2000000000f */
[----:B-----5:R-:W-:-:S02]  /*da30*/  FMUL R19, R19, R2 ;  /* 0x0000000213137220 */ /* 0x020fc40000400000 */
[-C--:B------:R-:W-:Y:S01]  /*da40*/  FFMA R12, R12, R0.reuse, R13 ;  /* 0x000000000c0c7223 */ /* 0x080fe2000000000d */
[-C--:B------:R-:W-:Y:S01]  /*da50*/  FFMA R13, R16, R0.reuse, R17 ;  /* 0x00000000100d7223 */ /* 0x080fe20000000011 */
[----:B------:R-:W-:Y:S01]  /*da60*/  FFMA R14, R18, R0, R19 ;  /* 0x00000000120e7223 */ /* 0x000fe20000000013 */
[--C-:B------:R-:W-:Y:S02]  /*da70*/  HADD2.F32 R16, -RZ, R10.reuse.H0_H0 ;  /* 0x2000000aff107230 */ /* 0x100fe40000004100 */
[-C--:B------:R-:W-:Y:S01]  /*da80*/  FMUL R17, R26, R2.reuse ;  /* 0x000000021a117220 */ /* 0x080fe20000400000 */
[----:B------:R-:W-:Y:S02]  /*da90*/  HADD2.F32 R18, -RZ, R10.H1_H1 ;  /* 0x3000000aff127230 */ /* 0x000fe40000004100 */
[----:B------:R-:W-:Y:S01]  /*daa0*/  FMUL R19, R24, R2 ;  /* 0x0000000218137220 */ /* 0x000fe20000400000 */
[--C-:B------:R-:W-:Y:S02]  /*dab0*/  HADD2.F32 R24, -RZ, R11.reuse.H0_H0 ;  /* 0x2000000bff187230 */ /* 0x100fe40000004100 */
[----:B------:R-:W-:Y:S01]  /*dac0*/  FFMA R17, R16, R0, R17 ;  /* 0x0000000010117223 */ /* 0x000fe20000000011 */
[----:B------:R-:W-:-:S02]  /*dad0*/  HADD2.F32 R26, -RZ, R11.H1_H1 ;  /* 0x3000000bff1a7230 */ /* 0x000fc40000004100 */
[----:B------:R-:W-:Y:S01]  /*dae0*/  FMUL R21, R21, R2 ;  /* 0x0000000215157220 */ /* 0x000fe20000400000 */
[----:B------:R-:W-:Y:S01]  /*daf0*/  FFMA R16, R18, R0, R19 ;  /* 0x0000000012107223 */ /* 0x000fe20000000013 */
[----:B------:R-:W-:Y:S01]  /*db00*/  F2FP.F16.F32.PACK_AB R13, R14, R13 ;  /* 0x0000000d0e0d723e */ /* 0x000fe200000000ff */
[----:B------:R-:W-:Y:S01]  /*db10*/  FMUL R25, R25, R2 ;  /* 0x0000000219197220 */ /* 0x000fe20000400000 */
[----:B------:R-:W-:Y:S01]  /*db20*/  FFMA R21, R24, R0, R21 ;  /* 0x0000000018157223 */ /* 0x000fe20000000015 */
[--C-:B------:R-:W-:Y:S01]  /*db30*/  HADD2.F32 R24, -RZ, R4.reuse.H0_H0 ;  /* 0x20000004ff187230 */ /* 0x100fe20000004100 */
[----:B------:R-:W-:Y:S01]  /*db40*/  F2FP.F16.F32.PACK_AB R12, R15, R12 ;  /* 0x0000000c0f0c723e */ /* 0x000fe200000000ff */
[----:B------:R-:W-:Y:S01]  /*db50*/  FFMA R18, R26, R0, R25 ;  /* 0x000000001a127223 */ /* 0x000fe20000000019 */
[-C--:B------:R-:W-:Y:S01]  /*db60*/  FMUL R19, R30, R2.reuse ;  /* 0x000000021e137220 */ /* 0x080fe20000400000 */
[----:B------:R-:W-:Y:S01]  /*db70*/  HADD2.F32 R26, -RZ, R4.H1_H1 ;  /* 0x30000004ff1a7230 */ /* 0x000fe20000004100 */
[----:B------:R-:W-:Y:S01]  /*db80*/  F2FP.F16.F32.PACK_AB R14, R16, R17 ;  /* 0x00000011100e723e */ /* 0x000fe200000000ff */
[----:B------:R-:W-:Y:S01]  /*db90*/  FMUL R25, R28, R2 ;  /* 0x000000021c197220 */ /* 0x000fe20000400000 */
[----:B------:R-:W-:-:S02]  /*dba0*/  HADD2.F32 R28, -RZ, R5.H0_H0 ;  /* 0x20000005ff1c7230 */ /* 0x000fc40000004100 */
[----:B------:R-:W-:Y:S01]  /*dbb0*/  FFMA R19, R24, R0, R19 ;  /* 0x0000000018137223 */ /* 0x000fe20000000013 */
[----:B------:R-:W-:Y:S02]  /*dbc0*/  HADD2.F32 R30, -RZ, R5.H1_H1 ;  /* 0x30000005ff1e7230 */ /* 0x000fe40000004100 */
[----:B------:R-:W-:Y:S01]  /*dbd0*/  FMUL R27, R27, R2 ;  /* 0x000000021b1b7220 */ /* 0x000fe20000400000 */
[----:B------:R-:W-:Y:S01]  /*dbe0*/  FFMA R24, R26, R0, R25 ;  /* 0x000000001a187223 */ /* 0x000fe20000000019 */
[----:B------:R-:W-:Y:S01]  /*dbf0*/  F2FP.F16.F32.PACK_AB R15, R18, R21 ;  /* 0x00000015120f723e */ /* 0x000fe200000000ff */
[----:B------:R-:W-:Y:S01]  /*dc00*/  FMUL R29, R29, R2 ;  /* 0x000000021d1d7220 */ /* 0x000fe20000400000 */
[-C--:B------:R-:W-:Y:S01]  /*dc10*/  FFMA R27, R28, R0.reuse, R27 ;  /* 0x000000001c1b7223 */ /* 0x080fe2000000001b */
[--C-:B------:R-:W-:Y:S01]  /*dc20*/  HADD2.F32 R28, -RZ, R6.reuse.H0_H0 ;  /* 0x20000006ff1c7230 */ /* 0x100fe20000004100 */
[----:B------:R-:W-:Y:S01]  /*dc30*/  F2FP.F16.F32.PACK_AB R16, R24, R19 ;  /* 0x000000131810723e */ /* 0x000fe200000000ff */
[----:B------:R-:W-:Y:S01]  /*dc40*/  FFMA R26, R30, R0, R29 ;  /* 0x000000001e1a7223 */ /* 0x000fe2000000001d */
[-C--:B------:R-:W-:Y:S01]  /*dc50*/  FMUL R25, R34, R2.reuse ;  /* 0x0000000222197220 */ /* 0x080fe20000400000 */
[----:B------:R-:W-:Y:S01]  /*dc60*/  HADD2.F32 R30, -RZ, R6.H1_H1 ;  /* 0x30000006ff1e7230 */ /* 0x000fe20000004100 */
[----:B------:R1:W-:Y:S01]  /*dc70*/  STSM.16.MT88.4 [R3+0x30000], R12 ;  /* 0x0300000c03007844 */ /* 0x0003e20000004200 */
        /* <DEDUP_REMOVED lines=8> */
[-C--:B------:R-:W-:Y:S02]  /*dd00*/  FFMA R31, R32, R0.reuse, R31 ;  /* 0x00000000201f7223 */ /* 0x080fe4000000001f */
[----:B------:R-:W-:Y:S01]  /*dd10*/  F2FP.F16.F32.PACK_AB R18, R28, R25 ;  /* 0x000000191c12723e */ /* 0x000fe200000000ff */
        /* <DEDUP_REMOVED lines=17> */
.L_x_110:
[----:B------:R-:W-:Y:S05]  /*de30*/  BSYNC B0 ;  /* 0x0000000000007941 */ /* 0x000fea0003800000 */
.L_x_109:
[----:B------:R-:W-:Y:S06]  /*de40*/  BAR.SYNC.DEFER_BLOCKING 0x1, 0x80 ;  /* 0x0042000000007b1d */ /* 0x000fec0000010000 */
[----:B------:R-:W-:Y:S05]  /*de50*/  @!P0 BRA `(.L_x_111) ;  /* 0x0000000000048947 */ /* 0x000fea0003800000 */
[----:B------:R-:W-:Y:S01]  /*de60*/  BPT.TRAP 0x1 ;  /* 0x000000040000795c */ /* 0x000fe20000300000 */
.L_x_111:
[----:B------:R-:W-:Y:S01]  /*de70*/  SYNCS.ARRIVE.TRANS64.RED.A1T0 RZ, [UR10], RZ ;  /* 0x000000ffffff79a7 */ /* 0x000fe2000810040a */
[----:B------:R-:W-:Y:S05]  /*de80*/  @!P0 BRA `(.L_x_112) ;  /* 0x0000000000048947 */ /* 0x000fea0003800000 */
[----:B------:R-:W-:Y:S01]  /*de90*/  BPT.TRAP 0x1 ;  /* 0x000000040000795c */ /* 0x000fe20000300000 */
.L_x_112:
[----:B------:R-:W2:Y:S02]  /*dea0*/  SYNCS.PHASECHK.TRANS64.TRYWAIT P3, [UR47+0x344c8], R223 ;  /* 0x0344c8dfff0075a7 */ /* 0x000ea4000806016f */
[----:B--2---:R-:W-:Y:S05]  /*deb0*/  @!P3 BRA `(.L_x_113) ;  /* 0x0000009c0018b947 */ /* 0x004fea0003800000 */
.L_x_375:
        /* <DEDUP_REMOVED lines=58> */
[----:B------:R-:W-:Y:S02]  /*e260*/  F2FP.F16.F32.PACK_AB R26, R28, R27 ;  /* 0x0000001b1c1a723e */ /* 0x000fe400000000ff */
[----:B------:R-:W-:Y:S01]  /*e270*/  F2FP.F16.F32.PACK_AB R24, R24, R21 ;  /* 0x000000151818723e */ /* 0x000fe200000000ff */
[----:B------:R1:W-:Y:S01]  /*e280*/  STSM.16.MT88.4 [R3+0x31000], R12 ;  /* 0x0310000c03007844 */ /* 0x0003e20000004200 */
        /* <DEDUP_REMOVED lines=16> */
.L_x_115:
[----:B------:R-:W-:Y:S05]  /*e390*/  BSYNC B0 ;  /* 0x0000000000007941 */ /* 0x000fea0003800000 */
.L_x_114:
[----:B------:R-:W-:Y:S06]  /*e3a0*/  BAR.SYNC.DEFER_BLOCKING 0x1, 0x80 ;  /* 0x0042000000007b1d */ /* 0x000fec0000010000 */
[----:B------:R-:W-:Y:S05]  /*e3b0*/  @!P0 BRA `(.L_x_116) ;  /* 0x0000000000048947 */ /* 0x000fea0003800000 */
[----:B------:R-:W-:Y:S01]  /*e3c0*/  BPT.TRAP 0x1 ;  /* 0x000000040000795c */ /* 0x000fe20000300000 */
.L_x_116:
[----:B------:R-:W-:Y:S01]  /*e3d0*/  SYNCS.ARRIVE.TRANS64.RED.A1T0 RZ, [UR7], RZ ;  /* 0x000000ffffff79a7 */ /* 0x000fe20008100407 */
[----:B------:R-:W-:Y:S05]  /*e3e0*/  @!P0 BRA `(.L_x_117) ;  /* 0x0000000000048947 */ /* 0x000fea0003800000 */
[----:B------:R-:W-:Y:S01]  /*e3f0*/  BPT.TRAP 0x1 ;  /* 0x000000040000795c */ /* 0x000fe20000300000 */
.L_x_117:
[----:B------:R-:W2:Y:S02]  /*e400*/  SYNCS.PHASECHK.TRANS64.TRYWAIT P3, [UR47+0x344d0], R223 ;  /* 0x0344d0dfff0075a7 */ /* 0x000ea4000806016f */
[----:B--2---:R-:W-:Y:S05]  /*e410*/  @!P3 BRA `(.L_x_118) ;  /* 0x0000009400d8b947 */ /* 0x004fea0003800000 */
.L_x_376:
        /* <DEDUP_REMOVED lines=77> */
.L_x_120:
[----:B------:R-:W-:Y:S05]  /*e8f0*/  BSYNC B0 ;  /* 0x0000000000007941 */ /* 0x000fea0003800000 */
.L_x_119:
[----:B------:R-:W-:Y:S06]  /*e900*/  BAR.SYNC.DEFER_BLOCKING 0x1, 0x80 ;  /* 0x0042000000007b1d */ /* 0x000fec0000010000 */
[----:B------:R-:W-:Y:S05]  /*e910*/  @!P0 BRA `(.L_x_121) ;  /* 0x0000000000048947 */ /* 0x000fea0003800000 */
[----:B------:R-:W-:Y:S01]  /*e920*/  BPT.TRAP 0x1 ;  /* 0x000000040000795c */ /* 0x000fe20000300000 */
.L_x_121:
[----:B------:R-:W-:Y:S01]  /*e930*/  SYNCS.ARRIVE.TRANS64.RED.A1T0 RZ, [UR8], RZ ;  /* 0x000000ffffff79a7 */ /* 0x000fe20008100408 */
[----:B------:R-:W-:Y:S05]  /*e940*/  @!P0 BRA `(.L_x_122) ;  /* 0x0000000000048947 */ /* 0x000fea0003800000 */
[----:B------:R-:W-:Y:S01]  /*e950*/  BPT.TRAP 0x1 ;  /* 0x000000040000795c */ /* 0x000fe20000300000 */
.L_x_122:
[----:B------:R-:W2:Y:S02]  /*e960*/  SYNCS.PHASECHK.TRANS64.TRYWAIT P3, [UR47+0x344d8], R223 ;  /* 0x0344d8dfff0075a7 */ /* 0x000ea4000806016f */
[----:B--2---:R-:W-:Y:S05]  /*e970*/  @!P3 BRA `(.L_x_123) ;  /* 0x000000900098b947 */ /* 0x004fea0003800000 */
.L_x_377:
        /* <DEDUP_REMOVED lines=77> */
.L_x_125:
[----:B------:R-:W-:Y:S05]  /*ee50*/  BSYNC B0 ;  /* 0x0000000000007941 */ /* 0x000fea0003800000 */
.L_x_124:
[----:B------:R-:W-:Y:S06]  /*ee60*/  BAR.SYNC.DEFER_BLOCKING 0x1, 0x80 ;  /* 0x0042000000007b1d */ /* 0x000fec0000010000 */
[----:B------:R-:W-:Y:S05]  /*ee70*/  @!P0 BRA `(.L_x_126) ;  /* 0x0000000000048947 */ /* 0x000fea0003800000 */
[----:B------:R-:W-:Y:S01]  /*ee80*/  BPT.TRAP 0x1 ;  /* 0x000000040000795c */ /* 0x000fe20000300000 */
.L_x_126:
[----:B------:R-:W-:Y:S01]  /*ee90*/  SYNCS.ARRIVE.TRANS64.RED.A1T0 RZ, [UR9], RZ ;  /* 0x000000ffffff79a7 */ /* 0x000fe20008100409 */
[----:B------:R-:W-:Y:S05]  /*eea0*/  @!P0 BRA `(.L_x_127) ;  /* 0x0000000000048947 */ /* 0x000fea0003800000 */
[----:B------:R-:W-:Y:S01]  /*eeb0*/  BPT.TRAP 0x1 ;  /* 0x000000040000795c */ /* 0x000fe20000300000 */
.L_x_127:
[----:B------:R-:W2:Y:S02]  /*eec0*/  SYNCS.PHASECHK.TRANS64.TRYWAIT P3, [UR47+0x344c0], R20 ;  /* 0x0344c014ff0075a7 */ /* 0x000ea4000806016f */
[----:B--2---:R-:W-:Y:S05]  /*eed0*/  @!P3 BRA `(.L_x_128) ;  /* 0x0000008c0058b947 */ /* 0x004fea0003800000 */
.L_x_378:
        /* <DEDUP_REMOVED lines=17> */
[----:B------:R-:W-:Y:S04]  /*eff0*/  @P1 LDSM.16.MT88.4 R8, [R3+0x30000] ;  /* 0x030000000308183b */ /* 0x000fe80000004200 */
[----:B------:R-:W1:Y:S01]  /*f000*/  @P1 LDSM.16.MT88.4 R4, [R3+0x30800] ;  /* 0x030800000304183b */ /* 0x000e620000004200 */
[----:B------:R-:W-:Y:S05]  /*f010*/  WARPSYNC.ALL ;  /* 0x0000000000007948 */ /* 0x000fea0003800000 */
[----:B------:R-:W-:Y:S01]  /*f020*/  BSSY B0, `(.L_x_129) ;  /* 0x0000049000007945 */ /* 0x000fe20003800000 */
[----:B-1----:R-:W-:-:S02]  /*f030*/  HADD2.F32 R32, -RZ, R7.H0_H0 ;  /* 0x20000007ff207230 */ /* 0x002fc40000004100 */
[----:B------:R-:W-:Y:S02]  /*f040*/  HADD2.F32 R34, -RZ, R7.H1_H1 ;  /* 0x30000007ff227230 */ /* 0x000fe40000004100 */
[-C--:B--2---:R-:W-:Y:S01]  /*f050*/  FMUL R13, R13, R2.reuse ;  /* 0x000000020d0d7220 */ /* 0x084fe20000400000 */
[-C--:B---3--:R-:W-:Y:S01]  /*f060*/  FMUL R15, R15, R2.reuse ;  /* 0x000000020f0f7220 */ /* 0x088fe20000400000 */
[-C--:B----4-:R-:W-:Y:S01]  /*f070*/  FMUL R17, R17, R2.reuse ;  /* 0x0000000211117220 */ /* 0x090fe20000400000 */
[-C--:B-----5:R-:W-:Y:S01]  /*f080*/  FMUL R19, R19, R2.reuse ;  /* 0x0000000213137220 */ /* 0x0a0fe20000400000 */
[-C--:B------:R-:W-:Y:S01]  /*f090*/  FMUL R21, R21, R2.reuse ;  /* 0x0000000215157220 */ /* 0x080fe20000400000 */
[-C--:B------:R-:W-:Y:S01]  /*f0a0*/  FMUL R25, R25, R2.reuse ;  /* 0x0000000219197220 */ /* 0x080fe20000400000 */
[-C--:B------:R-:W-:Y:S01]  /*f0b0*/  FMUL R27, R27, R2.reuse ;  /* 0x000000021b1b7220 */ /* 0x080fe20000400000 */
[-C--:B------:R-:W-:Y:S01]  /*f0c0*/  FMUL R29, R29, R2.reuse ;  /* 0x000000021d1d7220 */ /* 0x080fe20000400000 */
[----:B------:R-:W-:Y:S01]  /*f0d0*/  FMUL R31, R30, R2 ;  /* 0x000000021e1f7220 */ /* 0x000fe20000400000 */
[----:B------:R-:W-:-:S02]  /*f0e0*/  HADD2.F32 R30, -RZ, R5.H0_H0 ;  /* 0x20000005ff1e7230 */ /* 0x000fc40000004100 */
[-C--:B------:R-:W-:Y:S01]  /*f0f0*/  FMUL R33, R28, R2.reuse ;  /* 0x000000021c217220 */ /* 0x080fe20000400000 */
[--C-:B------:R-:W-:Y:S02]  /*f100*/  HADD2.F32 R28, -RZ, R4.reuse.H1_H1 ;  /* 0x30000004ff1c7230 */ /* 0x100fe40000004100 */
[-C--:B------:R-:W-:Y:S01]  /*f110*/  FMUL R35, R26, R2.reuse ;  /* 0x000000021a237220 */ /* 0x080fe20000400000 */
[----:B------:R-:W-:Y:S02]  /*f120*/  HADD2.F32 R26, -RZ, R4.H0_H0 ;  /* 0x20000004ff1a7230 */ /* 0x000fe40000004100 */
[----:B------:R-:W-:Y:S01]  /*f130*/  FMUL R37, R12, R2 ;  /* 0x000000020c257220 */ /* 0x000fe20000400000 */
[----:B------:R-:W-:Y:S02]  /*f140*/  HADD2.F32 R12, -RZ, R8.H0_H0 ;  /* 0x20000008ff0c7230 */ /* 0x000fe40000004100 */
[-C--:B------:R-:W-:Y:S01]  /*f150*/  FFMA R31, R26, R0.reuse, R31 ;  /* 0x000000001a1f7223 */ /* 0x080fe2000000001f */
[----:B------:R-:W-:Y:S01]  /*f160*/  FFMA R35, R30, R0, R35 ;  /* 0x000000001e237223 */ /* 0x000fe20000000023 */
[----:B------:R-:W-:Y:S01]  /*f170*/  FMUL R39, R24, R2 ;  /* 0x0000000218277220 */ /* 0x000fe20000400000 */
[----:B------:R-:W-:-:S02]  /*f180*/  HADD2.F32 R24, -RZ, R10.H1_H1 ;  /* 0x3000000aff187230 */ /* 0x000fc40000004100 */
[----:B------:R-:W-:Y:S01]  /*f190*/  FFMA R13, R12, R0, R13 ;  /* 0x000000000c0d7223 */ /* 0x000fe2000000000d */
[----:B------:R-:W-:Y:S02]  /*f1a0*/  HADD2.F32 R12, -RZ, R8.H1_H1 ;  /* 0x30000008ff0c7230 */ /* 0x000fe40000004100 */
[-C--:B------:R-:W-:Y:S01]  /*f1b0*/  FMUL R41, R18, R2.reuse ;  /* 0x0000000212297220 */ /* 0x080fe20000400000 */
[----:B------:R-:W-:Y:S02]  /*f1c0*/  HADD2.F32 R18, -RZ, R10.H0_H0 ;  /* 0x2000000aff127230 */ /* 0x000fe40000004100 */
[----:B------:R-:W-:Y:S02]  /*f1d0*/  HADD2.F32 R26, -RZ, R5.H1_H1 ;  /* 0x30000005ff1a7230 */ /* 0x000fe40000004100 */
[----:B------:R-:W-:Y:S01]  /*f1e0*/  FMUL R43, R16, R2 ;  /* 0x00000002102b7220 */ /* 0x000fe20000400000 */
[----:B------:R-:W-:Y:S02]  /*f1f0*/  HADD2.F32 R16, -RZ, R9.H1_H1 ;  /* 0x30000009ff107230 */ /* 0x000fe40000004100 */
[----:B------:R-:W-:Y:S01]  /*f200*/  FFMA R21, R18, R0, R21 ;  /* 0x0000000012157223 */ /* 0x000fe20000000015 */
[----:B------:R-:W-:-:S02]  /*f210*/  HADD2.F32 R18, -RZ, R11.H0_H0 ;  /* 0x2000000bff127230 */ /* 0x000fc40000004100 */
[----:B------:R-:W-:Y:S01]  /*f220*/  FMUL R45, R14, R2 ;  /* 0x000000020e2d7220 */ /* 0x000fe20000400000 */
[----:B------:R-:W-:Y:S02]  /*f230*/  HADD2.F32 R14, -RZ, R9.H0_H0 ;  /* 0x20000009ff0e7230 */ /* 0x000fe40000004100 */
[-C--:B------:R-:W-:Y:S01]  /*f240*/  FFMA R12, R12, R0.reuse, R15 ;  /* 0x000000000c0c7223 */ /* 0x080fe2000000000f */
[----:B------:R-:W-:Y:S02]  /*f250*/  HADD2.F32 R30, -RZ, R6.H1_H1 ;  /* 0x30000006ff1e7230 */ /* 0x000fe40000004100 */
[-C--:B------:R-:W-:Y:S01]  /*f260*/  FFMA R27, R18, R0.reuse, R27 ;  /* 0x00000000121b7223 */ /* 0x080fe2000000001b */
[-C--:B------:R-:W-:Y:S01]  /*f270*/  FFMA R26, R26, R0.reuse, R37 ;  /* 0x000000001a1a7223 */ /* 0x080fe20000000025 */
[-C--:B------:R-:W-:Y:S01]  /*f280*/  FFMA R17, R14, R0.reuse, R17 ;  /* 0x000000000e117223 */ /* 0x080fe20000000011 */
[-C--:B------:R-:W-:Y:S01]  /*f290*/  FFMA R14, R16, R0.reuse, R19 ;  /* 0x00000000100e7223 */ /* 0x080fe20000000013 */
[----:B------:R-:W-:Y:S01]  /*f2a0*/  FFMA R16, R24, R0, R25 ;  /* 0x0000000018107223 */ /* 0x000fe20000000019 */
[----:B------:R-:W-:-:S02]  /*f2b0*/  HADD2.F32 R24, -RZ, R11.H1_H1 ;  /* 0x3000000bff187230 */ /* 0x000fc40000004100 */
[-C--:B------:R-:W-:Y:S01]  /*f2c0*/  FFMA R43, R32, R0.reuse, R43 ;  /* 0x00000000202b7223 */ /* 0x080fe2000000002b */
[----:B------:R-:W-:Y:S02]  /*f2d0*/  F2FP.F16.F32.PACK_AB R12, R12, R13 ;  /* 0x0000000d0c0c723e */ /* 0x000fe400000000ff */
[----:B------:R-:W-:Y:S01]  /*f2e0*/  F2FP.F16.F32.PACK_AB R13, R14, R17 ;  /* 0x000000110e0d723e */ /* 0x000fe200000000ff */
[-C--:B------:R-:W-:Y:S01]  /*f2f0*/  FFMA R18, R24, R0.reuse, R29 ;  /* 0x0000000018127223 */ /* 0x080fe2000000001d */
[-C--:B------:R-:W-:Y:S01]  /*f300*/  FFMA R24, R28, R0.reuse, R33 ;  /* 0x000000001c187223 */ /* 0x080fe20000000021 */
[----:B------:R-:W-:Y:S01]  /*f310*/  HADD2.F32 R28, -RZ, R6.H0_H0 ;  /* 0x20000006ff1c7230 */ /* 0x000fe20000004100 */
[----:B------:R-:W-:Y:S02]  /*f320*/  F2FP.F16.F32.PACK_AB R14, R16, R21 ;  /* 0x00000015100e723e */ /* 0x000fe400000000ff */
[----:B------:R-:W-:Y:S02]  /*f330*/  F2FP.F16.F32.PACK_AB R15, R18, R27 ;  /* 0x0000001b120f723e */ /* 0x000fe400000000ff */
[-C--:B------:R-:W-:Y:S01]  /*f340*/  FFMA R39, R28, R0.reuse, R39 ;  /* 0x000000001c277223 */ /* 0x080fe20000000027 */
[-C--:B------:R-:W-:Y:S01]  /*f350*/  FFMA R28, R30, R0.reuse, R41 ;  /* 0x000000001e1c7223 */ /* 0x080fe20000000029 */
[----:B------:R-:W-:Y:S01]  /*f360*/  FFMA R30, R34, R0, R45 ;  /* 0x00000000221e7223 */ /* 0x000fe2000000002d */
[----:B------:R-:W-:Y:S01]  /*f370*/  F2FP.F16.F32.PACK_AB R25, R26, R35 ;  /* 0x000000231a19723e */ /* 0x000fe200000000ff */
[----:B------:R1:W-:Y:S01]  /*f380*/  STSM.16.MT88.4 [R3+0x30000], R12 ;  /* 0x0300000c03007844 */ /* 0x0003e20000004200 */
        /* <DEDUP_REMOVED lines=18> */
.L_x_130:
[----:B------:R-:W-:Y:S05]  /*f4b0*/  BSYNC B0 ;  /* 0x0000000000007941 */ /* 0x000fea0003800000 */
.L_x_129:
[----:B------:R-:W-:Y:S06]  /*f4c0*/  BAR.SYNC.DEFER_BLOCKING 0x1, 0x80 ;  /* 0x0042000000007b1d */ /* 0x000fec0000010000 */
[----:B------:R-:W-:Y:S05]  /*f4d0*/  @!P0 BRA `(.L_x_131) ;  /* 0x0000000000048947 */ /* 0x000fea0003800000 */
[----:B------:R-:W-:Y:S01]  /*f4e0*/  BPT.TRAP 0x1 ;  /* 0x000000040000795c */ /* 0x000fe20000300000 */
.L_x_131:
[----:B------:R-:W-:Y:S01]  /*f4f0*/  SYNCS.ARRIVE.TRANS64.RED.A1T0 RZ, [UR10], RZ ;  /* 0x000000ffffff79a7 */ /* 0x000fe2000810040a */
[----:B------:R-:W-:Y:S05]  /*f500*/  @!P0 BRA `(.L_x_132) ;  /* 0x0000000000048947 */ /* 0x000fea0003800000 */
[----:B------:R-:W-:Y:S01]  /*f510*/  BPT.TRAP 0x1 ;  /* 0x000000040000795c */ /* 0x000fe20000300000 */
.L_x_132:
[----:B------:R-:W2:Y:S02]  /*f520*/  SYNCS.PHASECHK.TRANS64.TRYWAIT P3, [UR47+0x344c8], R20 ;  /* 0x0344c814ff0075a7 */ /* 0x000ea4000806016f */
[----:B--2---:R-:W-:Y:S05]  /*f530*/  @!P3 BRA `(.L_x_133) ;  /* 0x0000008400d8b947 */ /* 0x004fea0003800000 */
.L_x_379:
        /* <DEDUP_REMOVED lines=33> */
[--C-:B-1----:R-:W-:Y:S02]  /*f750*/  HADD2.F32 R26, -RZ, R4.reuse.H0_H0 ;  /* 0x20000004ff1a7230 */ /* 0x102fe40000004100 */
[-C--:B------:R-:W-:Y:S01]  /*f760*/  FFMA R19, R18, R0.reuse, R19 ;  /* 0x0000000012137223 */ /* 0x080fe20000000013 */
[----:B------:R-:W-:Y:S02]  /*f770*/  HADD2.F32 R28, -RZ, R4.H1_H1 ;  /* 0x30000004ff1c7230 */ /* 0x000fe40000004100 */
[----:B------:R-:W-:Y:S01]  /*f780*/  FFMA R18, R24, R0, R207 ;  /* 0x0000000018127223 */ /* 0x000fe200000000cf */
[----:B------:R-:W-:-:S02]  /*f790*/  HADD2.F32 R30, -RZ, R5.H0_H0 ;  /* 0x20000005ff1e7230 */ /* 0x000fc40000004100 */
[-C--:B------:R-:W-:Y:S01]  /*f7a0*/  FFMA R21, R26, R0.reuse, R21 ;  /* 0x000000001a157223 */ /* 0x080fe20000000015 */
[----:B------:R-:W-:Y:S02]  /*f7b0*/  HADD2.F32 R12, -RZ, R8.H1_H1 ;  /* 0x30000008ff0c7230 */ /* 0x000fe40000004100 */
        /* <DEDUP_REMOVED lines=37> */
.L_x_135:
[----:B------:R-:W-:Y:S05]  /*fa10*/  BSYNC B0 ;  /* 0x0000000000007941 */ /* 0x000fea0003800000 */
.L_x_134:
[----:B------:R-:W-:Y:S06]  /*fa20*/  BAR.SYNC.DEFER_BLOCKING 0x1, 0x80 ;  /* 0x0042000000007b1d */ /* 0x000fec0000010000 */
[----:B------:R-:W-:Y:S05]  /*fa30*/  @!P0 BRA `(.L_x_136) ;  /* 0x0000000000048947 */ /* 0x000fea0003800000 */
[----:B------:R-:W-:Y:S01]  /*fa40*/  BPT.TRAP 0x1 ;  /* 0x000000040000795c */ /* 0x000fe20000300000 */
.L_x_136:
[----:B------:R-:W-:Y:S01]  /*fa50*/  SYNCS.ARRIVE.TRANS64.RED.A1T0 RZ, [UR7], RZ ;  /* 0x000000ffffff79a7 */ /* 0x000fe20008100407 */
[----:B------:R-:W-:Y:S05]  /*fa60*/  @!P0 BRA `(.L_x_137) ;  /* 0x0000000000048947 */ /* 0x000fea0003800000 */
[----:B------:R-:W-:Y:S01]  /*fa70*/  BPT.TRAP 0x1 ;  /* 0x000000040000795c */ /* 0x000fe20000300000 */
.L_x_137:
[----:B------:R-:W2:Y:S02]  /*fa80*/  SYNCS.PHASECHK.TRANS64.TRYWAIT P3, [UR47+0x344d0], R20 ;  /* 0x0344d014ff0075a7 */ /* 0x000ea4000806016f */
[----:B--2---:R-:W-:Y:S05]  /*fa90*/  @!P3 BRA `(.L_x_138) ;  /* 0x000000800098b947 */ /* 0x004fea0003800000 */
.L_x_380:
        /* <DEDUP_REMOVED lines=77> */
.L_x_140:
[----:B------:R-:W-:Y:S05]  /*ff70*/  BSYNC B0 ;  /* 0x0000000000007941 */ /* 0x000fea0003800000 */
.L_x_139:
[----:B------:R-:W-:Y:S06]  /*ff80*/  BAR.SYNC.DEFER_BLOCKING 0x1, 0x80 ;  /* 0x0042000000007b1d */ /* 0x000fec0000010000 */
[----:B------:R-:W-:Y:S05]  /*ff90*/  @!P0 BRA `(.L_x_141) ;  /* 0x0000000000048947 */ /* 0x000fea0003800000 */
[----:B------:R-:W-:Y:S01]  /*ffa0*/  BPT.TRAP 0x1 ;  /* 0x000000040000795c */ /* 0x000fe20000300000 */
.L_x_141:
[----:B------:R-:W-:Y:S01]  /*ffb0*/  SYNCS.ARRIVE.TRANS64.RED.A1T0 RZ, [UR8], RZ ;  /* 0x000000ffffff79a7 */ /* 0x000fe20008100408 */
[----:B------:R-:W-:Y:S05]  /*ffc0*/  @!P0 BRA `(.L_x_142) ;  /* 0x0000000000048947 */ /* 0x000fea0003800000 */
[----:B------:R-:W-:Y:S01]  /*ffd0*/  BPT.TRAP 0x1 ;  /* 0x000000040000795c */ /* 0x000fe20000300000 */
.L_x_142:
[----:B------:R-:W2:Y:S02]  /*ffe0*/  SYNCS.PHASECHK.TRANS64.TRYWAIT P3, [UR47+0x344d8], R20 ;  /* 0x0344d814ff0075a7 */ /* 0x000ea4000806016f */
[----:B--2---:R-:W-:Y:S05]  /*fff0*/  @!P3 BRA `(.L_x_143) ;  /* 0x0000007c0058b947 */ /* 0x004fea0003800000 */
.L_x_381:
        /* <DEDUP_REMOVED lines=39> */
[--C-:B------:R-:W-:Y:S02]  /*10270*/  HADD2.F32 R27, -RZ, R4.reuse.H0_H0 ;  /* 0x20000004ff1b7230 */ /* 0x100fe40000004100 */
[-C--:B------:R-:W-:Y:S01]  /*10280*/  FFMA R31, R31, R0.reuse, R82 ;  /* 0x000000001f1f7223 */ /* 0x080fe20000000052 */
[----:B------:R-:W-:Y:S02]  /*10290*/  HADD2.F32 R29, -RZ, R4.H1_H1 ;  /* 0x30000004ff1d7230 */ /* 0x000fe40000004100 */
        /* <DEDUP_REMOVED lines=35> */
.L_x_145:
[----:B------:R-:W-:Y:S05]  /*104d0*/  BSYNC B0 ;  /* 0x0000000000007941 */ /* 0x000fea0003800000 */
.L_x_144:
[----:B------:R-:W-:Y:S06]  /*104e0*/  BAR.SYNC.DEFER_BLOCKING 0x1, 0x80 ;  /* 0x0042000000007b1d */ /* 0x000fec0000010000 */
[----:B------:R-:W-:Y:S05]  /*104f0*/  @!P0 BRA `(.L_x_146) ;  /* 0x0000000000048947 */ /* 0x000fea0003800000 */
[----:B------:R-:W-:Y:S01]  /*10500*/  BPT.TRAP 0x1 ;  /* 0x000000040000795c */ /* 0x000fe20000300000 */
.L_x_146:
[----:B------:R-:W-:Y:S01]  /*10510*/  UISETP.NE.AND UP0, UPT, UR53, 0x3, UPT ;  /* 0x000000033500788c */ /* 0x000fe2000bf05270 */
[----:B------:R-:W-:Y:S05]  /*10520*/  SYNCS.ARRIVE.TRANS64.RED.A1T0 RZ, [UR9], RZ ;  /* 0x000000ffffff79a7 */ /* 0x000fea0008100409 */
[----:B------:R-:W-:-:S13]  /*10530*/  PLOP3.LUT P1, PT, PT, PT, UP0, 0x80, 0x0 ;  /* 0x000000000000781c */ /* 0x000fda0003f2f008 */
[----:B------:R-:W-:Y:S05]  /*10540*/  @!P1 BRA `(.L_x_147) ;  /* 0x0000000000049947 */ /* 0x000fea0003800000 */
[----:B------:R-:W-:Y:S01]  /*10550*/  BPT.TRAP 0x1 ;  /* 0x000000040000795c */ /* 0x000fe20000300000 */
.L_x_147:
[----:B------:R-:W2:Y:S01]  /*10560*/  LDL R2, [R1+0x100] ;  /* 0x0001000001027983 */ /* 0x000ea20000100800 */
[----:B------:R-:W-:Y:S02]  /*10570*/  SHF.L.U32 R0, R216, 0x1f, RZ ;  /* 0x0000001fd8007819 */ /* 0x000fe400000006ff */
[C---:B--2---:R-:W-:Y:S02]  /*10580*/  R2UR UR4, R2.reuse ;  /* 0x00000000020472ca */ /* 0x044fe400000e0000 */
[----:B------:R-:W-:-:S11]  /*10590*/  LEA R19, R2, UR47, 0x4 ;  /* 0x0000002f02137c11 */ /* 0x000fd6000f8e20ff */
[----:B------:R-:W-:-:S09]  /*105a0*/  ULEA UR4, UR4, UR47, 0x3 ;  /* 0x0000002f04047291 */ /* 0x000fd2000f8e183f */
[----:B------:R-:W2:Y:S02]  /*105b0*/  SYNCS.PHASECHK.TRANS64.TRYWAIT P2, [UR4+0x34400], R0 ;  /* 0x03440000ff0075a7 */ /* 0x000ea40008040144 */
[----:B--2---:R-:W-:Y:S05]  /*105c0*/  @!P2 BRA `(.L_x_148) ;  /* 0x0000007400fca947 */ /* 0x004fea0003800000 */
.L_x_382:
[----:B------:R-:W2:Y:S01]  /*105d0*/  LDS.128 R16, [R19+0x34530] ;  /* 0x0345300013107984 */ /* 0x000ea20000000c00 */
        /* <DEDUP_REMOVED lines=8> */
.L_x_149:
[----:B-1----:R-:W4:Y:S01]  /*10660*/  LDL.LU R0, [R1+0x100] ;  /* 0x0001000001007983 */ /* 0x002f220000300800 */
[----:B------:R-:W-:Y:S01]  /*10670*/  UIADD3 UR4, UR4, 0x34440, URZ ;  /* 0x0003444004047890 */ /* 0x000fe2000fffe03f */
[----:B--2---:R-:W-:Y:S02]  /*10680*/  ISETP.NE.AND P3, PT, R19, RZ, PT ;  /* 0x000000ff1300720c */ /* 0x004fe40003f65270 */
[----:B------:R-:W-:Y:S01]  /*10690*/  MOV R19, RZ ;  /* 0x000000ff00137202 */ /* 0x000fe20000000f00 */
[----:B------:R-:W-:-:S09]  /*106a0*/  UPRMT UR4, UR57, 0x654, UR4 ;  /* 0x0000065439047896 */ /* 0x000fd20008000004 */
[----:B---3--:R-:W-:Y:S01]  /*106b0*/  SYNCS.ARRIVE.TRANS64.RED.A1T0 RZ, [UR4], RZ ;  /* 0x000000ffffff79a7 */ /* 0x008fe20008100404 */
[----:B----4-:R-:W-:-:S05]  /*106c0*/  VIADD R0, R0, 0x1 ;  /* 0x0000000100007836 */ /* 0x010fca0000000000 */
[----:B------:R-:W-:-:S04]  /*106d0*/  ISETP.NE.AND P2, PT, R0, 0x8, PT ;  /* 0x000000080000780c */ /* 0x000fc80003f45270 */
[----:B------:R-:W-:Y:S02]  /*106e0*/  SEL R4, R0, RZ, P2 ;  /* 0x000000ff00047207 */ /* 0x000fe40001000000 */
[----:B------:R-:W-:-:S03]  /*106f0*/  SEL R3, RZ, 0x1, P2 ;  /* 0x00000001ff037807 */ /* 0x000fc60001000000 */
[----:B------:R1:W-:Y:S01]  /*10700*/  STL [R1+0x100], R4 ;  /* 0x0001000401007387 */ /* 0x0003e20000100800 */
[----:B------:R-:W-:Y:S01]  /*10710*/  LOP3.LUT R216, R216, R3, RZ, 0x3c, !PT ;  /* 0x00000003d8d87212 */ /* 0x000fe200078e3cff */
[----:B------:R-:W-:Y:S06]  /*10720*/  @!P3 BRA `(.L_x_150) ;  /* 0x0000000000b8b947 */ /* 0x000fec0003800000 */
[----:B------:R-:W2:Y:S02]  /*10730*/  LDC.64 R2, c[0x0][0x290] ;  /* 0x0000a400ff027b82 */ /* 0x000ea40000000a00 */
[----:B--2---:R-:W-:-:S06]  /*10740*/  IMAD.WIDE R2, R18, 0xc, R2 ;  /* 0x0000000c12027825 */ /* 0x004fcc00078e0202 */
[----:B------:R-:W2:Y:S02]  /*10750*/  LDG.E R2, desc[UR38][R2.64+0x8] ;  /* 0x0000082602027981 */ /* 0x000ea4000c1e1900 */
[----:B--2---:R-:W-:-:S13]  /*10760*/  R2UR UR4, R2 ;  /* 0x00000000020472ca */ /* 0x004fda00000e0000 */
[----:B------:R-:W-:-:S04]  /*10770*/  UIADD3 UR4, UR4, 0x3f, URZ ;  /* 0x0000003f04047890 */ /* 0x000fc8000fffe03f */
[----:B------:R-:W-:-:S04]  /*10780*/  USHF.R.S32.HI UR5, URZ, 0x1f, UR4 ;  /* 0x0000001f3f057899 */ /* 0x000fc80008011404 */
[----:B------:R-:W-:-:S04]  /*10790*/  ULEA.HI UR5, UR5, UR4, URZ, 0x6 ;  /* 0x0000000405057291 */ /* 0x000fc8000f8f303f */
[----:B------:R-:W-:-:S04]  /*107a0*/  USHF.R.S32.HI UR5, URZ, 0x6, UR5 ;  /* 0x000000063f057899 */ /* 0x000fc80008011405 */
[----:B------:R-:W-:-:S04]  /*107b0*/  UIADD3 UR40, UR40, UR5, URZ ;  /* 0x0000000528287290 */ /* 0x000fc8000fffe03f */
[----:B------:R-:W-:Y:S02]  /*107c0*/  USHF.R.U32.HI UR4, URZ, 0x2, UR40 ;  /* 0x000000023f047899 */ /* 0x000fe40008011628 */
[----:B------:R-:W-:Y:S02]  /*107d0*/  UISETP.GT.U32.AND UP0, UPT, UR40, 0x3, UPT ;  /* 0x000000032800788c */ /* 0x000fe4000bf04070 */
[----:B------:R-:W-:Y:S02]  /*107e0*/  ULOP3.LUT UR4, UR4, 0x1, URZ, 0xc0, !UPT ;  /* 0x0000000104047892 */ /* 0x000fe4000f8ec03f */
[----:B------:R-:W-:Y:S02]  /*107f0*/  UISETP.LT.U32.AND UP0, UPT, UR5, 0x4, UP0 ;  /* 0x000000040500788c */ /* 0x000fe40008701070 */
[----:B------:R-:W-:-:S04]  /*10800*/  UISETP.NE.U32.AND UP1, UPT, UR4, 0x1, UPT ;  /* 0x000000010400788c */ /* 0x000fc8000bf25070 */
[----:B------:R-:W-:Y:S02]  /*10810*/  UISETP.GT.U32.AND UP1, UPT, UR5, 0x3, !UP1 ;  /* 0x000000030500788c */ /* 0x000fe4000cf24070 */
[----:B------:R-:W-:Y:S02]  /*10820*/  USEL UR5, URZ, 0x1, !UP0 ;  /* 0x000000013f057887 */ /* 0x000fe4000c000000 */
[----:B------:R-:W-:-:S04]  /*10830*/  USEL UR4, URZ, 0x1, !UP1 ;  /* 0x000000013f047887 */ /* 0x000fc8000c800000 */
[----:B------:R-:W-:Y:S01]  /*10840*/  ULOP3.LUT UR41, UR4, UR41, UR5, 0x96, !UPT ;  /* 0x0000002904297292 */ /* 0x000fe2000f8e9605 */
[----:B------:R-:W-:Y:S11]  /*10850*/  @!P1 BRA `(.L_x_151) ;  /* 0x0000000000049947 */ /* 0x000ff60003800000 */
[----:B------:R-:W-:Y:S01]  /*10860*/  BPT.TRAP 0x1 ;  /* 0x000000040000795c */ /* 0x000fe20000300000 */
.L_x_151:
[----:B------:R-:W-:Y:S02]  /*10870*/  R2UR UR4, R4 ;  /* 0x00000000040472ca */ /* 0x000fe400000e0000 */
[----:B------:R-:W-:Y:S02]  /*10880*/  SHF.L.U32 R2, R216, 0x1f, RZ ;  /* 0x0000001fd8027819 */ /* 0x000fe400000006ff */
[----:B------:R-:W-:-:S09]  /*10890*/  LEA R0, R4, UR47, 0x4 ;  /* 0x0000002f04007c11 */ /* 0x000fd2000f8e20ff */
[----:B------:R-:W-:-:S09]  /*108a0*/  ULEA UR4, UR4, UR47, 0x3 ;  /* 0x0000002f04047291 */ /* 0x000fd2000f8e183f */
[----:B------:R-:W2:Y:S02]  /*108b0*/  SYNCS.PHASECHK.TRANS64.TRYWAIT P2, [UR4+0x34400], R2 ;  /* 0x03440002ff0075a7 */ /* 0x000ea40008040144 */
[----:B--2---:R-:W-:Y:S05]  /*108c0*/  @!P2 BRA `(.L_x_152) ;  /* 0x000000740054a947 */ /* 0x004fea0003800000 */
.L_x_383:
[----:B------:R3:W4:Y:S01]  /*108d0*/  LDS.128 R16, [R0+0x34530] ;  /* 0x0345300000107984 */ /* 0x0007220000000c00 */
[----:B------:R-:W-:Y:S01]  /*108e0*/  @!PT LDS RZ, [RZ] ;  /* 0x00000000fffff984 */ /* 0x000fe20000000800 */
[----:B------:R-:W-:Y:S01]  /*108f0*/  @!PT LDS RZ, [RZ] ;  /* 0x00000000fffff984 */ /* 0x000fe20000000800 */
[----:B------:R-:W-:Y:S01]  /*10900*/  @!PT LDS RZ, [RZ] ;  /* 0x00000000fffff984 */ /* 0x000fe20000000800 */
[----:B------:R-:W-:Y:S01]  /*10910*/  @!PT LDS RZ, [RZ] ;  /* 0x00000000fffff984 */ /* 0x000fe20000000800 */
[----:B------:R5:W-:Y:S06]  /*10920*/  MEMBAR.ALL.CTA ;  /* 0x0000000000007992 */ /* 0x000bec0000008000 */
[----:B-----5:R-:W1:Y:S01]  /*10930*/  FENCE.VIEW.ASYNC.S ;  /* 0x00000000000073c6 */ /* 0x020e620000000000 */
[----:B---3--:R-:W-:Y:S05]  /*10940*/  @!P1 BRA `(.L_x_153) ;  /* 0x0000000000049947 */ /* 0x008fea0003800000 */
[----:B------:R-:W-:Y:S01]  /*10950*/  BPT.TRAP 0x1 ;  /* 0x000000040000795c */ /* 0x000fe20000300000 */
.L_x_153:
[----:B------:R-:W3:Y:S01]  /*10960*/  LDL.LU R0, [R1+0x100] ;  /* 0x0001000001007983 */ /* 0x000ee20000300800 */
[----:B------:R-:W-:Y:S02]  /*10970*/  UIADD3 UR4, UR4, 0x34440, URZ ;  /* 0x0003444004047890 */ /* 0x000fe4000fffe03f */
[----:B------:R-:W-:Y:S02]  /*10980*/  ULOP3.LUT UR40, UR40, 0x3, URZ, 0xc0, !UPT ;  /* 0x0000000328287892 */ /* 0x000fe4000f8ec03f */
[----:B------:R-:W-:-:S09]  /*10990*/  UPRMT UR4, UR57, 0x654, UR4 ;  /* 0x0000065439047896 */ /* 0x000fd20008000004 */
[----:B-1----:R-:W-:Y:S01]  /*109a0*/  SYNCS.ARRIVE.TRANS64.RED.A1T0 RZ, [UR4], RZ ;  /* 0x000000ffffff79a7 */ /* 0x002fe20008100404 */
[----:B---3--:R-:W-:-:S05]  /*109b0*/  VIADD R0, R0, 0x1 ;  /* 0x0000000100007836 */ /* 0x008fca0000000000 */
[----:B------:R-:W-:-:S04]  /*109c0*/  ISETP.NE.AND P1, PT, R0, 0x8, PT ;  /* 0x000000080000780c */ /* 0x000fc80003f25270 */
[----:B------:R-:W-:Y:S02]  /*109d0*/  SEL R0, R0, RZ, P1 ;  /* 0x000000ff00007207 */ /* 0x000fe40000800000 */
[----:B--2---:R-:W-:-:S03]  /*109e0*/  SEL R3, RZ, 0x1, P1 ;  /* 0x00000001ff037807 */ /* 0x004fc60000800000 */
[----:B------:R2:W-:Y:S01]  /*109f0*/  STL [R1+0x100], R0 ;  /* 0x0001000001007387 */ /* 0x0005e20000100800 */
[----:B------:R-:W-:-:S07]  /*10a00*/  LOP3.LUT R216, R216, R3, RZ, 0x3c, !PT ;  /* 0x00000003d8d87212 */ /* 0x000fce00078e3cff */
.L_x_150:
[----:B----4-:R-:W-:Y:S02]  /*10a10*/  ISETP.NE.AND P1, PT, R19, RZ, PT ;  /* 0x000000ff1300720c */ /* 0x010fe40003f25270 */
[CC--:B------:R-:W-:Y:S02]  /*10a20*/  ISETP.NE.AND P2, PT, R219.reuse, R18.reuse, PT ;  /* 0x00000012db00720c */ /* 0x0c0fe40003f45270 */
[----:B------:R-:W-:-:S13]  /*10a30*/  ISETP.EQ.OR P3, PT, R219, R18, !P1 ;  /* 0x00000012db00720c */ /* 0x000fda0004f62670 */
[----:B------:R-:W-:Y:S05]  /*10a40*/  @P3 BRA `(.L_x_154) ;  /* 0x0000000000fc3947 */ /* 0x000fea0003800000 */
[----:B------:R-:W-:-:S13]  /*10a50*/  ISETP.NE.AND P3, PT, RZ, UR51, PT ;  /* 0x00000033ff007c0c */ /* 0x000fda000bf65270 */
[----:B------:R-:W-:Y:S05]  /*10a60*/  @P3 BRA `(.L_x_154) ;  /* 0x0000000000f43947 */ /* 0x000fea0003800000 */
[----:B--2---:R-:W2:Y:S01]  /*10a70*/  S2R R0, SR_LANEID ;  /* 0x0000000000007919 */ /* 0x004ea20000000000 */
[----:B------:R-:W-:Y:S01]  /*10a80*/  ELECT P3, URZ, PT ;  /* 0x00000000003f782f */ /* 0x000fe20003860000 */
[----:B------:R-:W-:Y:S01]  /*10a90*/  BSSY B0, `(.L_x_155) ;  /* 0x000002f000007945 */ /* 0x000fe20003800000 */
[----:B--2---:R-:W-:-:S11]  /*10aa0*/  SHF.L.U32 R15, R0, 0x2, RZ ;  /* 0x00000002000f7819 */ /* 0x004fd600000006ff */
[----:B------:R-:W-:Y:S05]  /*10ab0*/  @!P3 BRA `(.L_x_156) ;  /* 0x0000000000b0b947 */ /* 0x000fea0003800000 */
[----:B------:R-:W-:Y:S01]  /*10ac0*/  IMAD.SHL.U32 R0, R18, 0x8, RZ ;  /* 0x0000000812007824 */ /* 0x000fe200078e00ff */
[----:B------:R-:W-:Y:S01]  /*10ad0*/  SHF.R.S32.HI R3, RZ, 0x1f, R18 ;  /* 0x0000001fff037819 */ /* 0x000fe20000011412 */
[----:B------:R-:W-:-:S03]  /*10ae0*/  ULDC.64 UR4, c[0x0][0x820] ;  /* 0x0002080000047ab9 */ /* 0x000fc60000000a00 */
[----:B------:R-:W-:Y:S02]  /*10af0*/  SHF.L.U64.HI R8, R18, 0x3, R3 ;  /* 0x0000000312087819 */ /* 0x000fe40000010203 */
[----:B-1----:R-:W-:Y:S01]  /*10b00*/  IADD3 R4, P3, R0, UR4, RZ ;  /* 0x0000000400047c10 */ /* 0x002fe2000ff7e0ff */
[----:B------:R-:W1:Y:S03]  /*10b10*/  LDC.64 R2, c[0x0][0x290] ;  /* 0x0000a400ff027b82 */ /* 0x000e660000000a00 */
[----:B------:R-:W-:Y:S01]  /*10b20*/  IADD3.X R5, R8, UR5, RZ, P3, !PT ;  /* 0x0000000508057c10 */ /* 0x000fe20009ffe4ff */
[----:B------:R-:W-:-:S05]  /*10b30*/  ULDC.64 UR4, c[0x0][0x818] ;  /* 0x0002060000047ab9 */ /* 0x000fca0000000a00 */
[----:B------:R-:W2:Y:S01]  /*10b40*/  LDG.E.64 R4, desc[UR38][R4.64] ;  /* 0x0000002604047981 */ /* 0x000ea2000c1e1b00 */
[----:B-1----:R-:W-:Y:S01]  /*10b50*/  IMAD.WIDE R6, R18, 0xc, R2 ;  /* 0x0000000c12067825 */ /* 0x002fe200078e0202 */
[----:B------:R-:W-:Y:S02]  /*10b60*/  IADD3 R2, P3, R0, UR4, RZ ;  /* 0x0000000400027c10 */ /* 0x000fe4000ff7e0ff */
[----:B------:R-:W1:Y:S02]  /*10b70*/  LDS R0, [UR49+0x1c] ;  /* 0x00001c31ff007984 */ /* 0x000e640008000800 */
[----:B------:R-:W-:Y:S02]  /*10b80*/  IADD3.X R3, R8, UR5, RZ, P3, !PT ;  /* 0x0000000508037c10 */ /* 0x000fe40009ffe4ff */
[----:B------:R-:W3:Y:S04]  /*10b90*/  LDG.E R12, desc[UR38][R6.64] ;  /* 0x00000026060c7981 */ /* 0x000ee8000c1e1900 */
[----:B------:R4:W5:Y:S04]  /*10ba0*/  LDG.E R13, desc[UR38][R6.64+0x4] ;  /* 0x00000426060d7981 */ /* 0x000968000c1e1900 */
[----:B------:R-:W5:Y:S01]  /*10bb0*/  LDG.E.64 R2, desc[UR38][R2.64] ;  /* 0x0000002602027981 */ /* 0x000f62000c1e1b00 */
[----:B------:R-:W-:-:S03]  /*10bc0*/  MOV R8, UR49 ;  /* 0x0000003100087c02 */ /* 0x000fc60008000f00 */
[----:B------:R-:W-:Y:S01]  /*10bd0*/  STS [UR49+0x30], RZ ;  /* 0x000030ffff007988 */ /* 0x000fe20008000831 */
[----:B------:R-:W-:Y:S02]  /*10be0*/  SHF.R.U64 R8, R8, 0x4, RZ ;  /* 0x0000000408087819 */ /* 0x000fe400000012ff */
[----:B----4-:R-:W-:-:S03]  /*10bf0*/  CS2R R6, SRZ ;  /* 0x0000000000067805 */ /* 0x010fc6000001ff00 */
[----:B------:R-:W-:Y:S04]  /*10c00*/  STS [UR49+0x10], R8 ;  /* 0x00001008ff007988 */ /* 0x000fe80008000831 */
[----:B------:R-:W-:Y:S01]  /*10c10*/  STS [UR49+0x14], R8 ;  /* 0x00001408ff007988 */ /* 0x000fe20008000831 */
[C---:B--2---:R-:W-:Y:S01]  /*10c20*/  SHF.L.U64.HI R11, R4.reuse, 0x1, R5 ;  /* 0x00000001040b7819 */ /* 0x044fe20000010205 */
[----:B------:R-:W-:-:S03]  /*10c30*/  IMAD.SHL.U32 R10, R4, 0x2, RZ ;  /* 0x00000002040a7824 */ /* 0x000fc600078e00ff */
[----:B------:R-:W-:Y:S02]  /*10c40*/  LOP3.LUT R11, R11, 0x1fffffff, RZ, 0xc0, !PT ;  /* 0x1fffffff0b0b7812 */ /* 0x000fe400078ec0ff */
[----:B------:R-:W-:Y:S02]  /*10c50*/  LOP3.LUT R10, R10, 0xfffffffe, RZ, 0xc0, !PT ;  /* 0xfffffffe0a0a7812 */ /* 0x000fe400078ec0ff */
[--C-:B------:R-:W-:Y:S02]  /*10c60*/  SHF.R.U32.HI R5, RZ, 0x4, R11.reuse ;  /* 0x00000004ff057819 */ /* 0x100fe4000001160b */
[----:B------:R-:W-:Y:S02]  /*10c70*/  SHF.R.U64 R10, R10, 0x4, R11 ;  /* 0x000000040a0a7819 */ /* 0x000fe4000000120b */
[----:B-1----:R-:W-:-:S03]  /*10c80*/  LOP3.LUT R0, R0, 0xf, R5, 0xb8, !PT ;  /* 0x0000000f00007812 */ /* 0x002fc600078eb805 */
[----:B------:R-:W-:Y:S04]  /*10c90*/  STS [UR49+0xc], R10 ;  /* 0x00000c0aff007988 */ /* 0x000fe80008000831 */
[----:B------:R-:W-:Y:S01]  /*10ca0*/  STS [UR49+0x1c], R0 ;  /* 0x00001c00ff007988 */ /* 0x000fe20008000831 */
[----:B---3--:R-:W-:-:S03]  /*10cb0*/  IADD3 R4, R12, -0x1, RZ ;  /* 0xffffffff0c047810 */ /* 0x008fc60007ffe0ff */
[----:B------:R-:W1:Y:S04]  /*10cc0*/  LDS R5, [UR49+0x1c] ;  /* 0x00001c31ff057984 */ /* 0x000e680008000800 */
[----:B-----5:R-:W-:Y:S01]  /*10cd0*/  STS.64 [UR49], R2 ;  /* 0x00000002ff007988 */ /* 0x020fe20008000a31 */
[----:B-1----:R-:W-:-:S05]  /*10ce0*/  LOP3.LUT R5, R5, 0xf0, RZ, 0xb8, !PT ;  /* 0x000000f005057812 */ /* 0x002fca00078eb8ff */
[----:B------:R1:W-:Y:S04]  /*10cf0*/  STS [UR49+0x1c], R5 ;  /* 0x00001c05ff007988 */ /* 0x0003e80008000831 */
[----:B------:R-:W2:Y:S01]  /*10d00*/  LDS R9, [UR49+0x1c] ;  /* 0x00001c31ff097984 */ /* 0x000ea20008000800 */
[----:B-1----:R-:W-:-:S05]  /*10d10*/  VIADD R5, R13, 0xffffffff ;  /* 0xffffffff0d057836 */ /* 0x002fca0000000000 */
[----:B------:R-:W-:Y:S01]  /*10d20*/  STS.128 [UR49+0x20], R4 ;  /* 0x00002004ff007988 */ /* 0x000fe20008000c31 */
[----:B--2---:R-:W-:-:S05]  /*10d30*/  LOP3.LUT R9, R9, 0xf00, RZ, 0xb8, !PT ;  /* 0x00000f0009097812 */ /* 0x004fca00078eb8ff */
[----:B------:R-:W-:Y:S04]  /*10d40*/  STS.64 [UR49+0x18], R8 ;  /* 0x00001808ff007988 */ /* 0x000fe80008000a31 */
[----:B------:R-:W1:Y:S02]  /*10d50*/  LDS R14, [UR49+0x1c] ;  /* 0x00001c31ff0e7984 */ /* 0x000e640008000800 */
[----:B-1----:R-:W-:-:S05]  /*10d60*/  LOP3.LUT R0, R14, 0xf000, RZ, 0xb8, !PT ;  /* 0x0000f0000e007812 */ /* 0x002fca00078eb8ff */
[----:B------:R2:W-:Y:S02]  /*10d70*/  STS [UR49+0x1c], R0 ;  /* 0x00001c00ff007988 */ /* 0x0005e40008000831 */
.L_x_156:
[----:B------:R-:W-:Y:S05]  /*10d80*/  BSYNC B0 ;  /* 0x0000000000007941 */ /* 0x000fea0003800000 */
.L_x_155:
[----:B------:R-:W-:Y:S01]  /*10d90*/  NOP ;  /* 0x0000000000007918 */ /* 0x000fe20000000000 */
[----:B------:R3:W4:Y:S01]  /*10da0*/  LDS R5, [R15+UR49] ;  /* 0x000000310f057984 */ /* 0x0007220008000800 */
[----:B------:R-:W-:Y:S02]  /*10db0*/  ELECT P3, URZ, PT ;  /* 0x00000000003f782f */ /* 0x000fe40003860000 */
[----:B------:R-:W-:Y:S01]  /*10dc0*/  IADD3 R2, P4, R15, UR36, RZ ;  /* 0x000000240f027c10 */ /* 0x000fe2000ff9e0ff */
[----:B------:R-:W-:Y:S03]  /*10dd0*/  BSSY B0, `(.L_x_157) ;  /* 0x0000005000007945 */ /* 0x000fe60003800000 */
[----:B------:R-:W-:-:S07]  /*10de0*/  IADD3.X R3, RZ, UR37, RZ, P4, !PT ;  /* 0x00000025ff037c10 */ /* 0x000fce000a7fe4ff */
[----:B---3--:R-:W-:Y:S05]  /*10df0*/  @!P3 BRA `(.L_x_158) ;  /* 0x000000000008b947 */ /* 0x008fea0003800000 */
[----:B------:R0:W-:Y:S01]  /*10e00*/  UTMACMDFLUSH ;  /* 0x00000000000079b7 */ /* 0x0001e20000000000 */
[----:B------:R-:W-:-:S04]  /*10e10*/  DEPBAR.LE SB0, 0x0 ;  /* 0x000080000000791a */ /* 0x000fc80000000000 */
.L_x_158:
[----:B------:R-:W-:Y:S05]  /*10e20*/  BSYNC B0 ;  /* 0x0000000000007941 */ /* 0x000fea0003800000 */
.L_x_157:
[----:B----4-:R3:W5:Y:S02]  /*10e30*/  ATOMG.E.EXCH.STRONG.GPU PT, RZ, [R2], R5 ;  /* 0x0000000502ff73a8 */ /* 0x01076400041ee100 */
.L_x_154:
[----:B------:R-:W-:-:S04]  /*10e40*/  DEPBAR.LE SB0, 0x0 ;  /* 0x000080000000791a */ /* 0x000fc80000000000 */
[----:B------:R-:W-:Y:S05]  /*10e50*/  @!P0 BRA `(.L_x_159) ;  /* 0x0000000000048947 */ /* 0x000fea0003800000 */
[----:B------:R-:W-:Y:S01]  /*10e60*/  BPT.TRAP 0x1 ;  /* 0x000000040000795c */ /* 0x000fe20000300000 */
.L_x_159:
[----:B--2---:R-:W-:Y:S01]  /*10e70*/  IMAD.U32 R0, RZ, RZ, UR54 ;  /* 0x00000036ff007e24 */ /* 0x004fe2000f8e00ff */
[----:B-----5:R-:W-:Y:S01]  /*10e80*/  SYNCS.ARRIVE.TRANS64.RED.A1T0 RZ, [UR10], RZ ;  /* 0x000000ffffff79a7 */ /* 0x020fe2000810040a */
[----:B------:R-:W-:Y:S02]  /*10e90*/  SEL R7, RZ, 0x1, !P2 ;  /* 0x00000001ff077807 */ /* 0x000fe40005000000 */
[----:B------:R-:W-:Y:S01]  /*10ea0*/  LOP3.LUT R217, R217, 0x1, RZ, 0x3c, !PT ;  /* 0x00000001d9d97812 */ /* 0x000fe200078e3cff */
[----:B------:R2:W-:Y:S01]  /*10eb0*/  SYNCS.ARRIVE.TRANS64.A1T0 RZ, [R0+UR48], RZ ;  /* 0x000000ff00ff79a7 */ /* 0x0005e20008100030 */
[----:B------:R-:W-:Y:S05]  /*10ec0*/  @P1 BRA `(.L_x_160) ;  /* 0xffffff2c00b41947 */ /* 0x000fea000383ffff */
[----:B------:R-:W-:Y:S05]  /*10ed0*/  EXIT ;  /* 0x000000000000794d */ /* 0x000fea0003800000 */
.L_x_27:
[----:B------:R-:W-:-:S08]  /*10ee0*/  NOP ;  /* 0x0000000000007918 */ /* 0x000fd00000000000 */
[----:B----45:R-:W1:-:S00]  /*10ef0*/  USETMAXREG.DEALLOC.CTAPOOL 0x28 ;  /* 0x00000028000079c8 */ /* 0x030e4000080e0500 */
[----:B------:R-:W-:-:S06]  /*10f00*/  UISETP.NE.AND UP1, UPT, UR51, 0x3, UPT ;  /* 0x000000033300788c */ /* 0x000fcc000bf25270 */
[----:B------:R-:W-:-:S13]  /*10f10*/  PLOP3.LUT P1, PT, PT, PT, UP1, 0x80, 0x0 ;  /* 0x000000000000781c */ /* 0x000fda0003f2f018 */
[----:B-1----:R-:W-:Y:S05]  /*10f20*/  @!P1 BRA `(.L_x_161) ;  /* 0x0000004000c09947 */ /* 0x002fea0003800000 */
[----:B------:R-:W-:-:S13]  /*10f30*/  ISETP.NE.AND P0, PT, RZ, UR51, PT ;  /* 0x00000033ff007c0c */ /* 0x000fda000bf05270 */
[----:B------:R-:W-:Y:S05]  /*10f40*/  @!P0 BRA `(.L_x_162) ;  /* 0x0000002400b08947 */ /* 0x000fea0003800000 */
[----:B------:R-:W-:-:S06]  /*10f50*/  UISETP.NE.AND UP0, UPT, UR51, 0x2, UPT ;  /* 0x000000023300788c */ /* 0x000fcc000bf05270 */
[----:B------:R-:W-:-:S13]  /*10f60*/  PLOP3.LUT P0, PT, PT, PT, UP0, 0x80, 0x0 ;  /* 0x000000000000781c */ /* 0x000fda0003f0f008 */
[----:B--2---:R-:W-:Y:S05]  /*10f70*/  @P0 EXIT ;  /* 0x000000000000094d */ /* 0x004fea0003800000 */
[----:B------:R-:W1:Y:S01]  /*10f80*/  S2UR UR4, SR_CTAID.Y ;  /* 0x00000000000479c3 */ /* 0x000e620000002600 */
[----:B------:R-:W-:Y:S01]  /*10f90*/  ELECT P0, URZ, PT ;  /* 0x00000000003f782f */ /* 0x000fe20003800000 */
[----:B------:R-:W-:Y:S01]  /*10fa0*/  BSSY B0, `(.L_x_163) ;  /* 0x000001f000007945 */ /* 0x000fe20003800000 */
[----:B-1----:R-:W-:-:S11]  /*10fb0*/  UIMAD UR4, UR4, UR60, UR52 ;  /* 0x0000003c040472a4 */ /* 0x002fd6000f8e0234 */
[----:B------:R-:W-:Y:S05]  /*10fc0*/  @!P0 BRA `(.L_x_164) ;  /* 0x0000000000708947 */ /* 0x000fea0003800000 */
[----:B------:R1:W-:Y:S01]  /*10fd0*/  STL [R1+0x104], R13 ;  /* 0x0001040d01007387 */ /* 0x0003e20000100800 */
[----:B------:R-:W2:Y:S01]  /*10fe0*/  LDC.64 R14, c[0x0][0x618] ;  /* 0x00018600ff0e7b82 */ /* 0x000ea20000000a00 */
[----:B------:R-:W-:Y:S02]  /*10ff0*/  UMOV UR5, 0x400 ;  /* 0x0000040000057882 */ /* 0x000fe40000000000 */
[----:B------:R-:W-:-:S05]  /*11000*/  ULEA UR5, UR58, UR5, 0x18 ;  /* 0x000000053a057291 */ /* 0x000fca000f8ec03f */
[----:B------:R-:W3:Y:S08]  /*11010*/  LDC.64 R4, c[0x0][0x600] ;  /* 0x00018000ff047b82 */ /* 0x000ef00000000a00 */
[----:B-1----:R-:W2:Y:S08]  /*11020*/  LDC.64 R12, c[0x0][0x610] ;  /* 0x00018400ff0c7b82 */ /* 0x002eb00000000a00 */
[----:B------:R-:W3:Y:S08]  /*11030*/  LDC.64 R6, c[0x0][0x608] ;  /* 0x00018200ff067b82 */ /* 0x000ef00000000a00 */
[----:B------:R-:W1:Y:S01]  /*11040*/  LDC.64 R32, c[0x0][0x620] ;  /* 0x00018800ff207b82 */ /* 0x000e620000000a00 */
[----:B--2---:R2:W-:Y:S07]  /*11050*/  STS.128 [UR5+0x34710], R12 ;  /* 0x0347100cff007988 */ /* 0x0045ee0008000c05 */
[----:B------:R-:W1:Y:S01]  /*11060*/  LDC.64 R34, c[0x0][0x628] ;  /* 0x00018a00ff227b82 */ /* 0x000e620000000a00 */
[----:B---3--:R3:W-:Y:S07]  /*11070*/  STS.128 [UR5+0x34700], R4 ;  /* 0x03470004ff007988 */ /* 0x0087ee0008000c05 */
[----:B------:R-:W4:Y:S01]  /*11080*/  LDC.64 R28, c[0x0][0x630] ;  /* 0x00018c00ff1c7b82 */ /* 0x000f220000000a00 */
[----:B--2---:R2:W5:Y:S07]  /*11090*/  LDL.LU R13, [R1+0x104] ;  /* 0x00010400010d7983 */ /* 0x00456e0000300800 */
[----:B------:R-:W4:Y:S08]  /*110a0*/  LDC.64 R30, c[0x0][0x638] ;  /* 0x00018e00ff1e7b82 */ /* 0x000f300000000a00 */
[----:B------:R-:W2:Y:S08]  /*110b0*/  LDC.64 R24, c[0x0][0x640] ;  /* 0x00019000ff187b82 */ /* 0x000eb00000000a00 */
[----:B------:R-:W2:Y:S08]  /*110c0*/  LDC.64 R26, c[0x0][0x648] ;  /* 0x00019200ff1a7b82 */ /* 0x000eb00000000a00 */
[----:B------:R-:W2:Y:S08]  /*110d0*/  LDC.64 R20, c[0x0][0x650] ;  /* 0x00019400ff147b82 */ /* 0x000eb00000000a00 */
[----:B------:R-:W2:Y:S08]  /*110e0*/  LDC.64 R22, c[0x0][0x658] ;  /* 0x00019600ff167b82 */ /* 0x000eb00000000a00 */
[----:B------:R-:W2:Y:S08]  /*110f0*/  LDC.64 R8, c[0x0][0x660] ;  /* 0x00019800ff087b82 */ /* 0x000eb00000000a00 */
[----:B------:R-:W2:Y:S08]  /*11100*/  LDC.64 R10, c[0x0][0x668] ;  /* 0x00019a00ff0a7b82 */ /* 0x000eb00000000a00 */
[----:B---3--:R-:W3:Y:S08]  /*11110*/  LDC.64 R4, c[0x0][0x670] ;  /* 0x00019c00ff047b82 */ /* 0x008ef00000000a00 */
[----:B------:R-:W3:Y:S01]  /*11120*/  LDC.64 R6, c[0x0][0x678] ;  /* 0x00019e00ff067b82 */ /* 0x000ee20000000a00 */
[----:B-1----:R1:W-:Y:S04]  /*11130*/  STS.128 [UR5+0x34720], R32 ;  /* 0x03472020ff007988 */ /* 0x0023e80008000c05 */
[----:B----4-:R1:W-:Y:S04]  /*11140*/  STS.128 [UR5+0x34730], R28 ;  /* 0x0347301cff007988 */ /* 0x0103e80008000c05 */
[----:B--2---:R1:W-:Y:S04]  /*11150*/  STS.128 [UR5+0x34740], R24 ;  /* 0x03474018ff007988 */ /* 0x0043e80008000c05 */
[----:B------:R1:W-:Y:S04]  /*11160*/  STS.128 [UR5+0x34750], R20 ;  /* 0x03475014ff007988 */ /* 0x0003e80008000c05 */
[----:B------:R1:W-:Y:S04]  /*11170*/  STS.128 [UR5+0x34760], R8 ;  /* 0x03476008ff007988 */ /* 0x0003e80008000c05 */
[----:B---3--:R1:W-:Y:S02]  /*11180*/  STS.128 [UR5+0x34770], R4 ;  /* 0x03477004ff007988 */ /* 0x0083e40008000c05 */
.L_x_164:
[----:B------:R-:W-:Y:S05]  /*11190*/  BSYNC B0 ;  /* 0x0000000000007941 */ /* 0x000fea0003800000 */
.L_x_163:
[----:B------:R-:W-:Y:S01]  /*111a0*/  ELECT P0, URZ, PT ;  /* 0x00000000003f782f */ /* 0x000fe20003800000 */
[----:B------:R-:W-:Y:S01]  /*111b0*/  NOP ;  /* 0x0000000000007918 */ /* 0x000fe20000000000 */
[----:B------:R-:W-:Y:S01]  /*111c0*/  ULDC UR5, c[0x0][0x884] ;  /* 0x0002210000057ab9 */ /* 0x000fe20000000800 */
[----:B------:R-:W-:Y:S01]  /*111d0*/  ULDC.64 UR12, c[0x0][0x800] ;  /* 0x00020000000c7ab9 */ /* 0x000fe20000000a00 */
[----:B------:R-:W-:Y:S01]  /*111e0*/  ULEA UR4, UR5, UR4, 0x1 ;  /* 0x0000000405047291 */ /* 0x000fe2000f8e083f */
[----:B------:R-:W-:Y:S03]  /*111f0*/  BSSY B0, `(.L_x_165) ;  /* 0x0000033000007945 */ /* 0x000fe60003800000 */
[----:B------:R-:W-:-:S05]  /*11200*/  UIMAD.WIDE UR12, UR4, 0x80, UR12 ;  /* 0x00000080040c78a5 */ /* 0x000fca000f8e020c */
[----:B------:R-:W-:Y:S07]  /*11210*/  @!P0 BRA `(.L_x_166) ;  /* 0x0000000000c08947 */ /* 0x000fee0003800000 */
[----:B------:R-:W-:Y:S01]  /*11220*/  ULDC.64 UR4, c[0x0][0x808] ;  /* 0x0002020000047ab9 */ /* 0x000fe20000000a00 */
[----:B------:R-:W-:Y:S01]  /*11230*/  ULDC.64 UR6, c[0x0][0x810] ;  /* 0x0002040000067ab9 */ /* 0x000fe20000000a00 */
[----:B------:R-:W-:Y:S02]  /*11240*/  ISETP.NE.U32.AND P0, PT, RZ, UR4, PT ;  /* 0x00000004ff007c0c */ /* 0x000fe4000bf05070 */
[----:B------:R-:W-:Y:S02]  /*11250*/  ISETP.NE.U32.AND P1, PT, RZ, UR6, PT ;  /* 0x00000006ff007c0c */ /* 0x000fe4000bf25070 */
[----:B------:R-:W-:Y:S02]  /*11260*/  ISETP.NE.AND.EX P0, PT, RZ, UR5, PT, P0 ;  /* 0x00000005ff007c0c */ /* 0x000fe4000bf05300 */
[----:B------:R-:W-:-:S11]  /*11270*/  ISETP.NE.AND.EX P1, PT, RZ, UR7, PT, P1 ;  /* 0x00000007ff007c0c */ /* 0x000fd6000bf25310 */
[----:B------:R-:W-:Y:S05]  /*11280*/  @!P0 BRA `(.L_x_167) ;  /* 0x0000000000188947 */ /* 0x000fea0003800000 */
[----:B------:R-:W2:Y:S02]  /*11290*/  LDC.64 R2, c[0x0][0x808] ;  /* 0x00020200ff027b82 */ /* 0x000ea40000000a00 */
[----:B--2---:R-:W-:-:S06]  /*112a0*/  IMAD.WIDE R2, R18, 0x8, R2 ;  /* 0x0000000812027825 */ /* 0x004fcc00078e0202 */
[----:B------:R-:W2:Y:S01]  /*112b0*/  LDG.E.64 R2, desc[UR38][R2.64] ;  /* 0x0000002602027981 */ /* 0x000ea2000c1e1b00 */
[----:B------:R-:W-:Y:S02]  /*112c0*/  UMOV UR4, 0x400 ;  /* 0x0000040000047882 */ /* 0x000fe40000000000 */
[----:B------:R-:W-:-:S09]  /*112d0*/  ULEA UR4, UR58, UR4, 0x18 ;  /* 0x000000043a047291 */ /* 0x000fd2000f8ec03f */
[----:B--2---:R2:W-:Y:S03]  /*112e0*/  STS.64 [UR4+0x34700], R2 ;  /* 0x03470002ff007988 */ /* 0x0045e60008000a04 */
.L_x_167:
[----:B------:R-:W-:Y:S05]  /*112f0*/  @!P1 BRA `(.L_x_166) ;  /* 0x0000000000889947 */ /* 0x000fea0003800000 */
[----:B--2---:R-:W2:Y:S02]  /*11300*/  LDC.64 R2, c[0x0][0x810] ;  /* 0x00020400ff027b82 */ /* 0x004ea40000000a00 */
[----:B--2---:R-:W-:-:S06]  /*11310*/  IMAD.WIDE R2, R18, 0x8, R2 ;  /* 0x0000000812027825 */ /* 0x004fcc00078e0202 */
[----:B------:R-:W2:Y:S01]  /*11320*/  LDG.E.64 R2, desc[UR38][R2.64] ;  /* 0x0000002602027981 */ /* 0x000ea2000c1e1b00 */
[----:B------:R-:W-:Y:S01]  /*11330*/  UMOV UR4, 0x400 ;  /* 0x0000040000047882 */ /* 0x000fe20000000000 */
[----:B-1---5:R-:W-:Y:S01]  /*11340*/  IADD3 R4, R13, -0x1, RZ ;  /* 0xffffffff0d047810 */ /* 0x022fe20007ffe0ff */
[----:B------:R-:W-:-:S04]  /*11350*/  ULEA UR4, UR58, UR4, 0x18 ;  /* 0x000000043a047291 */ /* 0x000fc8000f8ec03f */
[----:B------:R-:W-:-:S05]  /*11360*/  UIADD3 UR5, UR4, 0x34700, URZ ;  /* 0x0003470004057890 */ /* 0x000fca000fffe03f */
[----:B------:R-:W1:Y:S01]  /*11370*/  LDS R0, [UR4+0x3471c] ;  /* 0x03471c04ff007984 */ /* 0x000e620008000800 */
[----:B------:R-:W-:-:S03]  /*11380*/  MOV R8, UR5 ;  /* 0x0000000500087c02 */ /* 0x000fc60008000f00 */
[----:B------:R-:W-:Y:S01]  /*11390*/  STS [UR4+0x34730], RZ ;  /* 0x034730ffff007988 */ /* 0x000fe20008000804 */
[----:B------:R-:W-:-:S05]  /*113a0*/  SHF.R.U64 R8, R8, 0x4, RZ ;  /* 0x0000000408087819 */ /* 0x000fca00000012ff */
        /* <DEDUP_REMOVED lines=8> */
[----:B-1----:R-:W-:Y:S01]  /*11430*/  LOP3.LUT R0, R0, 0xf, R5, 0xb8, !PT ;  /* 0x0000000f00007812 */ /* 0x002fe200078eb805 */
[----:B------:R-:W-:Y:S02]  /*11440*/  VIADD R5, R19, 0xffffffff ;  /* 0xffffffff13057836 */ /* 0x000fe40000000000 */
[----:B------:R-:W-:Y:S04]  /*11450*/  STS [UR4+0x3470c], R2 ;  /* 0x03470c02ff007988 */ /* 0x000fe80008000804 */
[----:B------:R-:W-:Y:S04]  /*11460*/  STS [UR4+0x3471c], R0 ;  /* 0x03471c00ff007988 */ /* 0x000fe80008000804 */
[----:B------:R-:W1:Y:S02]  /*11470*/  LDS R6, [UR4+0x3471c] ;  /* 0x03471c04ff067984 */ /* 0x000e640008000800 */
[----:B-1----:R-:W-:-:S05]  /*11480*/  LOP3.LUT R6, R6, 0xf0, RZ, 0xb8, !PT ;  /* 0x000000f006067812 */ /* 0x002fca00078eb8ff */
[----:B------:R1:W-:Y:S04]  /*11490*/  STS [UR4+0x3471c], R6 ;  /* 0x03471c06ff007988 */ /* 0x0003e80008000804 */
[----:B------:R-:W2:Y:S01]  /*114a0*/  LDS R9, [UR4+0x3471c] ;  /* 0x03471c04ff097984 */ /* 0x000ea20008000800 */
[----:B-1----:R-:W-:-:S05]  /*114b0*/  CS2R R6, SRZ ;  /* 0x0000000000067805 */ /* 0x002fca000001ff00 */
[----:B------:R-:W-:Y:S01]  /*114c0*/  STS.128 [UR4+0x34720], R4 ;  /* 0x03472004ff007988 */ /* 0x000fe20008000c04 */
[----:B--2---:R-:W-:-:S05]  /*114d0*/  LOP3.LUT R9, R9, 0xf00, RZ, 0xb8, !PT ;  /* 0x00000f0009097812 */ /* 0x004fca00078eb8ff */
[----:B------:R-:W-:Y:S04]  /*114e0*/  STS.64 [UR4+0x34718], R8 ;  /* 0x03471808ff007988 */ /* 0x000fe80008000a04 */
[----:B------:R-:W1:Y:S02]  /*114f0*/  LDS R3, [UR4+0x3471c] ;  /* 0x03471c04ff037984 */ /* 0x000e640008000800 */
[----:B-1----:R-:W-:-:S05]  /*11500*/  LOP3.LUT R0, R3, 0xf000, RZ, 0xb8, !PT ;  /* 0x0000f00003007812 */ /* 0x002fca00078eb8ff */
[----:B------:R3:W-:Y:S02]  /*11510*/  STS [UR4+0x3471c], R0 ;  /* 0x03471c00ff007988 */ /* 0x0007e40008000804 */
.L_x_166:
[----:B------:R-:W-:Y:S05]  /*11520*/  BSYNC B0 ;  /* 0x0000000000007941 */ /* 0x000fea0003800000 */
.L_x_165:
[----:B---3--:R-:W3:Y:S01]  /*11530*/  S2R R0, SR_LANEID ;  /* 0x0000000000007919 */ /* 0x008ee20000000000 */
[----:B------:R-:W-:Y:S01]  /*11540*/  ELECT P0, URZ, PT ;  /* 0x00000000003f782f */ /* 0x000fe20003800000 */
[----:B------:R-:W-:Y:S01]  /*11550*/  NOP ;  /* 0x0000000000007918 */ /* 0x000fe20000000000 */
[----:B------:R-:W-:Y:S11]  /*11560*/  BSSY B0, `(.L_x_168) ;  /* 0x0000004000007945 */ /* 0x000ff60003800000 */
[----:B------:R-:W-:Y:S05]  /*11570*/  @!P0 BRA `(.L_x_169) ;  /* 0x0000000000088947 */ /* 0x000fea0003800000 */
[----:B------:R0:W-:Y:S01]  /*11580*/  UTMACMDFLUSH ;  /* 0x00000000000079b7 */ /* 0x0001e20000000000 */
[----:B------:R-:W-:-:S04]  /*11590*/  DEPBAR.LE SB0, 0x0 ;  /* 0x000080000000791a */ /* 0x000fc80000000000 */
.L_x_169:
[----:B------:R-:W-:Y:S05]  /*115a0*/  BSYNC B0 ;  /* 0x0000000000007941 */ /* 0x000fea0003800000 */
.L_x_168:
[----:B------:R-:W-:Y:S01]  /*115b0*/  UMOV UR6, 0x400 ;  /* 0x0000040000067882 */ /* 0x000fe20000000000 */
[----:B-1-3--:R-:W-:Y:S01]  /*115c0*/  SHF.L.U32 R4, R0, 0x2, RZ ;  /* 0x0000000200047819 */ /* 0x00afe200000006ff */
[----:B------:R-:W-:-:S03]  /*115d0*/  ULEA UR6, UR58, UR6, 0x18 ;  /* 0x000000063a067291 */ /* 0x000fc6000f8ec03f */
[----:B--2---:R-:W-:Y:S01]  /*115e0*/  IADD3 R2, P0, R4, UR12, RZ ;  /* 0x0000000c04027c10 */ /* 0x004fe2000ff1e0ff */
[----:B------:R-:W-:Y:S01]  /*115f0*/  UIADD3 UR5, UR6, 0x34700, URZ ;  /* 0x0003470006057890 */ /* 0x000fe2000fffe03f */
[----:B------:R-:W-:-:S03]  /*11600*/  MOV R0, RZ ;  /* 0x000000ff00007202 */ /* 0x000fc60000000f00 */
[----:B------:R-:W-:-:S05]  /*11610*/  IMAD.X R3, RZ, RZ, UR13, P0 ;  /* 0x0000000dff037e24 */ /* 0x000fca00080e06ff */
[----:B------:R-:W1:Y:S01]  /*11620*/  LDS R5, [R4+UR5] ;  /* 0x0000000504057984 */ /* 0x000e620008000800 */
[----:B------:R-:W-:-:S03]  /*11630*/  SHF.L.U32 R0, R0, 0x1f, RZ ;  /* 0x0000001f00007819 */ /* 0x000fc600000006ff */
[----:B-1----:R1:W2:Y:S02]  /*11640*/  ATOMG.E.EXCH.STRONG.GPU PT, RZ, [R2], R5 ;  /* 0x0000000502ff73a8 */ /* 0x0022a400041ee100 */
[----:B--2---:R-:W2:Y:S01]  /*11650*/  SYNCS.PHASECHK.TRANS64.TRYWAIT P0, [UR6+0x34508], R0 ;  /* 0x03450800ff0075a7 */ /* 0x004ea20008000146 */
[----:B------:R-:W-:Y:S02]  /*11660*/  ULOP3.LUT UR4, UR59, 0x1, URZ, 0xfc, !UPT ;  /* 0x000000013b047892 */ /* 0x000fe4000f8efc3f */
[----:B------:R-:W-:Y:S01]  /*11670*/  ULOP3.LUT UR37, UR61, 0x2, URZ, 0xfc, !UPT ;  /* 0x000000023d257892 */ /* 0x000fe2000f8efc3f */
[----:B-12---:R-:W-:Y:S11]  /*11680*/  @!P0 BRA `(.L_x_170) ;  /* 0x0000006400fc8947 */ /* 0x006ff60003800000 */
.L_x_384:
[----:B------:R-:W-:Y:S01]  /*11690*/  IMAD.MOV.U32 R2, RZ, RZ, 0x1 ;  /* 0x00000001ff027424 */ /* 0x000fe200078e00ff */
[----:B-1----:R-:W-:Y:S01]  /*116a0*/  MOV R0, RZ ;  /* 0x000000ff00007202 */ /* 0x002fe20000000f00 */
[----:B------:R-:W-:Y:S01]  /*116b0*/  ULDC UR40, c[0x0][0x598] ;  /* 0x0001660000287ab9 */ /* 0x000fe20000000800 */
[----:B------:R-:W-:Y:S01]  /*116c0*/  ULDC UR41, c[0x0][0x580] ;  /* 0x0001600000297ab9 */ /* 0x000fe20000000800 */
[----:B------:R-:W-:Y:S01]  /*116d0*/  ULDC.64 UR10, c[0x0][0x590] ;  /* 0x00016400000a7ab9 */ /* 0x000fe20000000a00 */
[----:B------:R-:W-:-:S05]  /*116e0*/  ULDC.64 UR8, c[0x0][0x588] ;  /* 0x0001620000087ab9 */ /* 0x000fca0000000a00 */
.L_x_279:
[----:B------:R-:W-:-:S06]  /*116f0*/  UISETP.NE.AND UP0, UPT, UR4, 0x3, UPT ;  /* 0x000000030400788c */ /* 0x000fcc000bf05270 */
[----:B------:R-:W-:-:S13]  /*11700*/  PLOP3.LUT P1, PT, PT, PT, UP0, 0x80, 0x0 ;  /* 0x000000000000781c */ /* 0x000fda0003f2f008 */
[----:B-1---5:R-:W-:Y:S05]  /*11710*/  @!P1 BRA `(.L_x_171) ;  /* 0x0000000000049947 */ /* 0x022fea0003800000 */
[----:B------:R-:W-:Y:S01]  /*11720*/  BPT.TRAP 0x1 ;  /* 0x000000040000795c */ /* 0x000fe20000300000 */
.L_x_171:
[----:B------:R-:W2:Y:S01]  /*11730*/  LDL R4, [R1+0x100] ;  /* 0x0001000001047983 */ /* 0x000ea20000100800 */
[----:B------:R-:W-:Y:S02]  /*11740*/  SHF.L.U32 R3, R0, 0x1f, RZ ;  /* 0x0000001f00037819 */ /* 0x000fe400000006ff */
[C---:B--2---:R-:W-:Y:S02]  /*11750*/  R2UR UR7, R4.reuse ;  /* 0x00000000040772ca */ /* 0x044fe400000e0000 */
[----:B------:R-:W-:-:S11]  /*11760*/  LEA R4, R4, UR6, 0x4 ;  /* 0x0000000604047c11 */ /* 0x000fd6000f8e20ff */
[----:B------:R-:W-:-:S09]  /*11770*/  ULEA UR7, UR7, UR6, 0x3 ;  /* 0x0000000607077291 */ /* 0x000fd2000f8e183f */
[----:B------:R-:W1:Y:S02]  /*11780*/  SYNCS.PHASECHK.TRANS64.TRYWAIT P0, [UR7+0x34400], R3 ;  /* 0x03440003ff0075a7 */ /* 0x000e640008000147 */
[----:B-1----:R-:W-:Y:S05]  /*11790*/  @!P0 BRA `(.L_x_172) ;  /* 0x0000006400d08947 */ /* 0x002fea0003800000 */
.L_x_385:
[----:B-1----:R-:W1:Y:S01]  /*117a0*/  LDS.128 R4, [R4+0x34530] ;  /* 0x0345300004047984 */ /* 0x002e620000000c00 */
[----:B------:R-:W-:Y:S01]  /*117b0*/  @!PT LDS RZ, [RZ] ;  /* 0x00000000fffff984 */ /* 0x000fe20000000800 */
[----:B------:R-:W-:Y:S01]  /*117c0*/  @!PT LDS RZ, [RZ] ;  /* 0x00000000fffff984 */ /* 0x000fe20000000800 */
[----:B------:R-:W-:Y:S01]  /*117d0*/  @!PT LDS RZ, [RZ] ;  /* 0x00000000fffff984 */ /* 0x000fe20000000800 */
[----:B------:R-:W-:Y:S01]  /*117e0*/  @!PT LDS RZ, [RZ] ;  /* 0x00000000fffff984 */ /* 0x000fe20000000800 */
[----:B------:R2:W-:Y:S06]  /*117f0*/  MEMBAR.ALL.CTA ;  /* 0x0000000000007992 */ /* 0x0005ec0000008000 */
[----:B--2---:R-:W2:Y:S01]  /*11800*/  FENCE.VIEW.ASYNC.S ;  /* 0x00000000000073c6 */ /* 0x004ea20000000000 */
[----:B------:R-:W-:Y:S05]  /*11810*/  @!P1 BRA `(.L_x_173) ;  /* 0x0000000000049947 */ /* 0x000fea0003800000 */
[----:B------:R-:W-:Y:S01]  /*11820*/  BPT.TRAP 0x1 ;  /* 0x000000040000795c */ /* 0x000fe20000300000 */
.L_x_173:
[----:B------:R-:W-:Y:S01]  /*11830*/  UIADD3 UR7, UR7, 0x34440, URZ ;  /* 0x0003444007077890 */ /* 0x000fe2000fffe03f */
[----:B------:R-:W-:Y:S02]  /*11840*/  R2UR UR18, R16 ;  /* 0x00000000101272ca */ /* 0x000fe400000e0000 */
[----:B------:R-:W-:Y:S01]  /*11850*/  R2UR UR19, R17 ;  /* 0x00000000111372ca */ /* 0x000fe200000e0000 */
[----:B------:R-:W-:Y:S01]  /*11860*/  UPRMT UR7, UR58, 0x654, UR7 ;  /* 0x000006543a077896 */ /* 0x000fe20008000007 */
[----:B------:R-:W-:Y:S02]  /*11870*/  LOP3.LUT P1, RZ, R2, 0xff, RZ, 0xc0, !PT ;  /* 0x000000ff02ff7812 */ /* 0x000fe4000782c0ff */
[----:B------:R-:W-:-:S04]  /*11880*/  ISETP.NE.U32.AND P0, PT, RZ, UR10, PT ;  /* 0x0000000aff007c0c */ /* 0x000fc8000bf05070 */
[----:B------:R-:W-:Y:S02]  /*11890*/  ISETP.NE.AND.EX P0, PT, RZ, UR11, PT, P0 ;  /* 0x0000000bff007c0c */ /* 0x000fe4000bf05300 */
[----:B--2---:R-:W-:Y:S01]  /*118a0*/  SYNCS.ARRIVE.TRANS64.RED.A1T0 RZ, [UR7], RZ ;  /* 0x000000ffffff79a7 */ /* 0x004fe20008100407 */
[----:B------:R-:W-:Y:S02]  /*118b0*/  USHF.L.U32 UR18, UR18, 0x8, URZ ;  /* 0x0000000812127899 */ /* 0x000fe4000800063f */
[----:B------:R-:W-:Y:S02]  /*118c0*/  USHF.L.U32 UR19, UR19, 0x7, URZ ;  /* 0x0000000713137899 */ /* 0x000fe4000800063f */
[----:B------:R-:W-:Y:S10]  /*118d0*/  @!P1 BRA `(.L_x_174) ;  /* 0x00000000000c9947 */ /* 0x000ff40003800000 */
[----:B------:R-:W-:-:S04]  /*118e0*/  DEPBAR {5,4,3,2,1,0} ;  /* 0x0000003f0000791a */ /* 0x000fc80000000000 */
[----:B------:R2:W-:Y:S02]  /*118f0*/  UTMACCTL.IV [UR12] ;  /* 0x000000000c0079b9 */ /* 0x0005e40008000000 */
[----:B--2---:R-:W-:Y:S01]  /*11900*/  NOP ;  /* 0x0000000000007918 */ /* 0x004fe20000000000 */
.L_x_174:
[----:B------:R-:W-:Y:S05]  /*11910*/  @!P0 BRA `(.L_x_175) ;  /* 0x0000000000188947 */ /* 0x000fea0003800000 */
[----:B------:R-:W2:Y:S02]  /*11920*/  LDC.64 R2, c[0x0][0x590] ;  /* 0x00016400ff027b82 */ /* 0x000ea40000000a00 */
[----:B--2---:R-:W-:-:S06]  /*11930*/  IMAD.WIDE R2, R18, 0x8, R2 ;  /* 0x0000000812027825 */ /* 0x004fcc00078e0202 */
[----:B------:R-:W2:Y:S04]  /*11940*/  LDG.E.64 R2, desc[UR38][R2.64] ;  /* 0x0000002602027981 */ /* 0x000ea8000c1e1b00 */
[----:B--2---:R-:W2:Y:S02]  /*11950*/  LD.E R8, desc[UR38][R2.64] ;  /* 0x0000002602087980 */ /* 0x004ea4000c101900 */
[----:B--2---:R-:W-:Y:S01]  /*11960*/  FSETP.NEU.AND P0, PT, R8, RZ, PT ;  /* 0x000000ff0800720b */ /* 0x004fe20003f0d000 */
[----:B------:R-:W-:-:S12]  /*11970*/  BRA `(.L_x_176) ;  /* 0x0000000000247947 */ /* 0x000fd80003800000 */
.L_x_175:
[----:B------:R-:W-:Y:S02]  /*11980*/  ISETP.NE.U32.AND P1, PT, RZ, UR8, PT ;  /* 0x00000008ff007c0c */ /* 0x000fe4000bf25070 */
[----:B------:R-:W-:Y:S02]  /*11990*/  FSETP.NEU.AND P0, PT, RZ, UR41, PT ;  /* 0x00000029ff007c0b */ /* 0x000fe4000bf0d000 */
[----:B------:R-:W-:-:S13]  /*119a0*/  ISETP.NE.AND.EX P1, PT, RZ, UR9, PT, P1 ;  /* 0x00000009ff007c0c */ /* 0x000fda000bf25310 */
[----:B------:R-:W-:Y:S05]  /*119b0*/  @!P1 BRA `(.L_x_176) ;  /* 0x0000000000149947 */ /* 0x000fea0003800000 */
[----:B------:R-:W2:Y:S01]  /*119c0*/  LDC.64 R2, c[0x0][0x588] ;  /* 0x00016200ff027b82 */ /* 0x000ea20000000a00 */
[----:B------:R-:W-:-:S04]  /*119d0*/  IMAD R9, R18, UR40, RZ ;  /* 0x0000002812097c24 */ /* 0x000fc8000f8e02ff */
[----:B--2---:R-:W-:-:S06]  /*119e0*/  IMAD.WIDE R2, R9, 0x4, R2 ;  /* 0x0000000409027825 */ /* 0x004fcc00078e0202 */
[----:B------:R-:W2:Y:S02]  /*119f0*/  LDG.E R2, desc[UR38][R2.64] ;  /* 0x0000002602027981 */ /* 0x000ea4000c1e1900 */
[----:B--2---:R-:W-:-:S13]  /*11a00*/  FSETP.NEU.AND P0, PT, R2, RZ, PT ;  /* 0x000000ff0200720b */ /* 0x004fda0003f0d000 */
.L_x_176:
[----:B------:R-:W-:Y:S01]  /*11a10*/  UISETP.NE.AND UP0, UPT, UR37, 0x3, UPT ;  /* 0x000000032500788c */ /* 0x000fe2000bf05270 */
[----:B------:R-:W-:-:S05]  /*11a20*/  ELECT P1, URZ, PT ;  /* 0x00000000003f782f */ /* 0x000fca0003820000 */
[----:B------:R-:W-:Y:S02]  /*11a30*/  PLOP3.LUT P2, PT, PT, PT, UP0, 0x80, 0x0 ;  /* 0x000000000000781c */ /* 0x000fe40003f4f008 */
[----:B------:R-:W-:-:S11]  /*11a40*/  PLOP3.LUT P0, PT, P0, P1, PT, 0x2a, 0x0 ;  /* 0x000000000000781c */ /* 0x000fd60000702572 */
[----:B------:R-:W-:Y:S05]  /*11a50*/  @!P2 BRA `(.L_x_177) ;  /* 0x000000000004a947 */ /* 0x000fea0003800000 */
[----:B------:R-:W-:Y:S01]  /*11a60*/  BPT.TRAP 0x1 ;  /* 0x000000040000795c */ /* 0x000fe20000300000 */
.L_x_177:
[----:B------:R-:W-:-:S05]  /*11a70*/  IMAD.MOV.U32 R8, RZ, RZ, 0x1 ;  /* 0x00000001ff087424 */ /* 0x000fca00078e00ff */
[----:B------:R-:W-:-:S04]  /*11a80*/  SHF.L.U32 R8, R8, 0x1f, RZ ;  /* 0x0000001f08087819 */ /* 0x000fc800000006ff */
[----:B------:R-:W2:Y:S02]  /*11a90*/  SYNCS.PHASECHK.TRANS64.TRYWAIT P1, [UR6+0x344e0], R8 ;  /* 0x0344e008ff0075a7 */ /* 0x000ea40008020146 */
[----:B--2---:R-:W-:Y:S05]  /*11aa0*/  @!P1 BRA `(.L_x_178) ;  /* 0x0000006400249947 */ /* 0x004fea0003800000 */
.L_x_386:
[----:B------:R-:W-:Y:S04]  /*11ab0*/  BSSY B0, `(.L_x_179) ;  /* 0x000000b000007945 */ /* 0x000fe80003800000 */
[----:B------:R-:W-:Y:S05]  /*11ac0*/  @P0 BRA `(.L_x_180) ;  /* 0x0000000000240947 */ /* 0x000fea0003800000 */
[----:B------:R-:W-:Y:S02]  /*11ad0*/  UIADD3 UR16, UR6, 0x30000, URZ ;  /* 0x0003000006107890 */ /* 0x000fe4000fffe03f */
[----:B------:R-:W-:Y:S01]  /*11ae0*/  UIADD3 UR17, UR6, 0x344c0, URZ ;  /* 0x000344c006117890 */ /* 0x000fe2000fffe03f */
[----:B------:R-:W-:Y:S01]  /*11af0*/  UMOV UR14, 0x0 ;  /* 0x00000000000e7882 */ /* 0x000fe20000000000 */
[----:B------:R-:W-:-:S07]  /*11b00*/  UMOV UR15, 0x10000000 ;  /* 0x10000000000f7882 */ /* 0x000fce0000000000 */
[----:B------:R3:W-:Y:S02]  /*11b10*/  UTMALDG.2D [UR16], [UR12], desc[UR14] ;  /* 0x00000e100c0075b4 */ /* 0x0007e40008009000 */
[----:B---3--:R-:W-:Y:S05]  /*11b20*/  @!P2 BRA `(.L_x_181) ;  /* 0x000000000004a947 */ /* 0x008fea0003800000 */
[----:B------:R-:W-:Y:S01]  /*11b30*/  BPT.TRAP 0x1 ;  /* 0x000000040000795c */ /* 0x000fe20000300000 */
.L_x_181:
[----:B------:R-:W3:Y:S02]  /*11b40*/  LDC R2, c[0x0][0x828] ;  /* 0x00020a00ff027b82 */ /* 0x000ee40000000800 */
[----:B---3--:R3:W-:Y:S02]  /*11b50*/  SYNCS.ARRIVE.TRANS64.RED.A0TR RZ, [UR6+0x344c0], R2 ;  /* 0x0344c002ffff79a7 */ /* 0x0087e40008300406 */
.L_x_180:
[----:B------:R-:W-:Y:S05]  /*11b60*/  BSYNC B0 ;  /* 0x0000000000007941 */ /* 0x000fea0003800000 */
.L_x_179:
[----:B------:R-:W-:Y:S05]  /*11b70*/  @!P2 BRA `(.L_x_182) ;  /* 0x000000000004a947 */ /* 0x000fea0003800000 */
[----:B------:R-:W-:Y:S01]  /*11b80*/  BPT.TRAP 0x1 ;  /* 0x000000040000795c */ /* 0x000fe20000300000 */
.L_x_182:
[----:B------:R-:W-:-:S04]  /*11b90*/  UIADD3 UR21, UR6, 0x344c0, URZ ;  /* 0x000344c006157890 */ /* 0x000fc8000fffe03f */
[----:B------:R-:W-:-:S09]  /*11ba0*/  UPRMT UR15, UR58, 0x654, UR21 ;  /* 0x000006543a0f7896 */ /* 0x000fd20008000015 */
[----:B------:R-:W-:Y:S01]  /*11bb0*/  SYNCS.ARRIVE.TRANS64.RED.A1T0 RZ, [UR15], RZ ;  /* 0x000000ffffff79a7 */ /* 0x000fe2000810040f */
[----:B------:R-:W-:Y:S05]  /*11bc0*/  @!P2 BRA `(.L_x_183) ;  /* 0x000000000004a947 */ /* 0x000fea0003800000 */
[----:B------:R-:W-:Y:S01]  /*11bd0*/  BPT.TRAP 0x1 ;  /* 0x000000040000795c */ /* 0x000fe20000300000 */
.L_x_183:
[----:B------:R-:W4:Y:S02]  /*11be0*/  SYNCS.PHASECHK.TRANS64.TRYWAIT P1, [UR6+0x344e8], R8 ;  /* 0x0344e808ff0075a7 */ /* 0x000f240008020146 */
[----:B----4-:R-:W-:Y:S05]  /*11bf0*/  @!P1 BRA `(.L_x_184) ;  /* 0x0000006000e89947 */ /* 0x010fea0003800000 */
.L_x_387:
[----:B------:R-:W-:Y:S04]  /*11c00*/  BSSY B0, `(.L_x_185) ;  /* 0x000000d000007945 */ /* 0x000fe80003800000 */
[----:B------:R-:W-:Y:S05]  /*11c10*/  @P0 BRA `(.L_x_186) ;  /* 0x00000000002c0947 */ /* 0x000fea0003800000 */
[----:B------:R-:W-:Y:S02]  /*11c20*/  UIADD3 UR26, UR18, 0x40, URZ ;  /* 0x00000040121a7890 */ /* 0x000fe4000fffe03f */
[----:B------:R-:W-:Y:S02]  /*11c30*/  UIADD3 UR24, UR6, 0x31000, URZ ;  /* 0x0003100006187890 */ /* 0x000fe4000fffe03f */
[----:B------:R-:W-:Y:S01]  /*11c40*/  UIADD3 UR25, UR6, 0x344c8, URZ ;  /* 0x000344c806197890 */ /* 0x000fe2000fffe03f */
[----:B------:R-:W-:Y:S01]  /*11c50*/  UMOV UR16, 0x0 ;  /* 0x0000000000107882 */ /* 0x000fe20000000000 */
[----:B------:R-:W-:Y:S01]  /*11c60*/  UMOV UR17, 0x10000000 ;  /* 0x1000000000117882 */ /* 0x000fe20000000000 */
[----:B------:R-:W-:-:S06]  /*11c70*/  UMOV UR27, UR19 ;  /* 0x00000013001b7c82 */ /* 0x000fcc0008000000 */
[----:B------:R4:W-:Y:S02]  /*11c80*/  UTMALDG.2D [UR24], [UR12], desc[UR16] ;  /* 0x000010180c0075b4 */ /* 0x0009e40008009000 */
[----:B----4-:R-:W-:Y:S05]  /*11c90*/  @!P2 BRA `(.L_x_187) ;  /* 0x000000000004a947 */ /* 0x010fea0003800000 */
[----:B------:R-:W-:Y:S01]  /*11ca0*/  BPT.TRAP 0x1 ;  /* 0x000000040000795c */ /* 0x000fe20000300000 */
.L_x_187:
[----:B---3--:R-:W3:Y:S02]  /*11cb0*/  LDC R2, c[0x0][0x828] ;  /* 0x00020a00ff027b82 */ /* 0x008ee40000000800 */
[----:B---3--:R4:W-:Y:S02]  /*11cc0*/  SYNCS.ARRIVE.TRANS64.RED.A0TR RZ, [UR6+0x344c8], R2 ;  /* 0x0344c802ffff79a7 */ /* 0x0089e40008300406 */
.L_x_186:
[----:B------:R-:W-:Y:S05]  /*11cd0*/  BSYNC B0 ;  /* 0x0000000000007941 */ /* 0x000fea0003800000 */
.L_x_185:
[----:B------:R-:W-:Y:S05]  /*11ce0*/  @!P2 BRA `(.L_x_188) ;  /* 0x000000000004a947 */ /* 0x000fea0003800000 */
[----:B------:R-:W-:Y:S01]  /*11cf0*/  BPT.TRAP 0x1 ;  /* 0x000000040000795c */ /* 0x000fe20000300000 */
.L_x_188:
[----:B------:R-:W-:-:S04]  /*11d00*/  UIADD3 UR25, UR6, 0x344c8, URZ ;  /* 0x000344c806197890 */ /* 0x000fc8000fffe03f */
[----:B------:R-:W-:-:S09]  /*11d10*/  UPRMT UR7, UR58, 0x654, UR25 ;  /* 0x000006543a077896 */ /* 0x000fd20008000019 */
[----:B------:R-:W-:Y:S01]  /*11d20*/  SYNCS.ARRIVE.TRANS64.RED.A1T0 RZ, [UR7], RZ ;  /* 0x000000ffffff79a7 */ /* 0x000fe20008100407 */
[----:B------:R-:W-:Y:S05]  /*11d30*/  @!P2 BRA `(.L_x_189) ;  /* 0x000000000004a947 */ /* 0x000fea0003800000 */
[----:B------:R-:W-:Y:S01]  /*11d40*/  BPT.TRAP 0x1 ;  /* 0x000000040000795c */ /* 0x000fe20000300000 */
.L_x_189:
[----:B------:R-:W1:Y:S02]  /*11d50*/  SYNCS.PHASECHK.TRANS64.TRYWAIT P1, [UR6+0x344f0], R8 ;  /* 0x0344f008ff0075a7 */ /* 0x000e640008020146 */
[----:B-1----:R-:W-:Y:S05]  /*11d60*/  @!P1 BRA `(.L_x_190) ;  /* 0x0000006000a49947 */ /* 0x002fea0003800000 */
.L_x_388:
        /* <DEDUP_REMOVED lines=9> */
[----:B-1----:R-:W-:Y:S05]  /*11e00*/  @!P2 BRA `(.L_x_193) ;  /* 0x000000000004a947 */ /* 0x002fea0003800000 */
[----:B------:R-:W-:Y:S01]  /*11e10*/  BPT.TRAP 0x1 ;  /* 0x000000040000795c */ /* 0x000fe20000300000 */
.L_x_193:
[----:B---34-:R-:W1:Y:S02]  /*11e20*/  LDC R2, c[0x0][0x828] ;  /* 0x00020a00ff027b82 */ /* 0x018e640000000800 */
[----:B-1----:R1:W-:Y:S02]  /*11e30*/  SYNCS.ARRIVE.TRANS64.RED.A0TR RZ, [UR6+0x344d0], R2 ;  /* 0x0344d002ffff79a7 */ /* 0x0023e40008300406 */
.L_x_192:
[----:B------:R-:W-:Y:S05]  /*11e40*/  BSYNC B0 ;  /* 0x0000000000007941 */ /* 0x000fea0003800000 */
.L_x_191:
[----:B------:R-:W-:Y:S05]  /*11e50*/  @!P2 BRA `(.L_x_194) ;  /* 0x000000000004a947 */ /* 0x000fea0003800000 */
[----:B------:R-:W-:Y:S01]  /*11e60*/  BPT.TRAP 0x1 ;  /* 0x000000040000795c */ /* 0x000fe20000300000 */
.L_x_194:
[----:B------:R-:W-:-:S04]  /*11e70*/  UIADD3 UR29, UR6, 0x344d0, URZ ;  /* 0x000344d0061d7890 */ /* 0x000fc8000fffe03f */
[----:B------:R-:W-:-:S09]  /*11e80*/  UPRMT UR14, UR58, 0x654, UR29 ;  /* 0x000006543a0e7896 */ /* 0x000fd2000800001d */
[----:B------:R-:W-:Y:S01]  /*11e90*/  SYNCS.ARRIVE.TRANS64.RED.A1T0 RZ, [UR14], RZ ;  /* 0x000000ffffff79a7 */ /* 0x000fe2000810040e */
[----:B------:R-:W-:Y:S05]  /*11ea0*/  @!P2 BRA `(.L_x_195) ;  /* 0x000000000004a947 */ /* 0x000fea0003800000 */
[----:B------:R-:W-:Y:S01]  /*11eb0*/  BPT.TRAP 0x1 ;  /* 0x000000040000795c */ /* 0x000fe20000300000 */
.L_x_195:
[----:B------:R-:W1:Y:S02]  /*11ec0*/  SYNCS.PHASECHK.TRANS64.TRYWAIT P1, [UR6+0x344f8], R8 ;  /* 0x0344f808ff0075a7 */ /* 0x000e640008020146 */
[----:B-1----:R-:W-:Y:S05]  /*11ed0*/  @!P1 BRA `(.L_x_196) ;  /* 0x0000006000609947 */ /* 0x002fea0003800000 */
.L_x_389:
        /* <DEDUP_REMOVED lines=11> */
.L_x_199:
[----:B---34-:R-:W1:Y:S02]  /*11f90*/  LDC R2, c[0x0][0x828] ;  /* 0x00020a00ff027b82 */ /* 0x018e640000000800 */
[----:B-1----:R1:W-:Y:S02]  /*11fa0*/  SYNCS.ARRIVE.TRANS64.RED.A0TR RZ, [UR6+0x344d8], R2 ;  /* 0x0344d802ffff79a7 */ /* 0x0023e40008300406 */
.L_x_198:
[----:B------:R-:W-:Y:S05]  /*11fb0*/  BSYNC B0 ;  /* 0x0000000000007941 */ /* 0x000fea0003800000 */
.L_x_197:
[----:B------:R-:W-:Y:S05]  /*11fc0*/  @!P2 BRA `(.L_x_200) ;  /* 0x000000000004a947 */ /* 0x000fea0003800000 */
[----:B------:R-:W-:Y:S01]  /*11fd0*/  BPT.TRAP 0x1 ;  /* 0x000000040000795c */ /* 0x000fe20000300000 */
.L_x_200:
[----:B------:R-:W-:Y:S02]  /*11fe0*/  UIADD3 UR33, UR6, 0x344d8, URZ ;  /* 0x000344d806217890 */ /* 0x000fe4000fffe03f */
[----:B------:R-:W-:Y:S02]  /*11ff0*/  UIADD3 UR23, UR19, 0x20, URZ ;  /* 0x0000002013177890 */ /* 0x000fe4000fffe03f */
[----:B------:R-:W-:-:S09]  /*12000*/  UPRMT UR36, UR58, 0x654, UR33 ;  /* 0x000006543a247896 */ /* 0x000fd20008000021 */
[----:B------:R-:W-:Y:S01]  /*12010*/  SYNCS.ARRIVE.TRANS64.RED.A1T0 RZ, [UR36], RZ ;  /* 0x000000ffffff79a7 */ /* 0x000fe20008100424 */
[----:B------:R-:W-:Y:S05]  /*12020*/  @!P2 BRA `(.L_x_201) ;  /* 0x000000000004a947 */ /* 0x000fea0003800000 */
[----:B------:R-:W-:Y:S01]  /*12030*/  BPT.TRAP 0x1 ;  /* 0x000000040000795c */ /* 0x000fe20000300000 */
.L_x_201:
[----:B-1-34-:R-:W-:-:S04]  /*12040*/  SHF.L.U32 R2, RZ, 0x1f, RZ ;  /* 0x0000001fff027819 */ /* 0x01afc800000006ff */
[----:B------:R-:W1:Y:S02]  /*12050*/  SYNCS.PHASECHK.TRANS64.TRYWAIT P1, [UR6+0x344e0], R2 ;  /* 0x0344e002ff0075a7 */ /* 0x000e640008020146 */
[----:B-1----:R-:W-:Y:S05]  /*12060*/  @!P1 BRA `(.L_x_202) ;  /* 0x0000006000149947 */ /* 0x002fea0003800000 */
.L_x_390:
[----:B------:R-:W-:Y:S04]  /*12070*/  BSSY B0, `(.L_x_203) ;  /* 0x000000b000007945 */ /* 0x000fe80003800000 */
[----:B------:R-:W-:Y:S05]  /*12080*/  @P0 BRA `(.L_x_204) ;  /* 0x0000000000240947 */ /* 0x000fea0003800000 */
[----:B------:R-:W-:Y:S01]  /*12090*/  UIADD3 UR20, UR6, 0x30000, URZ ;  /* 0x0003000006147890 */ /* 0x000fe2000fffe03f */
[----:B------:R-:W-:Y:S01]  /*120a0*/  UMOV UR16, 0x0 ;  /* 0x0000000000107882 */ /* 0x000fe20000000000 */
[----:B------:R-:W-:Y:S01]  /*120b0*/  UMOV UR17, 0x10000000 ;  /* 0x1000000000117882 */ /* 0x000fe20000000000 */
[----:B------:R-:W-:-:S06]  /*120c0*/  UMOV UR22, UR18 ;  /* 0x0000001200167c82 */ /* 0x000fcc0008000000 */
[----:B------:R3:W-:Y:S02]  /*120d0*/  UTMALDG.2D [UR20], [UR12], desc[UR16] ;  /* 0x000010140c0075b4 */ /* 0x0007e40008009000 */
[----:B---3--:R-:W-:Y:S05]  /*120e0*/  @!P2 BRA `(.L_x_205) ;  /* 0x000000000004a947 */ /* 0x008fea0003800000 */
[----:B------:R-:W-:Y:S01]  /*120f0*/  BPT.TRAP 0x1 ;  /* 0x000000040000795c */ /* 0x000fe20000300000 */
.L_x_205:
[----:B-12---:R-:W1:Y:S02]  /*12100*/  LDC R3, c[0x0][0x828] ;  /* 0x00020a00ff037b82 */ /* 0x006e640000000800 */
[----:B-1----:R3:W-:Y:S02]  /*12110*/  SYNCS.ARRIVE.TRANS64.RED.A0TR RZ, [UR6+0x344c0], R3 ;  /* 0x0344c003ffff79a7 */ /* 0x0027e40008300406 */
.L_x_204:
[----:B------:R-:W-:Y:S05]  /*12120*/  BSYNC B0 ;  /* 0x0000000000007941 */ /* 0x000fea0003800000 */
.L_x_203:
[----:B------:R-:W-:Y:S05]  /*12130*/  @!P2 BRA `(.L_x_206) ;  /* 0x000000000004a947 */ /* 0x000fea0003800000 */
[----:B------:R-:W-:Y:S01]  /*12140*/  BPT.TRAP 0x1 ;  /* 0x000000040000795c */ /* 0x000fe20000300000 */
.L_x_206:
[----:B------:R-:W-:Y:S01]  /*12150*/  SYNCS.ARRIVE.TRANS64.RED.A1T0 RZ, [UR15], RZ ;  /* 0x000000ffffff79a7 */ /* 0x000fe2000810040f */
[----:B------:R-:W-:Y:S05]  /*12160*/  @!P2 BRA `(.L_x_207) ;  /* 0x000000000004a947 */ /* 0x000fea0003800000 */
[----:B------:R-:W-:Y:S01]  /*12170*/  BPT.TRAP 0x1 ;  /* 0x000000040000795c */ /* 0x000fe20000300000 */
.L_x_207:
[----:B------:R-:W4:Y:S02]  /*12180*/  SYNCS.PHASECHK.TRANS64.TRYWAIT P1, [UR6+0x344e8], R2 ;  /* 0x0344e802ff0075a7 */ /* 0x000f240008020146 */
[----:B----4-:R-:W-:Y:S05]  /*12190*/  @!P1 BRA `(.L_x_208) ;  /* 0x0000005c00e09947 */ /* 0x010fea0003800000 */
.L_x_391:
[----:B------:R-:W-:Y:S04]  /*121a0*/  BSSY B0, `(.L_x_209) ;  /* 0x000000c000007945 */ /* 0x000fe80003800000 */
[----:B------:R-:W-:Y:S05]  /*121b0*/  @P0 BRA `(.L_x_210) ;  /* 0x0000000000280947 */ /* 0x000fea0003800000 */
        /* <DEDUP_REMOVED lines=8> */
.L_x_211:
[----:B-123--:R-:W1:Y:S02]  /*12240*/  LDC R3, c[0x0][0x828] ;  /* 0x00020a00ff037b82 */ /* 0x00ee640000000800 */
[----:B-1----:R4:W-:Y:S02]  /*12250*/  SYNCS.ARRIVE.TRANS64.RED.A0TR RZ, [UR6+0x344c8], R3 ;  /* 0x0344c803ffff79a7 */ /* 0x0029e40008300406 */
.L_x_210:
[----:B------:R-:W-:Y:S05]  /*12260*/  BSYNC B0 ;  /* 0x0000000000007941 */ /* 0x000fea0003800000 */
.L_x_209:
[----:B------:R-:W-:Y:S05]  /*12270*/  @!P2 BRA `(.L_x_212) ;  /* 0x000000000004a947 */ /* 0x000fea0003800000 */
[----:B------:R-:W-:Y:S01]  /*12280*/  BPT.TRAP 0x1 ;  /* 0x000000040000795c */ /* 0x000fe20000300000 */
.L_x_212:
[----:B------:R-:W-:Y:S01]  /*12290*/  SYNCS.ARRIVE.TRANS64.RED.A1T0 RZ, [UR7], RZ ;  /* 0x000000ffffff79a7 */ /* 0x000fe20008100407 */
[----:B------:R-:W-:Y:S05]  /*122a0*/  @!P2 BRA `(.L_x_213) ;  /* 0x000000000004a947 */ /* 0x000fea0003800000 */
[----:B------:R-:W-:Y:S01]  /*122b0*/  BPT.TRAP 0x1 ;  /* 0x000000040000795c */ /* 0x000fe20000300000 */
.L_x_213:
[----:B------:R-:W1:Y:S02]  /*122c0*/  SYNCS.PHASECHK.TRANS64.TRYWAIT P1, [UR6+0x344f0], R2 ;  /* 0x0344f002ff0075a7 */ /* 0x000e640008020146 */
[----:B-1----:R-:W-:Y:S05]  /*122d0*/  @!P1 BRA `(.L_x_214) ;  /* 0x0000005c00a89947 */ /* 0x002fea0003800000 */
.L_x_392:
        /* <DEDUP_REMOVED lines=10> */
.L_x_217:
[----:B--234-:R-:W1:Y:S02]  /*12380*/  LDC R3, c[0x0][0x828] ;  /* 0x00020a00ff037b82 */ /* 0x01ce640000000800 */
[----:B-1----:R1:W-:Y:S02]  /*12390*/  SYNCS.ARRIVE.TRANS64.RED.A0TR RZ, [UR6+0x344d0], R3 ;  /* 0x0344d003ffff79a7 */ /* 0x0023e40008300406 */
.L_x_216:
[----:B------:R-:W-:Y:S05]  /*123a0*/  BSYNC B0 ;  /* 0x0000000000007941 */ /* 0x000fea0003800000 */
.L_x_215:
[----:B------:R-:W-:Y:S05]  /*123b0*/  @!P2 BRA `(.L_x_218) ;  /* 0x000000000004a947 */ /* 0x000fea0003800000 */
[----:B------:R-:W-:Y:S01]  /*123c0*/  BPT.TRAP 0x1 ;  /* 0x000000040000795c */ /* 0x000fe20000300000 */
.L_x_218:
[----:B------:R-:W-:Y:S01]  /*123d0*/  SYNCS.ARRIVE.TRANS64.RED.A1T0 RZ, [UR14], RZ ;  /* 0x000000ffffff79a7 */ /* 0x000fe2000810040e */
[----:B------:R-:W-:Y:S05]  /*123e0*/  @!P2 BRA `(.L_x_219) ;  /* 0x000000000004a947 */ /* 0x000fea0003800000 */
[----:B------:R-:W-:Y:S01]  /*123f0*/  BPT.TRAP 0x1 ;  /* 0x000000040000795c */ /* 0x000fe20000300000 */
.L_x_219:
[----:B------:R-:W1:Y:S02]  /*12400*/  SYNCS.PHASECHK.TRANS64.TRYWAIT P1, [UR6+0x344f8], R2 ;  /* 0x0344f802ff0075a7 */ /* 0x000e640008020146 */
[----:B-1----:R-:W-:Y:S05]  /*12410*/  @!P1 BRA `(.L_x_220) ;  /* 0x0000005c00709947 */ /* 0x002fea0003800000 */
.L_x_393:
        /* <DEDUP_REMOVED lines=10> */
.L_x_223:
[----:B--234-:R-:W1:Y:S02]  /*124c0*/  LDC R3, c[0x0][0x828] ;  /* 0x00020a00ff037b82 */ /* 0x01ce640000000800 */
[----:B-1----:R1:W-:Y:S02]  /*124d0*/  SYNCS.ARRIVE.TRANS64.RED.A0TR RZ, [UR6+0x344d8], R3 ;  /* 0x0344d803ffff79a7 */ /* 0x0023e40008300406 */
.L_x_222:
[----:B------:R-:W-:Y:S05]  /*124e0*/  BSYNC B0 ;  /* 0x0000000000007941 */ /* 0x000fea0003800000 */
.L_x_221:
[----:B------:R-:W-:Y:S05]  /*124f0*/  @!P2 BRA `(.L_x_224) ;  /* 0x000000000004a947 */ /* 0x000fea0003800000 */
[----:B------:R-:W-:Y:S01]  /*12500*/  BPT.TRAP 0x1 ;  /* 0x000000040000795c */ /* 0x000fe20000300000 */
.L_x_224:
[----:B------:R-:W-:Y:S01]  /*12510*/  SYNCS.ARRIVE.TRANS64.RED.A1T0 RZ, [UR36], RZ ;  /* 0x000000ffffff79a7 */ /* 0x000fe20008100424 */
[----:B------:R-:W-:Y:S01]  /*12520*/  UIADD3 UR23, UR19, 0x40, URZ ;  /* 0x0000004013177890 */ /* 0x000fe2000fffe03f */
[----:B------:R-:W-:Y:S11]  /*12530*/  @!P2 BRA `(.L_x_225) ;  /* 0x000000000004a947 */ /* 0x000ff60003800000 */
[----:B------:R-:W-:Y:S01]  /*12540*/  BPT.TRAP 0x1 ;  /* 0x000000040000795c */ /* 0x000fe20000300000 */
.L_x_225:
[----:B------:R-:W1:Y:S02]  /*12550*/  SYNCS.PHASECHK.TRANS64.TRYWAIT P1, [UR6+0x344e0], R8 ;  /* 0x0344e008ff0075a7 */ /* 0x000e640008020146 */
[----:B-1----:R-:W-:Y:S05]  /*12560*/  @!P1 BRA `(.L_x_226) ;  /* 0x0000005c00349947 */ /* 0x002fea0003800000 */
.L_x_394:
[----:B------:R-:W-:Y:S04]  /*12570*/  BSSY B0, `(.L_x_227) ;  /* 0x000000b000007945 */ /* 0x000fe80003800000 */
[----:B------:R-:W-:Y:S05]  /*12580*/  @P0 BRA `(.L_x_228) ;  /* 0x0000000000240947 */ /* 0x000fea0003800000 */
[----:B------:R-:W-:Y:S01]  /*12590*/  UIADD3 UR20, UR6, 0x30000, URZ ;  /* 0x0003000006147890 */ /* 0x000fe2000fffe03f */
[----:B------:R-:W-:Y:S01]  /*125a0*/  UMOV UR16, 0x0 ;  /* 0x0000000000107882 */ /* 0x000fe20000000000 */
[----:B------:R-:W-:Y:S01]  /*125b0*/  UMOV UR17, 0x10000000 ;  /* 0x1000000000117882 */ /* 0x000fe20000000000 */
[----:B------:R-:W-:-:S06]  /*125c0*/  UMOV UR22, UR18 ;  /* 0x0000001200167c82 */ /* 0x000fcc0008000000 */
[----:B------:R1:W-:Y:S02]  /*125d0*/  UTMALDG.2D [UR20], [UR12], desc[UR16] ;  /* 0x000010140c0075b4 */ /* 0x0003e40008009000 */
[----:B-1----:R-:W-:Y:S05]  /*125e0*/  @!P2 BRA `(.L_x_229) ;  /* 0x000000000004a947 */ /* 0x002fea0003800000 */
[----:B------:R-:W-:Y:S01]  /*125f0*/  BPT.TRAP 0x1 ;  /* 0x000000040000795c */ /* 0x000fe20000300000 */
.L_x_229:
[----:B--234-:R-:W1:Y:S02]  /*12600*/  LDC R3, c[0x0][0x828] ;  /* 0x00020a00ff037b82 */ /* 0x01ce640000000800 */
[----:B-1----:R1:W-:Y:S02]  /*12610*/  SYNCS.ARRIVE.TRANS64.RED.A0TR RZ, [UR6+0x344c0], R3 ;  /* 0x0344c003ffff79a7 */ /* 0x0023e40008300406 */
.L_x_228:
[----:B------:R-:W-:Y:S05]  /*12620*/  BSYNC B0 ;  /* 0x0000000000007941 */ /* 0x000fea0003800000 */
.L_x_227:
[----:B------:R-:W-:Y:S05]  /*12630*/  @!P2 BRA `(.L_x_230) ;  /* 0x000000000004a947 */ /* 0x000fea0003800000 */
[----:B------:R-:W-:Y:S01]  /*12640*/  BPT.TRAP 0x1 ;  /* 0x000000040000795c */ /* 0x000fe20000300000 */
.L_x_230:
[----:B------:R-:W-:Y:S01]  /*12650*/  SYNCS.ARRIVE.TRANS64.RED.A1T0 RZ, [UR15], RZ ;  /* 0x000000ffffff79a7 */ /* 0x000fe2000810040f */
[----:B------:R-:W-:Y:S05]  /*12660*/  @!P2 BRA `(.L_x_231) ;  /* 0x000000000004a947 */ /* 0x000fea0003800000 */
[----:B------:R-:W-:Y:S01]  /*12670*/  BPT.TRAP 0x1 ;  /* 0x000000040000795c */ /* 0x000fe20000300000 */
.L_x_231:
[----:B------:R-:W1:Y:S02]  /*12680*/  SYNCS.PHASECHK.TRANS64.TRYWAIT P1, [UR6+0x344e8], R8 ;  /* 0x0344e808ff0075a7 */ /* 0x000e640008020146 */
[----:B-1----:R-:W-:Y:S05]  /*12690*/  @!P1 BRA `(.L_x_232) ;  /* 0x0000005c00009947 */ /* 0x002fea0003800000 */
.L_x_395:
        /* <DEDUP_REMOVED lines=10> */
.L_x_235:
[----:B--234-:R-:W1:Y:S02]  /*12740*/  LDC R3, c[0x0][0x828] ;  /* 0x00020a00ff037b82 */ /* 0x01ce640000000800 */
[----:B-1----:R1:W-:Y:S02]  /*12750*/  SYNCS.ARRIVE.TRANS64.RED.A0TR RZ, [UR6+0x344c8], R3 ;  /* 0x0344c803ffff79a7 */ /* 0x0023e40008300406 */
.L_x_234:
[----:B------:R-:W-:Y:S05]  /*12760*/  BSYNC B0 ;  /* 0x0000000000007941 */ /* 0x000fea0003800000 */
.L_x_233:
[----:B------:R-:W-:Y:S05]  /*12770*/  @!P2 BRA `(.L_x_236) ;  /* 0x000000000004a947 */ /* 0x000fea0003800000 */
[----:B------:R-:W-:Y:S01]  /*12780*/  BPT.TRAP 0x1 ;  /* 0x000000040000795c */ /* 0x000fe20000300000 */
.L_x_236:
[----:B------:R-:W-:Y:S01]  /*12790*/  SYNCS.ARRIVE.TRANS64.RED.A1T0 RZ, [UR7], RZ ;  /* 0x000000ffffff79a7 */ /* 0x000fe20008100407 */
[----:B------:R-:W-:Y:S05]  /*127a0*/  @!P2 BRA `(.L_x_237) ;  /* 0x000000000004a947 */ /* 0x000fea0003800000 */
[----:B------:R-:W-:Y:S01]  /*127b0*/  BPT.TRAP 0x1 ;  /* 0x000000040000795c */ /* 0x000fe20000300000 */
.L_x_237:
[----:B------:R-:W1:Y:S02]  /*127c0*/  SYNCS.PHASECHK.TRANS64.TRYWAIT P1, [UR6+0x344f0], R8 ;  /* 0x0344f008ff0075a7 */ /* 0x000e640008020146 */
[----:B-1----:R-:W-:Y:S05]  /*127d0*/  @!P1 BRA `(.L_x_238) ;  /* 0x0000005800c89947 */ /* 0x002fea0003800000 */
.L_x_396:
        /* <DEDUP_REMOVED lines=10> */
.L_x_241:
[----:B--234-:R-:W1:Y:S02]  /*12880*/  LDC R3, c[0x0][0x828] ;  /* 0x00020a00ff037b82 */ /* 0x01ce640000000800 */
[----:B-1----:R1:W-:Y:S02]  /*12890*/  SYNCS.ARRIVE.TRANS64.RED.A0TR RZ, [UR6+0x344d0], R3 ;  /* 0x0344d003ffff79a7 */ /* 0x0023e40008300406 */
.L_x_240:
[----:B------:R-:W-:Y:S05]  /*128a0*/  BSYNC B0 ;  /* 0x0000000000007941 */ /* 0x000fea0003800000 */
.L_x_239:
[----:B------:R-:W-:Y:S05]  /*128b0*/  @!P2 BRA `(.L_x_242) ;  /* 0x000000000004a947 */ /* 0x000fea0003800000 */
[----:B------:R-:W-:Y:S01]  /*128c0*/  BPT.TRAP 0x1 ;  /* 0x000000040000795c */ /* 0x000fe20000300000 */
.L_x_242:
[----:B------:R-:W-:Y:S01]  /*128d0*/  SYNCS.ARRIVE.TRANS64.RED.A1T0 RZ, [UR14], RZ ;  /* 0x000000ffffff79a7 */ /* 0x000fe2000810040e */
[----:B------:R-:W-:Y:S05]  /*128e0*/  @!P2 BRA `(.L_x_243) ;  /* 0x000000000004a947 */ /* 0x000fea0003800000 */
[----:B------:R-:W-:Y:S01]  /*128f0*/  BPT.TRAP 0x1 ;  /* 0x000000040000795c */ /* 0x000fe20000300000 */
.L_x_243:
[----:B------:R-:W1:Y:S02]  /*12900*/  SYNCS.PHASECHK.TRANS64.TRYWAIT P1, [UR6+0x344f8], R8 ;  /* 0x0344f808ff0075a7 */ /* 0x000e640008020146 */
[----:B-1----:R-:W-:Y:S05]  /*12910*/  @!P1 BRA `(.L_x_244) ;  /* 0x0000005800909947 */ /* 0x002fea0003800000 */
.L_x_397:
        /* <DEDUP_REMOVED lines=10> */
.L_x_247:
[----:B--234-:R-:W1:Y:S02]  /*129c0*/  LDC R3, c[0x0][0x828] ;  /* 0x00020a00ff037b82 */ /* 0x01ce640000000800 */
[----:B-1----:R1:W-:Y:S02]  /*129d0*/  SYNCS.ARRIVE.TRANS64.RED.A0TR RZ, [UR6+0x344d8], R3 ;  /* 0x0344d803ffff79a7 */ /* 0x0023e40008300406 */
.L_x_246:
[----:B------:R-:W-:Y:S05]  /*129e0*/  BSYNC B0 ;  /* 0x0000000000007941 */ /* 0x000fea0003800000 */
.L_x_245:
[----:B------:R-:W-:Y:S05]  /*129f0*/  @!P2 BRA `(.L_x_248) ;  /* 0x000000000004a947 */ /* 0x000fea0003800000 */
[----:B------:R-:W-:Y:S01]  /*12a00*/  BPT.TRAP 0x1 ;  /* 0x000000040000795c */ /* 0x000fe20000300000 */
.L_x_248:
[----:B------:R-:W-:Y:S01]  /*12a10*/  SYNCS.ARRIVE.TRANS64.RED.A1T0 RZ, [UR36], RZ ;  /* 0x000000ffffff79a7 */ /* 0x000fe20008100424 */
[----:B------:R-:W-:Y:S01]  /*12a20*/  UIADD3 UR19, UR19, 0x60, URZ ;  /* 0x0000006013137890 */ /* 0x000fe2000fffe03f */
[----:B------:R-:W-:Y:S11]  /*12a30*/  @!P2 BRA `(.L_x_249) ;  /* 0x000000000004a947 */ /* 0x000ff60003800000 */
[----:B------:R-:W-:Y:S01]  /*12a40*/  BPT.TRAP 0x1 ;  /* 0x000000040000795c */ /* 0x000fe20000300000 */
.L_x_249:
[----:B------:R-:W1:Y:S02]  /*12a50*/  SYNCS.PHASECHK.TRANS64.TRYWAIT P1, [UR6+0x344e0], R2 ;  /* 0x0344e002ff0075a7 */ /* 0x000e640008020146 */
[----:B-1----:R-:W-:Y:S05]  /*12a60*/  @!P1 BRA `(.L_x_250) ;  /* 0x0000005800549947 */ /* 0x002fea0003800000 */
.L_x_398:
        /* <DEDUP_REMOVED lines=9> */
.L_x_253:
[----:B--234-:R-:W1:Y:S02]  /*12b00*/  LDC R3, c[0x0][0x828] ;  /* 0x00020a00ff037b82 */ /* 0x01ce640000000800 */
[----:B-1----:R1:W-:Y:S02]  /*12b10*/  SYNCS.ARRIVE.TRANS64.RED.A0TR RZ, [UR6+0x344c0], R3 ;  /* 0x0344c003ffff79a7 */ /* 0x0023e40008300406 */
.L_x_252:
[----:B------:R-:W-:Y:S05]  /*12b20*/  BSYNC B0 ;  /* 0x0000000000007941 */ /* 0x000fea0003800000 */
.L_x_251:
[----:B------:R-:W-:Y:S05]  /*12b30*/  @!P2 BRA `(.L_x_254) ;  /* 0x000000000004a947 */ /* 0x000fea0003800000 */
[----:B------:R-:W-:Y:S01]  /*12b40*/  BPT.TRAP 0x1 ;  /* 0x000000040000795c */ /* 0x000fe20000300000 */
.L_x_254:
[----:B------:R-:W-:Y:S01]  /*12b50*/  SYNCS.ARRIVE.TRANS64.RED.A1T0 RZ, [UR15], RZ ;  /* 0x000000ffffff79a7 */ /* 0x000fe2000810040f */
[----:B------:R-:W-:Y:S05]  /*12b60*/  @!P2 BRA `(.L_x_255) ;  /* 0x000000000004a947 */ /* 0x000fea0003800000 */
[----:B------:R-:W-:Y:S01]  /*12b70*/  BPT.TRAP 0x1 ;  /* 0x000000040000795c */ /* 0x000fe20000300000 */
.L_x_255:
[----:B------:R-:W1:Y:S02]  /*12b80*/  SYNCS.PHASECHK.TRANS64.TRYWAIT P1, [UR6+0x344e8], R2 ;  /* 0x0344e802ff0075a7 */ /* 0x000e640008020146 */
[----:B-1----:R-:W-:Y:S05]  /*12b90*/  @!P1 BRA `(.L_x_256) ;  /* 0x0000005800209947 */ /* 0x002fea0003800000 */
.L_x_399:
[----:B------:R-:W-:Y:S04]  /*12ba0*/  BSSY B0, `(.L_x_257) ;  /* 0x000000d000007945 */ /* 0x000fe80003800000 */
[----:B------:R-:W-:Y:S05]  /*12bb0*/  @P0 BRA `(.L_x_258) ;  /* 0x00000000002c0947 */ /* 0x000fea0003800000 */
[----:B------:R-:W-:Y:S02]  /*12bc0*/  UIADD3 UR22, UR18, 0x40, URZ ;  /* 0x0000004012167890 */ /* 0x000fe4000fffe03f */
[----:B------:R-:W-:Y:S01]  /*12bd0*/  UIADD3 UR20, UR6, 0x31000, URZ ;  /* 0x0003100006147890 */ /* 0x000fe2000fffe03f */
[----:B------:R-:W-:Y:S01]  /*12be0*/  UMOV UR16, 0x0 ;  /* 0x0000000000107882 */ /* 0x000fe20000000000 */
[----:B------:R-:W-:Y:S01]  /*12bf0*/  UMOV UR17, 0x10000000 ;  /* 0x1000000000117882 */ /* 0x000fe20000000000 */
[----:B------:R-:W-:Y:S01]  /*12c00*/  UMOV UR21, UR25 ;  /* 0x0000001900157c82 */ /* 0x000fe20008000000 */
[----:B------:R-:W-:-:S05]  /*12c10*/  UMOV UR23, UR19 ;  /* 0x0000001300177c82 */ /* 0x000fca0008000000 */
[----:B------:R1:W-:Y:S02]  /*12c20*/  UTMALDG.2D [UR20], [UR12], desc[UR16] ;  /* 0x000010140c0075b4 */ /* 0x0003e40008009000 */
[----:B-1----:R-:W-:Y:S05]  /*12c30*/  @!P2 BRA `(.L_x_259) ;  /* 0x000000000004a947 */ /* 0x002fea0003800000 */
[----:B------:R-:W-:Y:S01]  /*12c40*/  BPT.TRAP 0x1 ;  /* 0x000000040000795c */ /* 0x000fe20000300000 */
.L_x_259:
[----:B--234-:R-:W1:Y:S02]  /*12c50*/  LDC R3, c[0x0][0x828] ;  /* 0x00020a00ff037b82 */ /* 0x01ce640000000800 */
[----:B-1----:R1:W-:Y:S02]  /*12c60*/  SYNCS.ARRIVE.TRANS64.RED.A0TR RZ, [UR6+0x344c8], R3 ;  /* 0x0344c803ffff79a7 */ /* 0x0023e40008300406 */
.L_x_258:
[----:B------:R-:W-:Y:S05]  /*12c70*/  BSYNC B0 ;  /* 0x0000000000007941 */ /* 0x000fea0003800000 */
.L_x_257:
[----:B------:R-:W-:Y:S05]  /*12c80*/  @!P2 BRA `(.L_x_260) ;  /* 0x000000000004a947 */ /* 0x000fea0003800000 */
[----:B------:R-:W-:Y:S01]  /*12c90*/  BPT.TRAP 0x1 ;  /* 0x000000040000795c */ /* 0x000fe20000300000 */
.L_x_260:
[----:B------:R-:W-:Y:S01]  /*12ca0*/  SYNCS.ARRIVE.TRANS64.RED.A1T0 RZ, [UR7], RZ ;  /* 0x000000ffffff79a7 */ /* 0x000fe20008100407 */
[----:B------:R-:W-:Y:S05]  /*12cb0*/  @!P2 BRA `(.L_x_261) ;  /* 0x000000000004a947 */ /* 0x000fea0003800000 */
[----:B------:R-:W-:Y:S01]  /*12cc0*/  BPT.TRAP 0x1 ;  /* 0x000000040000795c */ /* 0x000fe20000300000 */
.L_x_261:
[----:B------:R-:W1:Y:S02]  /*12cd0*/  SYNCS.PHASECHK.TRANS64.TRYWAIT P1, [UR6+0x344f0], R2 ;  /* 0x0344f002ff0075a7 */ /* 0x000e640008020146 */
[----:B-1----:R-:W-:Y:S05]  /*12ce0*/  @!P1 BRA `(.L_x_262) ;  /* 0x0000005400e49947 */ /* 0x002fea0003800000 */
.L_x_400:
        /* <DEDUP_REMOVED lines=11> */
.L_x_265:
[----:B--234-:R-:W1:Y:S02]  /*12da0*/  LDC R3, c[0x0][0x828] ;  /* 0x00020a00ff037b82 */ /* 0x01ce640000000800 */
[----:B-1----:R1:W-:Y:S02]  /*12db0*/  SYNCS.ARRIVE.TRANS64.RED.A0TR RZ, [UR6+0x344d0], R3 ;  /* 0x0344d003ffff79a7 */ /* 0x0023e40008300406 */
.L_x_264:
[----:B------:R-:W-:Y:S05]  /*12dc0*/  BSYNC B0 ;  /* 0x0000000000007941 */ /* 0x000fea0003800000 */
.L_x_263:
[----:B------:R-:W-:Y:S05]  /*12dd0*/  @!P2 BRA `(.L_x_266) ;  /* 0x000000000004a947 */ /* 0x000fea0003800000 */
[----:B------:R-:W-:Y:S01]  /*12de0*/  BPT.TRAP 0x1 ;  /* 0x000000040000795c */ /* 0x000fe20000300000 */
.L_x_266:
[----:B------:R-:W-:Y:S01]  /*12df0*/  SYNCS.ARRIVE.TRANS64.RED.A1T0 RZ, [UR14], RZ ;  /* 0x000000ffffff79a7 */ /* 0x000fe2000810040e */
[----:B------:R-:W-:Y:S05]  /*12e00*/  @!P2 BRA `(.L_x_267) ;  /* 0x000000000004a947 */ /* 0x000fea0003800000 */
[----:B------:R-:W-:Y:S01]  /*12e10*/  BPT.TRAP 0x1 ;  /* 0x000000040000795c */ /* 0x000fe20000300000 */
.L_x_267:
[----:B------:R-:W1:Y:S02]  /*12e20*/  SYNCS.PHASECHK.TRANS64.TRYWAIT P1, [UR6+0x344f8], R2 ;  /* 0x0344f802ff0075a7 */ /* 0x000e640008020146 */
[----:B-1----:R-:W-:Y:S05]  /*12e30*/  @!P1 BRA `(.L_x_268) ;  /* 0x0000005400a89947 */ /* 0x002fea0003800000 */
.L_x_401:
        /* <DEDUP_REMOVED lines=11> */
.L_x_271:
[----:B------:R-:W1:Y:S02]  /*12ef0*/  LDC R2, c[0x0][0x828] ;  /* 0x00020a00ff027b82 */ /* 0x000e640000000800 */
[----:B-1----:R1:W-:Y:S02]  /*12f00*/  SYNCS.ARRIVE.TRANS64.RED.A0TR RZ, [UR6+0x344d8], R2 ;  /* 0x0344d802ffff79a7 */ /* 0x0023e40008300406 */
.L_x_270:
[----:B------:R-:W-:Y:S05]  /*12f10*/  BSYNC B0 ;  /* 0x0000000000007941 */ /* 0x000fea0003800000 */
.L_x_269:
[----:B------:R-:W-:Y:S05]  /*12f20*/  @!P2 BRA `(.L_x_272) ;  /* 0x000000000004a947 */ /* 0x000fea0003800000 */
[----:B------:R-:W-:Y:S01]  /*12f30*/  BPT.TRAP 0x1 ;  /* 0x000000040000795c */ /* 0x000fe20000300000 */
.L_x_272:
[----:B------:R-:W-:Y:S01]  /*12f40*/  ISETP.NE.AND P0, PT, R7, RZ, PT ;  /* 0x000000ff0700720c */ /* 0x000fe20003f05270 */
[----:B------:R-:W-:Y:S01]  /*12f50*/  SYNCS.ARRIVE.TRANS64.RED.A1T0 RZ, [UR36], RZ ;  /* 0x000000ffffff79a7 */ /* 0x000fe20008100424 */
[CC--:B------:R-:W-:Y:S02]  /*12f60*/  ISETP.NE.AND P3, PT, R18.reuse, R6.reuse, PT ;  /* 0x000000061200720c */ /* 0x0c0fe40003f65270 */
[----:B------:R-:W-:-:S13]  /*12f70*/  ISETP.EQ.OR P0, PT, R18, R6, !P0 ;  /* 0x000000061200720c */ /* 0x000fda0004702670 */
[----:B------:R-:W-:Y:S05]  /*12f80*/  @P0 BRA `(.L_x_273) ;  /* 0x0000000400040947 */ /* 0x000fea0003800000 */
[----:B------:R-:W-:Y:S01]  /*12f90*/  ELECT P0, URZ, PT ;  /* 0x00000000003f782f */ /* 0x000fe20003800000 */
[----:B------:R-:W-:-:S12]  /*12fa0*/  BSSY B0, `(.L_x_274) ;  /* 0x0000032000007945 */ /* 0x000fd80003800000 */
[----:B------:R-:W-:Y:S05]  /*12fb0*/  @!P0 BRA `(.L_x_275) ;  /* 0x0000000000c08947 */ /* 0x000fea0003800000 */
[----:B-1234-:R-:W1:Y:S08]  /*12fc0*/  LDC.64 R2, c[0x0][0x290] ;  /* 0x0000a400ff027b82 */ /* 0x01ee700000000a00 */
[----:B------:R-:W2:Y:S08]  /*12fd0*/  LDC.64 R10, c[0x0][0x808] ;  /* 0x00020200ff0a7b82 */ /* 0x000eb00000000a00 */
[----:B------:R-:W3:Y:S01]  /*12fe0*/  LDC.64 R14, c[0x0][0x810] ;  /* 0x00020400ff0e7b82 */ /* 0x000ee20000000a00 */
[----:B-1----:R-:W-:-:S05]  /*12ff0*/  IMAD.WIDE R2, R6, 0xc, R2 ;  /* 0x0000000c06027825 */ /* 0x002fca00078e0202 */
[----:B------:R1:W5:Y:S04]  /*13000*/  LDG.E R12, desc[UR38][R2.64] ;  /* 0x00000026020c7981 */ /* 0x000368000c1e1900 */
[----:B-----5:R1:W5:Y:S01]  /*13010*/  LDG.E R13, desc[UR38][R2.64+0x4] ;  /* 0x00000426020d7981 */ /* 0x020362000c1e1900 */
[----:B--2---:R-:W-:Y:S02]  /*13020*/  ISETP.NE.U32.AND P0, PT, R10, RZ, PT ;  /* 0x000000ff0a00720c */ /* 0x004fe40003f05070 */
[----:B------:R-:W-:Y:S02]  /*13030*/  SHF.R.S32.HI R9, RZ, 0x1f, R6 ;  /* 0x0000001fff097819 */ /* 0x000fe40000011406 */
[----:B------:R-:W-:Y:S02]  /*13040*/  ISETP.NE.AND.EX P0, PT, R11, RZ, PT, P0 ;  /* 0x000000ff0b00720c */ /* 0x000fe40003f05300 */
[----:B---3--:R-:W-:-:S04]  /*13050*/  ISETP.NE.U32.AND P1, PT, R14, RZ, PT ;  /* 0x000000ff0e00720c */ /* 0x008fc80003f25070 */
[----:B------:R-:W-:-:S07]  /*13060*/  ISETP.NE.AND.EX P1, PT, R15, RZ, PT, P1 ;  /* 0x000000ff0f00720c */ /* 0x000fce0003f25310 */
[----:B-1----:R-:W-:Y:S06]  /*13070*/  @!P0 BRA `(.L_x_276) ;  /* 0x0000000000108947 */ /* 0x002fec0003800000 */
[----:B------:R-:W-:-:S04]  /*13080*/  LEA R2, P0, R6, R10, 0x3 ;  /* 0x0000000a06027211 */ /* 0x000fc800078018ff */
[----:B------:R-:W-:-:S06]  /*13090*/  LEA.HI.X R3, R6, R11, R9, 0x3, P0 ;  /* 0x0000000b06037211 */ /* 0x000fcc00000f1c09 */
[----:B------:R-:W2:Y:S04]  /*130a0*/  LDG.E.64 R2, desc[UR38][R2.64] ;  /* 0x0000002602027981 */ /* 0x000ea8000c1e1b00 */
[----:B--2---:R1:W-:Y:S02]  /*130b0*/  STS.64 [UR5], R2 ;  /* 0x00000002ff007988 */ /* 0x0043e40008000a05 */
.L_x_276:
[----:B------:R-:W-:Y:S05]  /*130c0*/  @!P1 BRA `(.L_x_275) ;  /* 0x00000000007c9947 */ /* 0x000fea0003800000 */
[----:B-1----:R-:W-:-:S04]  /*130d0*/  LEA R2, P0, R6, R14, 0x3 ;  /* 0x0000000e06027211 */ /* 0x002fc800078018ff */
[----:B------:R-:W-:Y:S02]  /*130e0*/  LEA.HI.X R3, R6, R15, R9, 0x3, P0 ;  /* 0x0000000f06037211 */ /* 0x000fe400000f1c09 */
[----:B------:R-:W1:Y:S04]  /*130f0*/  LDS R9, [UR5+0x1c] ;  /* 0x00001c05ff097984 */ /* 0x000e680008000800 */
[----:B------:R-:W2:Y:S01]  /*13100*/  LDG.E.64 R2, desc[UR38][R2.64] ;  /* 0x0000002602027981 */ /* 0x000ea2000c1e1b00 */
[----:B------:R-:W-:Y:S01]  /*13110*/  MOV R18, UR5 ;  /* 0x0000000500127c02 */ /* 0x000fe20008000f00 */
[----:B-----5:R-:W-:Y:S01]  /*13120*/  VIADD R13, R13, 0xffffffff ;  /* 0xffffffff0d0d7836 */ /* 0x020fe20000000000 */
[----:B------:R-:W-:Y:S02]  /*13130*/  IADD3 R12, R12, -0x1, RZ ;  /* 0xffffffff0c0c7810 */ /* 0x000fe40007ffe0ff */
[----:B------:R-:W-:-:S02]  /*13140*/  CS2R R14, SRZ ;  /* 0x00000000000e7805 */ /* 0x000fc4000001ff00 */
[----:B------:R-:W-:Y:S01]  /*13150*/  SHF.R.U64 R18, R18, 0x4, RZ ;  /* 0x0000000412127819 */ /* 0x000fe200000012ff */
[----:B------:R-:W-:Y:S04]  /*13160*/  STS [UR5+0x30], RZ ;  /* 0x000030ffff007988 */ /* 0x000fe80008000805 */
[----:B------:R-:W-:Y:S04]  /*13170*/  STS.128 [UR5+0x20], R12 ;  /* 0x0000200cff007988 */ /* 0x000fe80008000c05 */
        /* <DEDUP_REMOVED lines=10> */
[----:B------:R-:W-:Y:S04]  /*13220*/  STS [UR5+0x1c], R9 ;  /* 0x00001c09ff007988 */ /* 0x000fe80008000805 */
[----:B------:R-:W1:Y:S02]  /*13230*/  LDS R10, [UR5+0x1c] ;  /* 0x00001c05ff0a7984 */ /* 0x000e640008000800 */
[----:B-1----:R-:W-:-:S05]  /*13240*/  LOP3.LUT R10, R10, 0xf0, RZ, 0xb8, !PT ;  /* 0x000000f00a0a7812 */ /* 0x002fca00078eb8ff */
[----:B------:R-:W-:Y:S04]  /*13250*/  STS [UR5+0x1c], R10 ;  /* 0x00001c0aff007988 */ /* 0x000fe80008000805 */
[----:B------:R-:W1:Y:S02]  /*13260*/  LDS R11, [UR5+0x1c] ;  /* 0x00001c05ff0b7984 */ /* 0x000e640008000800 */
[----:B-1----:R-:W-:-:S05]  /*13270*/  LOP3.LUT R19, R11, 0xf00, RZ, 0xb8, !PT ;  /* 0x00000f000b137812 */ /* 0x002fca00078eb8ff */
[----:B------:R-:W-:Y:S04]  /*13280*/  STS.64 [UR5+0x18], R18 ;  /* 0x00001812ff007988 */ /* 0x000fe80008000a05 */
[----:B------:R-:W1:Y:S02]  /*13290*/  LDS R11, [UR5+0x1c] ;  /* 0x00001c05ff0b7984 */ /* 0x000e640008000800 */
[----:B-1----:R-:W-:-:S05]  /*132a0*/  LOP3.LUT R2, R11, 0xf000, RZ, 0xb8, !PT ;  /* 0x0000f0000b027812 */ /* 0x002fca00078eb8ff */
[----:B------:R1:W-:Y:S02]  /*132b0*/  STS [UR5+0x1c], R2 ;  /* 0x00001c02ff007988 */ /* 0x0003e40008000805 */
.L_x_275:
[----:B------:R-:W-:Y:S05]  /*132c0*/  BSYNC B0 ;  /* 0x0000000000007941 */ /* 0x000fea0003800000 */
.L_x_274:
[----:B-1----:R-:W1:Y:S01]  /*132d0*/  S2R R2, SR_LANEID ;  /* 0x0000000000027919 */ /* 0x002e620000000000 */
[----:B------:R-:W-:Y:S01]  /*132e0*/  NOP ;  /* 0x0000000000007918 */ /* 0x000fe20000000000 */
[----:B------:R-:W-:Y:S01]  /*132f0*/  ELECT P0, URZ, PT ;  /* 0x00000000003f782f */ /* 0x000fe20003800000 */
[----:B------:R-:W-:Y:S01]  /*13300*/  BSSY B0, `(.L_x_277) ;  /* 0x0000008000007945 */ /* 0x000fe20003800000 */
[----:B-1----:R-:W-:-:S04]  /*13310*/  SHF.L.U32 R10, R2, 0x2, RZ ;  /* 0x00000002020a7819 */ /* 0x002fc800000006ff */
[----:B------:R-:W-:Y:S01]  /*13320*/  IADD3 R2, P1, R10, UR12, RZ ;  /* 0x0000000c0a027c10 */ /* 0x000fe2000ff3e0ff */
[----:B------:R1:W1:Y:S04]  /*13330*/  LDS R9, [R10+UR5] ;  /* 0x000000050a097984 */ /* 0x0002680008000800 */
[----:B--234-:R-:W-:Y:S02]  /*13340*/  IMAD.X R3, RZ, RZ, UR13, P1 ;  /* 0x0000000dff037e24 */ /* 0x01cfe400088e06ff */
[----:B------:R-:W-:Y:S06]  /*13350*/  @!P0 BRA `(.L_x_278) ;  /* 0x0000000000088947 */ /* 0x000fec0003800000 */
[----:B------:R0:W-:Y:S01]  /*13360*/  UTMACMDFLUSH ;  /* 0x00000000000079b7 */ /* 0x0001e20000000000 */
[----:B------:R-:W-:-:S04]  /*13370*/  DEPBAR.LE SB0, 0x0 ;  /* 0x000080000000791a */ /* 0x000fc80000000000 */
.L_x_278:
[----:B------:R-:W-:Y:S05]  /*13380*/  BSYNC B0 ;  /* 0x0000000000007941 */ /* 0x000fea0003800000 */
.L_x_277:
[----:B-1----:R1:W5:Y:S02]  /*13390*/  ATOMG.E.EXCH.STRONG.GPU PT, RZ, [R2], R9 ;  /* 0x0000000902ff73a8 */ /* 0x00236400041ee100 */
.L_x_273:
[----:B-1----:R-:W2:Y:S01]  /*133a0*/  LDL.LU R2, [R1+0x100] ;  /* 0x0001000001027983 */ /* 0x002ea20000300800 */
[----:B------:R-:W-:Y:S01]  /*133b0*/  ISETP.NE.AND P1, PT, R7, RZ, PT ;  /* 0x000000ff0700720c */ /* 0x000fe20003f25270 */
[----:B------:R-:W-:Y:S01]  /*133c0*/  IMAD.MOV.U32 R16, RZ, RZ, R4 ;  /* 0x000000ffff107224 */ /* 0x000fe200078e0004 */
[----:B------:R-:W-:Y:S01]  /*133d0*/  MOV R17, R5 ;  /* 0x0000000500117202 */ /* 0x000fe20000000f00 */
[----:B------:R-:W-:Y:S01]  /*133e0*/  IMAD.MOV.U32 R18, RZ, RZ, R6 ;  /* 0x000000ffff127224 */ /* 0x000fe200078e0006 */
[----:B--234-:R-:W-:Y:S02]  /*133f0*/  IADD3 R3, R2, 0x1, RZ ;  /* 0x0000000102037810 */ /* 0x01cfe40007ffe0ff */
[----:B------:R-:W-:Y:S02]  /*13400*/  SEL R2, RZ, 0x1, !P3 ;  /* 0x00000001ff027807 */ /* 0x000fe40005800000 */
[----:B------:R-:W-:-:S04]  /*13410*/  ISETP.NE.AND P0, PT, R3, 0x8, PT ;  /* 0x000000080300780c */ /* 0x000fc80003f05270 */
[----:B------:R-:W-:Y:S02]  /*13420*/  SEL R3, R3, RZ, P0 ;  /* 0x000000ff03037207 */ /* 0x000fe40000000000 */
[----:B------:R-:W-:-:S03]  /*13430*/  SEL R9, RZ, 0x1, P0 ;  /* 0x00000001ff097807 */ /* 0x000fc60000000000 */
[----:B------:R1:W-:Y:S01]  /*13440*/  STL [R1+0x100], R3 ;  /* 0x0001000301007387 */ /* 0x0003e20000100800 */
[----:B------:R-:W-:Y:S01]  /*13450*/  LOP3.LUT R0, R0, R9, RZ, 0x3c, !PT ;  /* 0x0000000900007212 */ /* 0x000fe200078e3cff */
[----:B------:R-:W-:Y:S06]  /*13460*/  @P1 BRA `(.L_x_279) ;  /* 0xffffffe000a01947 */ /* 0x000fec000383ffff */
[----:B-----5:R-:W-:Y:S01]  /*13470*/  ELECT P0, URZ, PT ;  /* 0x00000000003f782f */ /* 0x020fe20003800000 */
[----:B------:R-:W-:-:S12]  /*13480*/  BSSY B0, `(.L_x_280) ;  /* 0x0000017000007945 */ /* 0x000fd80003800000 */
[----:B------:R-:W-:Y:S05]  /*13490*/  @!P0 BRA `(.L_x_281) ;  /* 0x0000000000548947 */ /* 0x000fea0003800000 */
[----:B------:R-:W-:Y:S05]  /*134a0*/  @!P2 BRA `(.L_x_282) ;  /* 0x000000000004a947 */ /* 0x000fea0003800000 */
[----:B------:R-:W-:Y:S01]  /*134b0*/  BPT.TRAP 0x1 ;  /* 0x000000040000795c */ /* 0x000fe20000300000 */
.L_x_282:
[----:B------:R-:W2:Y:S02]  /*134c0*/  SYNCS.PHASECHK.TRANS64.TRYWAIT P0, [UR6+0x344e0], R8 ;  /* 0x0344e008ff0075a7 */ /* 0x000ea40008000146 */
[----:B--2---:R-:W-:Y:S05]  /*134d0*/  @!P0 BRA `(.L_x_283) ;  /* 0x0000005000188947 */ /* 0x004fea0003800000 */
.L_x_402:
[----:B------:R-:W-:Y:S05]  /*134e0*/  @!P2 BRA `(.L_x_284) ;  /* 0x000000000004a947 */ /* 0x000fea0003800000 */
[----:B------:R-:W-:Y:S01]  /*134f0*/  BPT.TRAP 0x1 ;  /* 0x000000040000795c */ /* 0x000fe20000300000 */
.L_x_284:
[----:B------:R-:W2:Y:S02]  /*13500*/  SYNCS.PHASECHK.TRANS64.TRYWAIT P0, [UR6+0x344e8], R8 ;  /* 0x0344e808ff0075a7 */ /* 0x000ea40008000146 */
[----:B--2---:R-:W-:Y:S05]  /*13510*/  @!P0 BRA `(.L_x_285) ;  /* 0x0000005000208947 */ /* 0x004fea0003800000 */
.L_x_403:
[----:B------:R-:W-:Y:S05]  /*13520*/  @!P2 BRA `(.L_x_286) ;  /* 0x000000000004a947 */ /* 0x000fea0003800000 */
[----:B------:R-:W-:Y:S01]  /*13530*/  BPT.TRAP 0x1 ;  /* 0x000000040000795c */ /* 0x000fe20000300000 */
.L_x_286:
[----:B------:R-:W2:Y:S02]  /*13540*/  SYNCS.PHASECHK.TRANS64.TRYWAIT P0, [UR6+0x344f0], R8 ;  /* 0x0344f008ff0075a7 */ /* 0x000ea40008000146 */
[----:B--2---:R-:W-:Y:S05]  /*13550*/  @!P0 BRA `(.L_x_287) ;  /* 0x0000005000288947 */ /* 0x004fea0003800000 */
.L_x_404:
[----:B------:R-:W-:Y:S05]  /*13560*/  @!P2 BRA `(.L_x_288) ;  /* 0x000000000004a947 */ /* 0x000fea0003800000 */
[----:B------:R-:W-:Y:S01]  /*13570*/  BPT.TRAP 0x1 ;  /* 0x000000040000795c */ /* 0x000fe20000300000 */
.L_x_288:
[----:B------:R-:W-:-:S04]  /*13580*/  MOV R0, 0x1 ;  /* 0x0000000100007802 */ /* 0x000fc80000000f00 */
[----:B------:R-:W-:-:S07]  /*13590*/  SHF.L.U32 R0, R0, 0x1f, RZ ;  /* 0x0000001f00007819 */ /* 0x000fce00000006ff */
.L_x_289:
[----:B-1----:R-:W-:-:S04]  /*135a0*/  IMAD.U32 R3, RZ, RZ, UR6 ;  /* 0x00000006ff037e24 */ /* 0x002fc8000f8e00ff */
[----:B------:R1:W2:Y:S03]  /*135b0*/  SYNCS.PHASECHK.TRANS64.TRYWAIT P0, [R3+URZ+0x344f8], R0 ;  /* 0x0344f800030075a7 */ /* 0x0002a6000800017f */
[----:B--2---:R-:W-:Y:S05]  /*135c0*/  @!P0 NANOSLEEP.SYNCS 0x989680 ;  /* 0x009896800000895d */ /* 0x004fea0003900000 */
[----:B------:R-:W2:Y:S02]  /*135d0*/  @!P0 SYNCS.PHASECHK.TRANS64 P0, [R3+URZ+0x344f8], R0 ;  /* 0x0344f800030085a7 */ /* 0x000ea4000800007f */
[----:B--2---:R-:W-:Y:S05]  /*135e0*/  @!P0 BRA `(.L_x_289) ;  /* 0xfffffffc00ec8947 */ /* 0x004fea000383ffff */
.L_x_281:
[----:B------:R-:W-:Y:S05]  /*135f0*/  BSYNC B0 ;  /* 0x0000000000007941 */ /* 0x000fea0003800000 */
.L_x_280:
[----:B------:R-:W-:Y:S05]  /*13600*/  EXIT ;  /* 0x000000000000794d */ /* 0x000fea0003800000 */
.L_x_162:
[----:B------:R-:W1:Y:S01]  /*13610*/  S2UR UR4, SR_CTAID.Y ;  /* 0x00000000000479c3 */ /* 0x000e620000002600 */
[----:B------:R-:W3:Y:S01]  /*13620*/  S2R R0, SR_LANEID ;  /* 0x0000000000007919 */ /* 0x000ee20000000000 */
[----:B------:R-:W-:Y:S01]  /*13630*/  ELECT P0, URZ, PT ;  /* 0x00000000003f782f */ /* 0x000fe20003800000 */
[----:B------:R-:W-:Y:S01]  /*13640*/  BSSY B0, `(.L_x_290) ;  /* 0x000003b000007945 */ /* 0x000fe20003800000 */
[----:B------:R-:W-:Y:S01]  /*13650*/  ULDC.64 UR12, c[0x0][0x508] ;  /* 0x00014200000c7ab9 */ /* 0x000fe20000000a00 */
[----:B-1----:R-:W-:-:S04]  /*13660*/  UIMAD UR4, UR4, UR60, UR52 ;  /* 0x0000003c040472a4 */ /* 0x002fc8000f8e0234 */
[----:B------:R-:W-:-:S06]  /*13670*/  UIMAD.WIDE UR12, UR4, 0x80, UR12 ;  /* 0x00000080040c78a5 */ /* 0x000fcc000f8e020c */
[----:B------:R-:W-:Y:S06]  /*13680*/  @!P0 BRA `(.L_x_291) ;  /* 0x0000000000d88947 */ /* 0x000fec0003800000 */
[----:B------:R1:W-:Y:S01]  /*13690*/  STL [R1+0x108], R13 ;  /* 0x0001080d01007387 */ /* 0x0003e20000100800 */
[----:B------:R-:W4:Y:S01]  /*136a0*/  LDC.64 R14, c[0x0][0x358] ;  /* 0x0000d600ff0e7b82 */ /* 0x000f220000000a00 */
[----:B------:R-:W-:Y:S02]  /*136b0*/  UMOV UR4, 0x400 ;  /* 0x0000040000047882 */ /* 0x000fe40000000000 */
[----:B------:R3:W-:Y:S01]  /*136c0*/  STL [R1+0x104], R11 ;  /* 0x0001040b01007387 */ /* 0x0007e20000100800 */
[----:B--2---:R-:W-:-:S04]  /*136d0*/  ULEA UR4, UR58, UR4, 0x18 ;  /* 0x000000043a047291 */ /* 0x004fc8000f8ec03f */
[----:B------:R-:W2:Y:S08]  /*136e0*/  LDC.64 R8, c[0x0][0x340] ;  /* 0x0000d000ff087b82 */ /* 0x000eb00000000a00 */
[----:B-1----:R-:W4:Y:S08]  /*136f0*/  LDC.64 R12, c[0x0][0x350] ;  /* 0x0000d400ff0c7b82 */ /* 0x002f300000000a00 */
[----:B---3--:R-:W2:Y:S08]  /*13700*/  LDC.64 R10, c[0x0][0x348] ;  /* 0x0000d200ff0a7b82 */ /* 0x008eb00000000a00 */
[----:B------:R-:W1:Y:S01]  /*13710*/  LDC.64 R32, c[0x0][0x300] ;  /* 0x0000c000ff207b82 */ /* 0x000e620000000a00 */
[----:B----4-:R3:W-:Y:S07]  /*13720*/  STS.128 [UR4+0x34650], R12 ;  /* 0x0346500cff007988 */ /* 0x0107ee0008000c04 */
[----:B------:R-:W1:Y:S01]  /*13730*/  LDC.64 R34, c[0x0][0x308] ;  /* 0x0000c200ff227b82 */ /* 0x000e620000000a00 */
[----:B--2---:R2:W-:Y:S07]  /*13740*/  STS.128 [UR4+0x34640], R8 ;  /* 0x03464008ff007988 */ /* 0x0045ee0008000c04 */
[----:B------:R-:W4:Y:S08]  /*13750*/  LDC.64 R28, c[0x0][0x310] ;  /* 0x0000c400ff1c7b82 */ /* 0x000f300000000a00 */
[----:B---3--:R-:W3:Y:S08]  /*13760*/  LDC.64 R12, c[0x0][0x420] ;  /* 0x00010800ff0c7b82 */ /* 0x008ef00000000a00 */
[----:B------:R-:W3:Y:S01]  /*13770*/  LDC.64 R14, c[0x0][0x428] ;  /* 0x00010a00ff0e7b82 */ /* 0x000ee20000000a00 */
[----:B-1----:R-:W-:Y:S07]  /*13780*/  STS.128 [UR4+0x34600], R32 ;  /* 0x03460020ff007988 */ /* 0x002fee0008000c04 */
[----:B--2---:R-:W1:Y:S08]  /*13790*/  LDC.64 R8, c[0x0][0x430] ;  /* 0x00010c00ff087b82 */ /* 0x004e700000000a00 */
[----:B------:R-:W1:Y:S01]  /*137a0*/  LDC.64 R10, c[0x0][0x438] ;  /* 0x00010e00ff0a7b82 */ /* 0x000e620000000a00 */
[----:B---3--:R2:W-:Y:S07]  /*137b0*/  STS.128 [UR4+0x346a0], R12 ;  /* 0x0346a00cff007988 */ /* 0x0085ee0008000c04 */
[----:B------:R-:W4:Y:S08]  /*137c0*/  LDC.64 R30, c[0x0][0x318] ;  /* 0x0000c600ff1e7b82 */ /* 0x000f300000000a00 */
[----:B------:R-:W3:Y:S01]  /*137d0*/  LDC.64 R24, c[0x0][0x320] ;  /* 0x0000c800ff187b82 */ /* 0x000ee20000000a00 */
[----:B--2---:R2:W5:Y:S07]  /*137e0*/  LDL.LU R13, [R1+0x108] ;  /* 0x00010800010d7983 */ /* 0x00456e0000300800 */
[----:B------:R-:W3:Y:S01]  /*137f0*/  LDC.64 R26, c[0x0][0x328] ;  /* 0x0000ca00ff1a7b82 */ /* 0x000ee20000000a00 */
[----:B-1----:R1:W-:Y:S07]  /*13800*/  STS.128 [UR4+0x346b0], R8 ;  /* 0x0346b008ff007988 */ /* 0x0023ee0008000c04 */
[----:B------:R-:W2:Y:S01]  /*13810*/  LDC.64 R4, c[0x0][0x330] ;  /* 0x0000cc00ff047b82 */ /* 0x000ea20000000a00 */
[----:B----4-:R4:W-:Y:S04]  /*13820*/  STS.128 [UR4+0x34610], R28 ;  /* 0x0346101cff007988 */ /* 0x0109e80008000c04 */
[----:B-1----:R1:W5:Y:S03]  /*13830*/  LDL.LU R11, [R1+0x104] ;  /* 0x00010400010b7983 */ /* 0x0023660000300800 */
[----:B------:R-:W2:Y:S01]  /*13840*/  LDC.64 R6, c[0x0][0x338] ;  /* 0x0000ce00ff067b82 */ /* 0x000ea20000000a00 */
[----:B---3--:R3:W-:Y:S07]  /*13850*/  STS.128 [UR4+0x34620], R24 ;  /* 0x03462018ff007988 */ /* 0x0087ee0008000c04 */
[----:B------:R-:W1:Y:S08]  /*13860*/  LDC.64 R32, c[0x0][0x360] ;  /* 0x0000d800ff207b82 */ /* 0x000e700000000a00 */
[----:B------:R-:W1:Y:S01]  /*13870*/  LDC.64 R34, c[0x0][0x368] ;  /* 0x0000da00ff227b82 */ /* 0x000e620000000a00 */
[----:B--2---:R2:W-:Y:S07]  /*13880*/  STS.128 [UR4+0x34630], R4 ;  /* 0x03463004ff007988 */ /* 0x0045ee0008000c04 */
[----:B----4-:R-:W4:Y:S08]  /*13890*/  LDC.64 R28, c[0x0][0x370] ;  /* 0x0000dc00ff1c7b82 */ /* 0x010f300000000a00 */
[----:B------:R-:W4:Y:S08]  /*138a0*/  LDC.64 R30, c[0x0][0x378] ;  /* 0x0000de00ff1e7b82 */ /* 0x000f300000000a00 */
[----:B---3--:R-:W3:Y:S01]  /*138b0*/  LDC.64 R24, c[0x0][0x400] ;  /* 0x00010000ff187b82 */ /* 0x008ee20000000a00 */
[----:B-1----:R1:W-:Y:S07]  /*138c0*/  STS.128 [UR4+0x34660], R32 ;  /* 0x03466020ff007988 */ /* 0x0023ee0008000c04 */
[----:B------:R-:W3:Y:S08]  /*138d0*/  LDC.64 R26, c[0x0][0x408] ;  /* 0x00010200ff1a7b82 */ /* 0x000ef00000000a00 */
[----:B--2---:R-:W2:Y:S01]  /*138e0*/  LDC.64 R4, c[0x0][0x410] ;  /* 0x00010400ff047b82 */ /* 0x004ea20000000a00 */
[----:B----4-:R4:W-:Y:S07]  /*138f0*/  STS.128 [UR4+0x34670], R28 ;  /* 0x0346701cff007988 */ /* 0x0109ee0008000c04 */
[----:B------:R-:W2:Y:S01]  /*13900*/  LDC.64 R6, c[0x0][0x418] ;  /* 0x00010600ff067b82 */ /* 0x000ea20000000a00 */
[----:B---3--:R3:W-:Y:S07]  /*13910*/  STS.128 [UR4+0x34680], R24 ;  /* 0x03468018ff007988 */ /* 0x0087ee0008000c04 */
[----:B-1----:R-:W1:Y:S08]  /*13920*/  LDC.64 R32, c[0x0][0x440] ;  /* 0x00011000ff207b82 */ /* 0x002e700000000a00 */
[----:B------:R-:W1:Y:S01]  /*13930*/  LDC.64 R34, c[0x0][0x448] ;  /* 0x00011200ff227b82 */ /* 0x000e620000000a00 */
[----:B--2---:R2:W-:Y:S07]  /*13940*/  STS.128 [UR4+0x34690], R4 ;  /* 0x03469004ff007988 */ /* 0x0045ee0008000c04 */
[----:B----4-:R-:W4:Y:S08]  /*13950*/  LDC.64 R28, c[0x0][0x450] ;  /* 0x00011400ff1c7b82 */ /* 0x010f300000000a00 */
[----:B------:R-:W4:Y:S08]  /*13960*/  LDC.64 R30, c[0x0][0x458] ;  /* 0x00011600ff1e7b82 */ /* 0x000f300000000a00 */
[----:B---3--:R-:W3:Y:S08]  /*13970*/  LDC.64 R24, c[0x0][0x460] ;  /* 0x00011800ff187b82 */ /* 0x008ef00000000a00 */
[----:B------:R-:W3:Y:S08]  /*13980*/  LDC.64 R26, c[0x0][0x468] ;  /* 0x00011a00ff1a7b82 */ /* 0x000ef00000000a00 */
[----:B--2---:R-:W2:Y:S08]  /*13990*/  LDC.64 R4, c[0x0][0x470] ;  /* 0x00011c00ff047b82 */ /* 0x004eb00000000a00 */
[----:B------:R-:W2:Y:S01]  /*139a0*/  LDC.64 R6, c[0x0][0x478] ;  /* 0x00011e00ff067b82 */ /* 0x000ea20000000a00 */
[----:B-1----:R1:W-:Y:S04]  /*139b0*/  STS.128 [UR4+0x346c0], R32 ;  /* 0x0346c020ff007988 */ /* 0x0023e80008000c04 */
[----:B----4-:R1:W-:Y:S04]  /*139c0*/  STS.128 [UR4+0x346d0], R28 ;  /* 0x0346d01cff007988 */ /* 0x0103e80008000c04 */
[----:B---3--:R1:W-:Y:S04]  /*139d0*/  STS.128 [UR4+0x346e0], R24 ;  /* 0x0346e018ff007988 */ /* 0x0083e80008000c04 */
[----:B--2---:R1:W-:Y:S02]  /*139e0*/  STS.128 [UR4+0x346f0], R4 ;  /* 0x0346f004ff007988 */ /* 0x0043e40008000c04 */
.L_x_291:
[----:B--2---:R-:W-:Y:S05]  /*139f0*/  BSYNC B0 ;  /* 0x0000000000007941 */ /* 0x004fea0003800000 */
.L_x_290:
[----:B------:R-:W-:Y:S01]  /*13a00*/  ELECT P0, URZ, PT ;  /* 0x00000000003f782f */ /* 0x000fe20003800000 */
[----:B------:R-:W-:Y:S01]  /*13a10*/  NOP ;  /* 0x0000000000007918 */ /* 0x000fe20000000000 */
[----:B------:R-:W-:Y:S11]  /*13a20*/  BSSY B0, `(.L_x_292) ;  /* 0x000004a000007945 */ /* 0x000ff60003800000 */
[----:B------:R-:W-:Y:S05]  /*13a30*/  @!P0 BRA `(.L_x_293) ;  /* 0x0000000400208947 */ /* 0x000fea0003800000 */
[----:B-1----:R-:W1:Y:S08]  /*13a40*/  LDC.64 R4, c[0x0][0x518] ;  /* 0x00014600ff047b82 */ /* 0x002e700000000a00 */
[----:B------:R-:W2:Y:S08]  /*13a50*/  LDC.64 R2, c[0x0][0x528] ;  /* 0x00014a00ff027b82 */ /* 0x000eb00000000a00 */
[----:B------:R-:W4:Y:S01]  /*13a60*/  LDC.64 R8, c[0x0][0x510] ;  /* 0x00014400ff087b82 */ /* 0x000f220000000a00 */
[----:B-1----:R-:W-:-:S07]  /*13a70*/  IMAD.WIDE R4, R18, 0x8, R4 ;  /* 0x0000000812047825 */ /* 0x002fce00078e0204 */
[----:B------:R-:W1:Y:S01]  /*13a80*/  LDC.64 R6, c[0x0][0x520] ;  /* 0x00014800ff067b82 */ /* 0x000e620000000a00 */
[----:B------:R-:W3:Y:S01]  /*13a90*/  LDG.E.64 R4, desc[UR38][R4.64] ;  /* 0x0000002604047981 */ /* 0x000ee2000c1e1b00 */
[----:B--2---:R-:W-:-:S06]  /*13aa0*/  IMAD.WIDE R2, R18, 0x8, R2 ;  /* 0x0000000812027825 */ /* 0x004fcc00078e0202 */
[----:B------:R-:W2:Y:S01]  /*13ab0*/  LDG.E.64 R2, desc[UR38][R2.64] ;  /* 0x0000002602027981 */ /* 0x000ea2000c1e1b00 */
[----:B----4-:R-:W-:-:S06]  /*13ac0*/  IMAD.WIDE R8, R18, 0x8, R8 ;  /* 0x0000000812087825 */ /* 0x010fcc00078e0208 */
[----:B------:R-:W4:Y:S01]  /*13ad0*/  LDG.E.64 R8, desc[UR38][R8.64] ;  /* 0x0000002608087981 */ /* 0x000f22000c1e1b00 */
[----:B-1----:R-:W-:-:S06]  /*13ae0*/  IMAD.WIDE R6, R18, 0x8, R6 ;  /* 0x0000000812067825 */ /* 0x002fcc00078e0206 */
[----:B------:R-:W4:Y:S01]  /*13af0*/  LDG.E.64 R6, desc[UR38][R6.64] ;  /* 0x0000002606067981 */ /* 0x000f22000c1e1b00 */
[----:B------:R-:W-:Y:S02]  /*13b00*/  UMOV UR4, 0x400 ;  /* 0x0000040000047882 */ /* 0x000fe40000000000 */
[----:B------:R-:W-:-:S09]  /*13b10*/  ULEA UR4, UR58, UR4, 0x18 ;  /* 0x000000043a047291 */ /* 0x000fd2000f8ec03f */
[----:B------:R-:W1:Y:S04]  /*13b20*/  LDS R10, [UR4+0x3461c] ;  /* 0x03461c04ff0a7984 */ /* 0x000e680008000800 */
[----:B------:R-:W1:Y:S01]  /*13b30*/  LDS R12, [UR4+0x3469c] ;  /* 0x03469c04ff0c7984 */ /* 0x000e620008000800 */
[----:B------:R-:W-:Y:S02]  /*13b40*/  UIADD3 UR6, UR4, 0x34680, URZ ;  /* 0x0003468004067890 */ /* 0x000fe4000fffe03f */
[----:B------:R-:W-:-:S04]  /*13b50*/  UIADD3 UR5, UR4, 0x34600, URZ ;  /* 0x0003460004057890 */ /* 0x000fc8000fffe03f */
[----:B------:R-:W-:Y:S02]  /*13b60*/  IMAD.U32 R24, RZ, RZ, UR6 ;  /* 0x00000006ff187e24 */ /* 0x000fe4000f8e00ff */
[----:B------:R-:W-:-:S03]  /*13b70*/  MOV R22, UR5 ;  /* 0x0000000500167c02 */ /* 0x000fc60008000f00 */
[----:B------:R-:W-:Y:S02]  /*13b80*/  SHF.R.U64 R24, R24, 0x4, RZ ;  /* 0x0000000418187819 */ /* 0x000fe400000012ff */
[----:B------:R-:W-:Y:S02]  /*13b90*/  SHF.R.U64 R22, R22, 0x4, RZ ;  /* 0x0000000416167819 */ /* 0x000fe400000012ff */
[----:B-----5:R-:W-:Y:S01]  /*13ba0*/  IADD3 R13, R13, -0x1, RZ ;  /* 0xffffffff0d0d7810 */ /* 0x020fe20007ffe0ff */
[----:B------:R-:W-:Y:S04]  /*13bb0*/  STS [UR4+0x34690], R24 ;  /* 0x03469018ff007988 */ /* 0x000fe80008000804 */
[----:B------:R-:W-:Y:S04]  /*13bc0*/  STS [UR4+0x34610], R22 ;  /* 0x03461016ff007988 */ /* 0x000fe80008000804 */
[----:B------:R-:W-:Y:S04]  /*13bd0*/  STS [UR4+0x34614], R22 ;  /* 0x03461416ff007988 */ /* 0x000fe80008000804 */
[----:B------:R-:W-:Y:S04]  /*13be0*/  STS [UR4+0x34694], R24 ;  /* 0x03469418ff007988 */ /* 0x000fe80008000804 */
[----:B------:R-:W-:Y:S04]  /*13bf0*/  STS [UR4+0x34630], RZ ;  /* 0x034630ffff007988 */ /* 0x000fe80008000804 */
[----:B------:R-:W-:Y:S01]  /*13c00*/  STS [UR4+0x346b0], RZ ;  /* 0x0346b0ffff007988 */ /* 0x000fe20008000804 */
[----:B---3--:R-:W-:-:S04]  /*13c10*/  SHF.L.U64.HI R5, R4, 0x1, R5 ;  /* 0x0000000104057819 */ /* 0x008fc80000010205 */
[----:B------:R-:W-:Y:S02]  /*13c20*/  LOP3.LUT R5, R5, 0x1fffffff, RZ, 0xc0, !PT ;  /* 0x1fffffff05057812 */ /* 0x000fe400078ec0ff */
[----:B--2---:R-:W-:Y:S02]  /*13c30*/  SHF.L.U64.HI R3, R2, 0x1, R3 ;  /* 0x0000000102037819 */ /* 0x004fe40000010203 */
[----:B------:R-:W-:Y:S02]  /*13c40*/  SHF.R.U32.HI R15, RZ, 0x4, R5 ;  /* 0x00000004ff0f7819 */ /* 0x000fe40000011605 */
[----:B------:R-:W-:Y:S02]  /*13c50*/  LOP3.LUT R3, R3, 0x1fffffff, RZ, 0xc0, !PT ;  /* 0x1fffffff03037812 */ /* 0x000fe400078ec0ff */
[----:B-1----:R-:W-:Y:S02]  /*13c60*/  LOP3.LUT R10, R10, 0xf, R15, 0xb8, !PT ;  /* 0x0000000f0a0a7812 */ /* 0x002fe400078eb80f */
[----:B------:R-:W-:-:S04]  /*13c70*/  SHF.R.U32.HI R15, RZ, 0x4, R3 ;  /* 0x00000004ff0f7819 */ /* 0x000fc80000011603 */
[----:B------:R-:W-:Y:S01]  /*13c80*/  LOP3.LUT R14, R12, 0xf, R15, 0xb8, !PT ;  /* 0x0000000f0c0e7812 */ /* 0x000fe200078eb80f */
[----:B------:R-:W-:Y:S04]  /*13c90*/  STS [UR4+0x3461c], R10 ;  /* 0x03461c0aff007988 */ /* 0x000fe80008000804 */
[----:B------:R-:W-:Y:S04]  /*13ca0*/  STS [UR4+0x3469c], R14 ;  /* 0x03469c0eff007988 */ /* 0x000fe80008000804 */
[----:B------:R-:W1:Y:S04]  /*13cb0*/  LDS R12, [UR4+0x3461c] ;  /* 0x03461c04ff0c7984 */ /* 0x000e680008000800 */
[----:B------:R-:W2:Y:S01]  /*13cc0*/  LDS R15, [UR4+0x3469c] ;  /* 0x03469c04ff0f7984 */ /* 0x000ea20008000800 */
[----:B-1----:R-:W-:-:S02]  /*13cd0*/  LOP3.LUT R12, R12, 0xf0, RZ, 0xb8, !PT ;  /* 0x000000f00c0c7812 */ /* 0x002fc400078eb8ff */
[----:B--2---:R-:W-:-:S03]  /*13ce0*/  LOP3.LUT R15, R15, 0xf0, RZ, 0xb8, !PT ;  /* 0x000000f00f0f7812 */ /* 0x004fc600078eb8ff */
[----:B------:R-:W-:Y:S04]  /*13cf0*/  STS [UR4+0x3461c], R12 ;  /* 0x03461c0cff007988 */ /* 0x000fe80008000804 */
[----:B------:R-:W-:Y:S04]  /*13d00*/  STS [UR4+0x3469c], R15 ;  /* 0x03469c0fff007988 */ /* 0x000fe80008000804 */
[----:B------:R-:W1:Y:S04]  /*13d10*/  LDS R23, [UR4+0x3461c] ;  /* 0x03461c04ff177984 */ /* 0x000e680008000800 */
[----:B------:R-:W2:Y:S01]  /*13d20*/  LDS R25, [UR4+0x3469c] ;  /* 0x03469c04ff197984 */ /* 0x000ea20008000800 */
[----:B-1----:R-:W-:-:S02]  /*13d30*/  LOP3.LUT R23, R23, 0xf00, RZ, 0xb8, !PT ;  /* 0x00000f0017177812 */ /* 0x002fc400078eb8ff */
[----:B--2---:R-:W-:-:S03]  /*13d40*/  LOP3.LUT R25, R25, 0xf00, RZ, 0xb8, !PT ;  /* 0x00000f0019197812 */ /* 0x004fc600078eb8ff */
[----:B------:R-:W-:Y:S04]  /*13d50*/  STS.64 [UR4+0x34618], R22 ;  /* 0x03461816ff007988 */ /* 0x000fe80008000a04 */
[----:B------:R-:W-:Y:S04]  /*13d60*/  STS.64 [UR4+0x34698], R24 ;  /* 0x03469818ff007988 */ /* 0x000fe80008000a04 */
[----:B------:R-:W1:Y:S04]  /*13d70*/  LDS R21, [UR4+0x3461c] ;  /* 0x03461c04ff157984 */ /* 0x000e680008000800 */
[----:B------:R-:W2:Y:S01]  /*13d80*/  LDS R10, [UR4+0x3469c] ;  /* 0x03469c04ff0a7984 */ /* 0x000ea20008000800 */
[----:B------:R-:W-:Y:S01]  /*13d90*/  IMAD.SHL.U32 R4, R4, 0x2, RZ ;  /* 0x0000000204047824 */ /* 0x000fe200078e00ff */
[----:B------:R-:W-:Y:S01]  /*13da0*/  SHF.L.U32 R2, R2, 0x1, RZ ;  /* 0x0000000102027819 */ /* 0x000fe200000006ff */
[----:B------:R-:W-:Y:S01]  /*13db0*/  VIADD R12, R11, 0xffffffff ;  /* 0xffffffff0b0c7836 */ /* 0x000fe20000000000 */
[----:B------:R-:W-:-:S02]  /*13dc0*/  CS2R R14, SRZ ;  /* 0x00000000000e7805 */ /* 0x000fc4000001ff00 */
[----:B------:R-:W-:Y:S02]  /*13dd0*/  LOP3.LUT R2, R2, 0xfffffffe, RZ, 0xc0, !PT ;  /* 0xfffffffe02027812 */ /* 0x000fe400078ec0ff */
[----:B------:R-:W-:Y:S01]  /*13de0*/  LOP3.LUT R4, R4, 0xfffffffe, RZ, 0xc0, !PT ;  /* 0xfffffffe04047812 */ /* 0x000fe200078ec0ff */
[----:B------:R3:W-:Y:S01]  /*13df0*/  STS.128 [UR4+0x34620], R12 ;  /* 0x0346200cff007988 */ /* 0x0007e20008000c04 */
[----:B------:R-:W-:Y:S02]  /*13e00*/  SHF.R.U64 R3, R2, 0x4, R3 ;  /* 0x0000000402037819 */ /* 0x000fe40000001203 */
[----:B------:R-:W-:Y:S01]  /*13e10*/  SHF.R.U64 R5, R4, 0x4, R5 ;  /* 0x0000000404057819 */ /* 0x000fe20000001205 */
[----:B----4-:R4:W-:Y:S04]  /*13e20*/  STS.64 [UR4+0x34600], R8 ;  /* 0x03460008ff007988 */ /* 0x0109e80008000a04 */
[----:B------:R4:W-:Y:S01]  /*13e30*/  STS [UR4+0x3460c], R5 ;  /* 0x03460c05ff007988 */ /* 0x0009e20008000804 */
[----:B---3--:R-:W-:-:S03]  /*13e40*/  IADD3 R13, R19, -0x1, RZ ;  /* 0xffffffff130d7810 */ /* 0x008fc60007ffe0ff */
[----:B------:R4:W-:Y:S04]  /*13e50*/  STS [UR4+0x3468c], R3 ;  /* 0x03468c03ff007988 */ /* 0x0009e80008000804 */
[----:B------:R4:W-:Y:S01]  /*13e60*/  STS.128 [UR4+0x346a0], R12 ;  /* 0x0346a00cff007988 */ /* 0x0009e20008000c04 */
[----:B-1----:R-:W-:Y:S02]  /*13e70*/  LOP3.LUT R2, R21, 0xf000, RZ, 0xb8, !PT ;  /* 0x0000f00015027812 */ /* 0x002fe400078eb8ff */
[----:B--2---:R-:W-:Y:S01]  /*13e80*/  LOP3.LUT R10, R10, 0xf000, RZ, 0xb8, !PT ;  /* 0x0000f0000a0a7812 */ /* 0x004fe200078eb8ff */
[----:B------:R4:W-:Y:S04]  /*13e90*/  STS.64 [UR4+0x34680], R6 ;  /* 0x03468006ff007988 */ /* 0x0009e80008000a04 */
[----:B------:R4:W-:Y:S04]  /*13ea0*/  STS [UR4+0x3461c], R2 ;  /* 0x03461c02ff007988 */ /* 0x0009e80008000804 */
[----:B------:R4:W-:Y:S02]  /*13eb0*/  STS [UR4+0x3469c], R10 ;  /* 0x03469c0aff007988 */ /* 0x0009e40008000804 */
.L_x_293:
[----:B------:R-:W-:Y:S05]  /*13ec0*/  BSYNC B0 ;  /* 0x0000000000007941 */ /* 0x000fea0003800000 */
.L_x_292:
[----:B------:R-:W-:Y:S01]  /*13ed0*/  ELECT P0, URZ, PT ;  /* 0x00000000003f782f */ /* 0x000fe20003800000 */
[----:B------:R-:W-:Y:S01]  /*13ee0*/  NOP ;  /* 0x0000000000007918 */ /* 0x000fe20000000000 */
[----:B------:R-:W-:Y:S11]  /*13ef0*/  BSSY B0, `(.L_x_294) ;  /* 0x0000004000007945 */ /* 0x000ff60003800000 */
[----:B------:R-:W-:Y:S05]  /*13f00*/  @!P0 BRA `(.L_x_295) ;  /* 0x0000000000088947 */ /* 0x000fea0003800000 */
[----:B------:R0:W-:Y:S01]  /*13f10*/  UTMACMDFLUSH ;  /* 0x00000000000079b7 */ /* 0x0001e20000000000 */
[----:B------:R-:W-:-:S04]  /*13f20*/  DEPBAR.LE SB0, 0x0 ;  /* 0x000080000000791a */ /* 0x000fc80000000000 */
.L_x_295:
[----:B------:R-:W-:Y:S05]  /*13f30*/  BSYNC B0 ;  /* 0x0000000000007941 */ /* 0x000fea0003800000 */
.L_x_294:
[----:B------:R-:W-:Y:S01]  /*13f40*/  UMOV UR4, 0x400 ;  /* 0x0000040000047882 */ /* 0x000fe20000000000 */
[----:B---3--:R-:W-:Y:S01]  /*13f50*/  IMAD.SHL.U32 R0, R0, 0x4, RZ ;  /* 0x0000000400007824 */ /* 0x008fe200078e00ff */
[----:B------:R-:W-:Y:S01]  /*13f60*/  ULEA UR18, UR58, UR4, 0x18 ;  /* 0x000000043a127291 */ /* 0x000fe2000f8ec03f */
[----:B------:R-:W-:-:S03]  /*13f70*/  ULDC UR14, c[0x0][0x884] ;  /* 0x00022100000e7ab9 */ /* 0x000fc60000000800 */
[----:B------:R-:W-:Y:S01]  /*13f80*/  UIADD3 UR20, UR18, 0x34600, URZ ;  /* 0x0003460012147890 */ /* 0x000fe2000fffe03f */
[----:B-1----:R-:W-:Y:S01]  /*13f90*/  IADD3 R4, P0, R0, UR12, RZ ;  /* 0x0000000c00047c10 */ /* 0x002fe2000ff1e0ff */
[----:B------:R-:W-:-:S03]  /*13fa0*/  UIMAD.WIDE UR14, UR14, 0x80, UR12 ;  /* 0x000000800e0e78a5 */ /* 0x000fc6000f8e020c */
[----:B----4-:R-:W-:-:S03]  /*13fb0*/  IADD3.X R5, RZ, UR13, RZ, P0, !PT ;  /* 0x0000000dff057c10 */ /* 0x010fc600087fe4ff */
[----:B------:R-:W-:Y:S01]  /*13fc0*/  IADD3 R2, P1, R0, UR14, RZ ;  /* 0x0000000e00027c10 */ /* 0x000fe2000ff3e0ff */
[----:B------:R-:W1:Y:S04]  /*13fd0*/  LDS R7, [R0+UR20] ;  /* 0x0000001400077984 */ /* 0x000e680008000800 */
[----:B------:R2:W3:Y:S01]  /*13fe0*/  LDS R9, [R0+UR20+0x80] ;  /* 0x0000801400097984 */ /* 0x0004e20008000800 */
[----:B------:R-:W-:Y:S02]  /*13ff0*/  IMAD.X R3, RZ, RZ, UR15, P1 ;  /* 0x0000000fff037e24 */ /* 0x000fe400088e06ff */
[----:B------:R-:W-:Y:S01]  /*14000*/  IMAD.MOV.U32 R6, RZ, RZ, 0x1 ;  /* 0x00000001ff067424 */ /* 0x000fe200078e00ff */
[----:B------:R-:W-:Y:S01]  /*14010*/  BSSY B0, `(.L_x_296) ;  /* 0x00000f2000007945 */ /* 0x000fe20003800000 */
[----:B------:R-:W-:Y:S01]  /*14020*/  USHF.L.U32 UR4, UR58, 0x6, URZ ;  /* 0x000000063a047899 */ /* 0x000fe2000800063f */
[----:B------:R-:W-:Y:S01]  /*14030*/  IMAD.MOV.U32 R10, RZ, RZ, 0x1 ;  /* 0x00000001ff0a7424 */ /* 0x000fe200078e00ff */
[----:B------:R-:W-:Y:S01]  /*14040*/  USHF.L.U32 UR5, UR58, 0xc, URZ ;  /* 0x0000000c3a057899 */ /* 0x000fe2000800063f */
[----:B--2---:R-:W-:-:S02]  /*14050*/  MOV R0, RZ ;  /* 0x000000ff00007202 */ /* 0x004fc40000000f00 */
[----:B------:R-:W-:Y:S01]  /*14060*/  MOV R19, RZ ;  /* 0x000000ff00137202 */ /* 0x000fe20000000f00 */
[----:B------:R-:W-:Y:S02]  /*14070*/  ULOP3.LUT UR22, UR59, 0x1, URZ, 0xfc, !UPT ;  /* 0x000000013b167892 */ /* 0x000fe4000f8efc3f */
[----:B------:R-:W-:Y:S02]  /*14080*/  ULOP3.LUT UR19, UR42, 0x2, URZ, 0xfc, !UPT ;  /* 0x000000022a137892 */ /* 0x000fe4000f8efc3f */
[----:B------:R-:W-:Y:S02]  /*14090*/  ULOP3.LUT UR16, UR4, 0x40, URZ, 0xc0, !UPT ;  /* 0x0000004004107892 */ /* 0x000fe4000f8ec03f */
[----:B------:R-:W-:Y:S02]  /*140a0*/  ULOP3.LUT UR17, UR5, 0x1000, URZ, 0xc0, !UPT ;  /* 0x0000100005117892 */ /* 0x000fe4000f8ec03f */
[----:B------:R-:W-:Y:S01]  /*140b0*/  UIADD3 UR21, UR18, 0x34680, URZ ;  /* 0x0003468012157890 */ /* 0x000fe2000fffe03f */
[----:B-1----:R1:W5:Y:S04]  /*140c0*/  ATOMG.E.EXCH.STRONG.GPU PT, RZ, [R4], R7 ;  /* 0x0000000704ff73a8 */ /* 0x00236800041ee100 */
[----:B---3--:R2:W5:Y:S01]  /*140d0*/  ATOMG.E.EXCH.STRONG.GPU PT, RZ, [R2], R9 ;  /* 0x0000000902ff73a8 */ /* 0x00856200041ee100 */
[----:B-1----:R-:W-:-:S02]  /*140e0*/  MOV R4, 0x1 ;  /* 0x0000000100047802 */ /* 0x002fc40000000f00 */
[----:B--2---:R-:W-:Y:S02]  /*140f0*/  PRMT R2, R6, 0x7610, R2 ;  /* 0x0000761006027816 */ /* 0x004fe40000000002 */
[----:B------:R-:W-:-:S07]  /*14100*/  PRMT R3, R4, 0x7610, R3 ;  /* 0x0000761004037816 */ /* 0x000fce0000000003 */
.L_x_315:
[----:B------:R-:W-:Y:S01]  /*14110*/  LOP3.LUT P0, RZ, R3, 0xff, RZ, 0xc0, !PT ;  /* 0x000000ff03ff7812 */ /* 0x000fe2000780c0ff */
[----:B-1---5:R-:W-:Y:S01]  /*14120*/  VIADD R4, R11, 0x3f ;  /* 0x0000003f0b047836 */ /* 0x022fe20000000000 */
[----:B------:R-:W-:Y:S05]  /*14130*/  YIELD ;  /* 0x0000000000007946 */ /* 0x000fea0003800000 */
[----:B------:R-:W-:Y:S01]  /*14140*/  SHF.R.S32.HI R5, RZ, 0x1f, R4 ;  /* 0x0000001fff057819 */ /* 0x000fe20000011404 */
[----:B------:R-:W-:Y:S03]  /*14150*/  BSSY B1, `(.L_x_297) ;  /* 0x0000008000017945 */ /* 0x000fe60003800000 */
[----:B------:R-:W-:-:S02]  /*14160*/  LEA.HI R5, R5, R4, RZ, 0x6 ;  /* 0x0000000405057211 */ /* 0x000fc400078f30ff */
[----:B------:R-:W-:Y:S05]  /*14170*/  @!P0 BRA `(.L_x_298) ;  /* 0x0000000000148947 */ /* 0x000fea0003800000 */
[----:B------:R-:W-:-:S04]  /*14180*/  DEPBAR {5,4,3,2,1,0} ;  /* 0x0000003f0000791a */ /* 0x000fc80000000000 */
[----:B------:R1:W-:Y:S01]  /*14190*/  UTMACCTL.IV [UR12] ;  /* 0x000000000c0079b9 */ /* 0x0003e20008000000 */
[----:B------:R-:W-:-:S04]  /*141a0*/  DEPBAR {5,4,3,2,1,0} ;  /* 0x0000003f0000791a */ /* 0x000fc80000000000 */
[----:B------:R1:W-:Y:S02]  /*141b0*/  UTMACCTL.IV [UR14] ;  /* 0x000000000e0079b9 */ /* 0x0003e40008000000 */
[----:B-1----:R-:W-:Y:S01]  /*141c0*/  NOP ;  /* 0x0000000000007918 */ /* 0x002fe20000000000 */
.L_x_298:
[----:B------:R-:W-:Y:S05]  /*141d0*/  BSYNC B1 ;  /* 0x0000000000017941 */ /* 0x000fea0003800000 */
.L_x_297:
[----:B------:R-:W-:Y:S01]  /*141e0*/  UMOV UR4, 0xffffffff ;  /* 0xffffffff00047882 */ /* 0x000fe20000000000 */
[----:B------:R-:W-:Y:S02]  /*141f0*/  SHF.R.S32.HI R7, RZ, 0x6, R5 ;  /* 0x00000006ff077819 */ /* 0x000fe40000011405 */
[----:B------:R-:W-:Y:S05]  /*14200*/  BRA.DIV UR4, `(.L_x_299) ;  /* 0x0000004604147947 */ /* 0x000fea000b800000 */
[----:B------:R-:W-:-:S13]  /*14210*/  ELECT P6, URZ, PT ;  /* 0x00000000003f782f */ /* 0x000fda00038c0000 */
.L_x_407:
[----:B------:R-:W-:Y:S01]  /*14220*/  ISETP.LT.OR P6, PT, R11, 0x1, !P6 ;  /* 0x000000010b00780c */ /* 0x000fe200077c1670 */
[----:B------:R-:W-:-:S12]  /*14230*/  BSSY B1, `(.L_x_300) ;  /* 0x000002f000017945 */ /* 0x000fd80003800000 */
[----:B------:R-:W-:Y:S05]  /*14240*/  @P6 BRA `(.L_x_301) ;  /* 0x0000000000b46947 */ /* 0x000fea0003800000 */
[----:B------:R-:W-:Y:S01]  /*14250*/  LEA R17, R17, UR16, 0x7 ;  /* 0x0000001011117c11 */ /* 0x000fe2000f8e38ff */
[----:B------:R-:W-:Y:S01]  /*14260*/  VIADD R9, R7, 0x1 ;  /* 0x0000000107097836 */ /* 0x000fe20000000000 */
[----:B------:R-:W-:Y:S01]  /*14270*/  SHF.L.U32 R16, R16, 0x8, RZ ;  /* 0x0000000810107819 */ /* 0x000fe200000006ff */
[----:B------:R-:W-:Y:S01]  /*14280*/  IMAD.MOV.U32 R3, RZ, RZ, R10 ;  /* 0x000000ffff037224 */ /* 0x000fe200078e000a */
[----:B------:R-:W-:Y:S02]  /*14290*/  MOV R12, RZ ;  /* 0x000000ff000c7202 */ /* 0x000fe40000000f00 */
[----:B------:R-:W-:-:S07]  /*142a0*/  MOV R4, R0 ;  /* 0x0000000000047202 */ /* 0x000fce0000000f00 */
.L_x_304:
[----:B-1----:R-:W-:Y:S01]  /*142b0*/  LEA R8, R4, UR18, 0x3 ;  /* 0x0000001204087c11 */ /* 0x002fe2000f8e18ff */
[----:B------:R-:W-:Y:S05]  /*142c0*/  YIELD ;  /* 0x0000000000007946 */ /* 0x000fea0003800000 */
[----:B------:R-:W-:Y:S02]  /*142d0*/  SHF.L.U32 R5, R3, 0x1f, RZ ;  /* 0x0000001f03057819 */ /* 0x000fe400000006ff */
[----:B------:R-:W-:Y:S02]  /*142e0*/  LOP3.LUT P1, RZ, R20, 0x7f, RZ, 0xc0, !PT ;  /* 0x0000007f14ff7812 */ /* 0x000fe4000782c0ff */
[----:B------:R-:W1:Y:S11]  /*142f0*/  SYNCS.PHASECHK.TRANS64.TRYWAIT P0, [R8+URZ+0x344a0], R5 ;  /* 0x0344a005080075a7 */ /* 0x000e76000800017f */
[----:B------:R-:W2:Y:S01]  /*14300*/  @!P1 LDC R6, c[0x0][0x500] ;  /* 0x00014000ff069b82 */ /* 0x000ea20000000800 */
[----:B-1----:R-:W-:Y:S05]  /*14310*/  @!P0 BRA `(.L_x_302) ;  /* 0x0000004000f08947 */ /* 0x002fea0003800000 */
.L_x_408:
[----:B------:R-:W-:Y:S01]  /*14320*/  UPRMT UR4, UR19, 0x9910, URZ ;  /* 0x0000991013047896 */ /* 0x000fe2000800003f */
[----:B--2---:R2:W-:Y:S03]  /*14330*/  @!P1 SYNCS.ARRIVE.TRANS64 RZ, [R8+URZ+0x34480], R6 ;  /* 0x0344800608ff99a7 */ /* 0x0045e6000800003f */
[----:B------:R-:W-:-:S06]  /*14340*/  UISETP.NE.AND UP0, UPT, UR4, 0x2, UPT ;  /* 0x000000020400788c */ /* 0x000fcc000bf05270 */
[----:B------:R-:W-:-:S13]  /*14350*/  PLOP3.LUT P0, PT, PT, PT, UP0, 0x80, 0x0 ;  /* 0x000000000000781c */ /* 0x000fda0003f0f008 */
[----:B--2---:R-:W-:Y:S05]  /*14360*/  @P0 BRA `(.L_x_303) ;  /* 0x0000000000040947 */ /* 0x004fea0003800000 */
[----:B------:R-:W-:Y:S01]  /*14370*/  BPT.TRAP 0x1 ;  /* 0x000000040000795c */ /* 0x000fe20000300000 */
.L_x_303:
[C---:B------:R-:W-:Y:S01]  /*14380*/  R2UR UR8, R4.reuse ;  /* 0x00000000040872ca */ /* 0x040fe200000e0000 */
[----:B------:R-:W-:Y:S01]  /*14390*/  VIADD R4, R4, 0x1 ;  /* 0x0000000104047836 */ /* 0x000fe20000000000 */
[----:B------:R-:W-:Y:S01]  /*143a0*/  R2UR UR9, R8 ;  /* 0x00000000080972ca */ /* 0x000fe200000e0000 */
[----:B------:R-:W-:Y:S01]  /*143b0*/  UMOV UR24, 0x0 ;  /* 0x0000000000187882 */ /* 0x000fe20000000000 */
[----:B------:R-:W-:Y:S01]  /*143c0*/  IADD3 R9, R9, -0x1, RZ ;  /* 0xffffffff09097810 */ /* 0x000fe20007ffe0ff */
[----:B------:R-:W-:Y:S01]  /*143d0*/  UMOV UR25, 0x10000000 ;  /* 0x1000000000197882 */ /* 0x000fe20000000000 */
[----:B------:R-:W-:Y:S01]  /*143e0*/  R2UR UR10, R12 ;  /* 0x000000000c0a72ca */ /* 0x000fe200000e0000 */
[----:B------:R-:W-:Y:S01]  /*143f0*/  UMOV UR23, 0x30000 ;  /* 0x0003000000177882 */ /* 0x000fe20000000000 */
[----:B------:R-:W-:Y:S01]  /*14400*/  R2UR UR11, R16 ;  /* 0x00000000100b72ca */ /* 0x000fe200000e0000 */
[----:B------:R-:W-:Y:S01]  /*14410*/  VIADD R12, R12, 0x40 ;  /* 0x000000400c0c7836 */ /* 0x000fe20000000000 */
[----:B------:R-:W-:-:S02]  /*14420*/  R2UR UR7, R17 ;  /* 0x00000000110772ca */ /* 0x000fc400000e0000 */
[----:B------:R-:W-:Y:S01]  /*14430*/  ISETP.GT.AND P1, PT, R9, 0x1, PT ;  /* 0x000000010900780c */ /* 0x000fe20003f24270 */
[----:B------:R-:W-:Y:S01]  /*14440*/  ULEA UR4, UR8, UR17, 0xd ;  /* 0x0000001108047291 */ /* 0x000fe2000f8e683f */
[C---:B------:R-:W-:Y:S01]  /*14450*/  ISETP.NE.AND P0, PT, R4.reuse, 0x4, PT ;  /* 0x000000040400780c */ /* 0x040fe20003f05270 */
[----:B------:R-:W-:Y:S02]  /*14460*/  ULEA UR8, UR8, UR18, 0xf ;  /* 0x0000001208087291 */ /* 0x000fe4000f8e783f */
[----:B------:R-:W-:Y:S01]  /*14470*/  ULEA UR4, UR4, UR18, 0x1 ;  /* 0x0000001204047291 */ /* 0x000fe2000f8e083f */
[----:B------:R-:W-:Y:S01]  /*14480*/  SEL R6, RZ, 0x1, P0 ;  /* 0x00000001ff067807 */ /* 0x000fe20000000000 */
[----:B------:R-:W-:Y:S01]  /*14490*/  UIADD3 UR9, UR9, 0x34480, URZ ;  /* 0x0003448009097890 */ /* 0x000fe2000fffe03f */
[----:B------:R-:W-:Y:S01]  /*144a0*/  SEL R4, R4, RZ, P0 ;  /* 0x000000ff04047207 */ /* 0x000fe20000000000 */
[----:B------:R-:W-:Y:S01]  /*144b0*/  UIADD3 UR4, UR4, 0x20000, URZ ;  /* 0x0002000004047890 */ /* 0x000fe2000fffe03f */
[----:B------:R-:W-:Y:S01]  /*144c0*/  LOP3.LUT R3, R3, R6, RZ, 0x3c, !PT ;  /* 0x0000000603037212 */ /* 0x000fe200078e3cff */
[----:B------:R-:W-:-:S03]  /*144d0*/  UMOV UR6, UR10 ;  /* 0x0000000a00067c82 */ /* 0x000fc60008000000 */
[----:B------:R-:W-:Y:S02]  /*144e0*/  UMOV UR5, UR9 ;  /* 0x0000000900057c82 */ /* 0x000fe40008000000 */
[----:B------:R2:W-:Y:S02]  /*144f0*/  UTMALDG.2D [UR8], [UR12], desc[UR24] ;  /* 0x000018080c0075b4 */ /* 0x0005e40008009000 */
[----:B------:R2:W-:Y:S02]  /*14500*/  UTMALDG.2D.MULTICAST [UR4], [UR14], UR23, desc[UR24] ;  /* 0x000018040e0073b4 */ /* 0x0005e40008009817 */
[----:B--2---:R-:W-:Y:S05]  /*14510*/  @P1 BRA `(.L_x_304) ;  /* 0xfffffffc00641947 */ /* 0x004fea000383ffff */
.L_x_301:
[----:B------:R-:W-:Y:S05]  /*14520*/  BSYNC B1 ;  /* 0x0000000000017941 */ /* 0x000fea0003800000 */
.L_x_300:
[----:B------:R-:W-:Y:S02]  /*14530*/  IADD3 R0, R7, R0, RZ ;  /* 0x0000000007007210 */ /* 0x000fe40007ffe0ff */
[----:B------:R-:W-:Y:S02]  /*14540*/  LOP3.LUT P0, RZ, R2, 0xff, RZ, 0xc0, !PT ;  /* 0x000000ff02ff7812 */ /* 0x000fe4000780c0ff */
[----:B------:R-:W-:-:S04]  /*14550*/  SHF.R.U32.HI R2, RZ, 0x2, R0 ;  /* 0x00000002ff027819 */ /* 0x000fc80000011600 */
[----:B------:R-:W-:-:S04]  /*14560*/  LOP3.LUT R2, R2, 0x1, RZ, 0xc0, !PT ;  /* 0x0000000102027812 */ /* 0x000fc800078ec0ff */
[----:B------:R-:W-:Y:S01]  /*14570*/  ISETP.NE.U32.AND P1, PT, R2, 0x1, PT ;  /* 0x000000010200780c */ /* 0x000fe20003f25070 */
[----:B------:R-:W-:Y:S02]  /*14580*/  IMAD.U32 R2, RZ, RZ, UR22 ;  /* 0x00000016ff027e24 */ /* 0x000fe4000f8e00ff */
[----:B------:R-:W-:Y:S01]  /*14590*/  @P0 SYNCS.ARRIVE.TRANS64.A1T0 RZ, [UR18+0x34508], RZ ;  /* 0x034508ffffff09a7 */ /* 0x000fe20008100012 */
[----:B------:R-:W-:Y:S02]  /*145a0*/  ISETP.GT.U32.AND P0, PT, R0, 0x3, PT ;  /* 0x000000030000780c */ /* 0x000fe40003f04070 */
[----:B------:R-:W-:Y:S02]  /*145b0*/  ISETP.NE.AND P2, PT, R2, 0x3, PT ;  /* 0x000000030200780c */ /* 0x000fe40003f45270 */
[C---:B------:R-:W-:Y:S02]  /*145c0*/  ISETP.LT.U32.AND P0, PT, R7.reuse, 0x4, P0 ;  /* 0x000000040700780c */ /* 0x040fe40000701070 */
[----:B------:R-:W-:-:S02]  /*145d0*/  ISETP.GT.U32.AND P1, PT, R7, 0x3, !P1 ;  /* 0x000000030700780c */ /* 0x000fc40004f24070 */
[----:B------:R-:W-:Y:S02]  /*145e0*/  SEL R3, RZ, 0x1, !P0 ;  /* 0x00000001ff037807 */ /* 0x000fe40004000000 */
[----:B------:R-:W-:Y:S02]  /*145f0*/  SEL R2, RZ, 0x1, !P1 ;  /* 0x00000001ff027807 */ /* 0x000fe40004800000 */
[----:B------:R-:W-:Y:S02]  /*14600*/  LOP3.LUT R0, R0, 0x3, RZ, 0xc0, !PT ;  /* 0x0000000300007812 */ /* 0x000fe400078ec0ff */
[----:B------:R-:W-:Y:S01]  /*14610*/  LOP3.LUT R10, R2, R10, R3, 0x96, !PT ;  /* 0x0000000a020a7212 */ /* 0x000fe200078e9603 */
[----:B------:R-:W-:Y:S06]  /*14620*/  @!P2 BRA `(.L_x_305) ;  /* 0x000000000004a947 */ /* 0x000fec0003800000 */
[----:B------:R-:W-:Y:S01]  /*14630*/  BPT.TRAP 0x1 ;  /* 0x000000040000795c */ /* 0x000fe20000300000 */
.L_x_305:
[----:B------:R-:W2:Y:S01]  /*14640*/  LDL R4, [R1+0x100] ;  /* 0x0001000001047983 */ /* 0x000ea20000100800 */
[----:B------:R-:W-:Y:S01]  /*14650*/  SHF.L.U32 R2, R19, 0x1f, RZ ;  /* 0x0000001f13027819 */ /* 0x000fe200000006ff */
[----:B------:R-:W-:Y:S01]  /*14660*/  BSSY B1, `(.L_x_306) ;  /* 0x0000005000017945 */ /* 0x000fe20003800000 */
[C---:B--2---:R-:W-:Y:S02]  /*14670*/  LEA R3, R4.reuse, UR18, 0x3 ;  /* 0x0000001204037c11 */ /* 0x044fe4000f8e18ff */
[----:B------:R-:W-:Y:S02]  /*14680*/  LEA R4, R4, UR18, 0x4 ;  /* 0x0000001204047c11 */ /* 0x000fe4000f8e20ff */
[----:B------:R-:W2:Y:S02]  /*14690*/  SYNCS.PHASECHK.TRANS64.TRYWAIT P0, [R3+URZ+0x34400], R2 ;  /* 0x03440002030075a7 */ /* 0x000ea4000800017f */
[----:B--2---:R-:W-:Y:S05]  /*146a0*/  @!P0 BRA `(.L_x_307) ;  /* 0x0000004000208947 */ /* 0x004fea0003800000 */
.L_x_409:
[----:B------:R-:W-:Y:S05]  /*146b0*/  BSYNC B1 ;  /* 0x0000000000017941 */ /* 0x000fea0003800000 */
.L_x_306:
[----:B-1----:R-:W1:Y:S01]  /*146c0*/  LDS.128 R4, [R4+0x34530] ;  /* 0x0345300004047984 */ /* 0x002e620000000c00 */
[----:B------:R-:W-:Y:S01]  /*146d0*/  @!PT LDS RZ, [RZ] ;  /* 0x00000000fffff984 */ /* 0x000fe20000000800 */
[----:B------:R-:W-:Y:S01]  /*146e0*/  @!PT LDS RZ, [RZ] ;  /* 0x00000000fffff984 */ /* 0x000fe20000000800 */
[----:B------:R-:W-:Y:S01]  /*146f0*/  @!PT LDS RZ, [RZ] ;  /* 0x00000000fffff984 */ /* 0x000fe20000000800 */
[----:B------:R-:W-:Y:S01]  /*14700*/  @!PT LDS RZ, [RZ] ;  /* 0x00000000fffff984 */ /* 0x000fe20000000800 */
[----:B------:R3:W-:Y:S06]  /*14710*/  MEMBAR.ALL.CTA ;  /* 0x0000000000007992 */ /* 0x0007ec0000008000 */
[----:B---3--:R-:W3:Y:S01]  /*14720*/  FENCE.VIEW.ASYNC.S ;  /* 0x00000000000073c6 */ /* 0x008ee20000000000 */
[----:B-1----:R-:W-:Y:S01]  /*14730*/  MOV R17, R5 ;  /* 0x0000000500117202 */ /* 0x002fe20000000f00 */
[----:B------:R-:W-:Y:S01]  /*14740*/  IMAD.MOV.U32 R16, RZ, RZ, R4 ;  /* 0x000000ffff107224 */ /* 0x000fe200078e0004 */
[----:B---3--:R-:W-:Y:S06]  /*14750*/  @!P2 BRA `(.L_x_308) ;  /* 0x000000000004a947 */ /* 0x008fec0003800000 */
[----:B------:R-:W-:Y:S01]  /*14760*/  BPT.TRAP 0x1 ;  /* 0x000000040000795c */ /* 0x000fe20000300000 */
.L_x_308:
[----:B------:R-:W1:Y:S01]  /*14770*/  S2R R5, SR_CgaCtaId ;  /* 0x0000000000057919 */ /* 0x000e620000008800 */
[----:B------:R-:W-:Y:S02]  /*14780*/  ISETP.NE.AND P0, PT, R7, RZ, PT ;  /* 0x000000ff0700720c */ /* 0x000fe40003f05270 */
[----:B--2---:R-:W-:Y:S02]  /*14790*/  IADD3 R2, R3, 0x34440, RZ ;  /* 0x0003444003027810 */ /* 0x004fe40007ffe0ff */
[CC--:B------:R-:W-:Y:S02]  /*147a0*/  ISETP.EQ.OR P0, PT, R6.reuse, R18.reuse, !P0 ;  /* 0x000000120600720c */ /* 0x0c0fe40004702670 */
[----:B------:R-:W-:Y:S02]  /*147b0*/  ISETP.NE.AND P1, PT, R6, R18, PT ;  /* 0x000000120600720c */ /* 0x000fe40003f25270 */
[----:B-1----:R-:W-:-:S04]  /*147c0*/  PRMT R2, R5, 0x654, R2 ;  /* 0x0000065405027816 */ /* 0x002fc80000000002 */
[----:B------:R1:W-:Y:S05]  /*147d0*/  SYNCS.ARRIVE.TRANS64.RED.A1T0 RZ, [R2+URZ], RZ ;  /* 0x000000ff02ff79a7 */ /* 0x0003ea000810043f */
[----:B------:R-:W-:Y:S05]  /*147e0*/  @P0 BRA `(.L_x_309) ;  /* 0x0000000400a40947 */ /* 0x000fea0003800000 */
[----:B-1----:R-:W1:Y:S02]  /*147f0*/  LDC.64 R2, c[0x0][0x290] ;  /* 0x0000a400ff027b82 */ /* 0x002e640000000a00 */
[----:B-1----:R-:W-:-:S05]  /*14800*/  IMAD.WIDE R2, R6, 0xc, R2 ;  /* 0x0000000c06027825 */ /* 0x002fca00078e0202 */
[----:B------:R1:W5:Y:S01]  /*14810*/  LDG.E R11, desc[UR38][R2.64+0x8] ;  /* 0x00000826020b7981 */ /* 0x000362000c1e1900 */
[----:B------:R-:W-:-:S03]  /*14820*/  UMOV UR4, 0xffffffff ;  /* 0xffffffff00047882 */ /* 0x000fc60000000000 */
[----:B------:R-:W-:Y:S05]  /*14830*/  BRA.DIV UR4, `(.L_x_310) ;  /* 0x0000003e04d07947 */ /* 0x000fea000b800000 */
[----:B------:R-:W-:-:S13]  /*14840*/  ELECT P6, URZ, PT ;  /* 0x00000000003f782f */ /* 0x000fda00038c0000 */
.L_x_412:
[----:B------:R-:W-:Y:S04]  /*14850*/  BSSY B1, `(.L_x_311) ;  /* 0x000004f000017945 */ /* 0x000fe80003800000 */
[----:B------:R-:W-:Y:S05]  /*14860*/  @!P6 BRA `(.L_x_312) ;  /* 0x000000040034e947 */ /* 0x000fea0003800000 */
[C---:B------:R-:W-:Y:S01]  /*14870*/  IMAD.SHL.U32 R21, R6.reuse, 0x8, RZ ;  /* 0x0000000806157824 */ /* 0x040fe200078e00ff */
[----:B------:R-:W-:Y:S01]  /*14880*/  SHF.R.S32.HI R5, RZ, 0x1f, R6 ;  /* 0x0000001fff057819 */ /* 0x000fe20000011406 */
[----:B------:R-:W-:Y:S01]  /*14890*/  ULDC.64 UR4, c[0x0][0x510] ;  /* 0x0001440000047ab9 */ /* 0x000fe20000000a00 */
[----:B------:R-:W-:Y:S01]  /*148a0*/  ULDC.64 UR6, c[0x0][0x520] ;  /* 0x0001480000067ab9 */ /* 0x000fe20000000a00 */
[----:B------:R-:W2:Y:S01]  /*148b0*/  LDG.E R18, desc[UR38][R2.64] ;  /* 0x0000002602127981 */ /* 0x000ea2000c1e1900 */
[----:B------:R-:W-:Y:S02]  /*148c0*/  SHF.L.U64.HI R22, R6, 0x3, R5 ;  /* 0x0000000306167819 */ /* 0x000fe40000010205 */
[C---:B------:R-:W-:Y:S02]  /*148d0*/  IADD3 R8, P0, R21.reuse, UR4, RZ ;  /* 0x0000000415087c10 */ /* 0x040fe4000ff1e0ff */
[----:B------:R-:W-:Y:S02]  /*148e0*/  IADD3 R4, P2, R21, UR6, RZ ;  /* 0x0000000615047c10 */ /* 0x000fe4000ff5e0ff */
[C---:B------:R-:W-:Y:S01]  /*148f0*/  IADD3.X R9, R22.reuse, UR5, RZ, P0, !PT ;  /* 0x0000000516097c10 */ /* 0x040fe200087fe4ff */
[----:B------:R-:W-:Y:S01]  /*14900*/  ULDC.64 UR4, c[0x0][0x518] ;  /* 0x0001460000047ab9 */ /* 0x000fe20000000a00 */
[----:B------:R-:W-:-:S03]  /*14910*/  IADD3.X R5, R22, UR7, RZ, P2, !PT ;  /* 0x0000000716057c10 */ /* 0x000fc600097fe4ff */
[----:B------:R-:W3:Y:S04]  /*14920*/  LDG.E.64 R14, desc[UR38][R8.64] ;  /* 0x00000026080e7981 */ /* 0x000ee8000c1e1b00 */
[----:B------:R4:W2:Y:S02]  /*14930*/  LDG.E.64 R12, desc[UR38][R4.64] ;  /* 0x00000026040c7981 */ /* 0x0008a4000c1e1b00 */
[----:B----4-:R-:W-:-:S04]  /*14940*/  IADD3 R4, P0, R21, UR4, RZ ;  /* 0x0000000415047c10 */ /* 0x010fc8000ff1e0ff */
[----:B------:R-:W-:Y:S01]  /*14950*/  IADD3.X R5, R22, UR5, RZ, P0, !PT ;  /* 0x0000000516057c10 */ /* 0x000fe200087fe4ff */
[----:B------:R-:W-:-:S04]  /*14960*/  ULDC.64 UR4, c[0x0][0x528] ;  /* 0x00014a0000047ab9 */ /* 0x000fc80000000a00 */
[----:B------:R4:W2:Y:S02]  /*14970*/  LDG.E.64 R8, desc[UR38][R4.64] ;  /* 0x0000002604087981 */ /* 0x0008a4000c1e1b00 */
[----:B----4-:R-:W-:-:S04]  /*14980*/  IADD3 R4, P0, R21, UR4, RZ ;  /* 0x0000000415047c10 */ /* 0x010fc8000ff1e0ff */
[----:B------:R-:W-:-:S06]  /*14990*/  IADD3.X R5, R22, UR5, RZ, P0, !PT ;  /* 0x0000000516057c10 */ /* 0x000fcc00087fe4ff */
[----:B------:R-:W4:Y:S04]  /*149a0*/  LDG.E.64 R4, desc[UR38][R4.64] ;  /* 0x0000002604047981 */ /* 0x000f28000c1e1b00 */
[----:B---3--:R-:W-:Y:S04]  /*149b0*/  STS.64 [UR20], R14 ;  /* 0x0000000eff007988 */ /* 0x008fe80008000a14 */
[----:B--2---:R-:W-:Y:S04]  /*149c0*/  STS.64 [UR21], R12 ;  /* 0x0000000cff007988 */ /* 0x004fe80008000a15 */
[----:B------:R-:W2:Y:S01]  /*149d0*/  LDS R21, [UR20+0x1c] ;  /* 0x00001c14ff157984 */ /* 0x000ea20008000800 */
[----:B------:R-:W-:-:S03]  /*149e0*/  SHF.L.U64.HI R26, R8, 0x1, R9 ;  /* 0x00000001081a7819 */ /* 0x000fc60000010209 */
[----:B------:R1:W3:Y:S01]  /*149f0*/  LDG.E R9, desc[UR38][R2.64+0x4] ;  /* 0x0000042602097981 */ /* 0x0002e2000c1e1900 */
[----:B------:R-:W-:-:S04]  /*14a00*/  LOP3.LUT R26, R26, 0x1fffffff, RZ, 0xc0, !PT ;  /* 0x1fffffff1a1a7812 */ /* 0x000fc800078ec0ff */
[----:B------:R-:W-:-:S04]  /*14a10*/  SHF.R.U32.HI R22, RZ, 0x4, R26 ;  /* 0x00000004ff167819 */ /* 0x000fc8000001161a */
[----:B--2---:R-:W-:-:S05]  /*14a20*/  LOP3.LUT R21, R21, 0xf, R22, 0xb8, !PT ;  /* 0x0000000f15157812 */ /* 0x004fca00078eb816 */
[----:B------:R-:W-:Y:S04]  /*14a30*/  STS [UR20+0x1c], R21 ;  /* 0x00001c15ff007988 */ /* 0x000fe80008000814 */
[----:B------:R-:W2:Y:S02]  /*14a40*/  LDS R24, [UR20+0x1c] ;  /* 0x00001c14ff187984 */ /* 0x000ea40008000800 */
[----:B--2---:R-:W-:-:S05]  /*14a50*/  LOP3.LUT R24, R24, 0xf0, RZ, 0xb8, !PT ;  /* 0x000000f018187812 */ /* 0x004fca00078eb8ff */
[----:B------:R-:W-:Y:S04]  /*14a60*/  STS [UR20+0x1c], R24 ;  /* 0x00001c18ff007988 */ /* 0x000fe80008000814 */
[----:B------:R-:W2:Y:S01]  /*14a70*/  LDS R23, [UR20+0x1c] ;  /* 0x00001c14ff177984 */ /* 0x000ea20008000800 */
[----:B------:R-:W-:-:S04]  /*14a80*/  MOV R22, UR20 ;  /* 0x0000001400167c02 */ /* 0x000fc80008000f00 */
[----:B------:R-:W-:Y:S02]  /*14a90*/  SHF.R.U64 R22, R22, 0x4, RZ ;  /* 0x0000000416167819 */ /* 0x000fe400000012ff */
[----:B--2---:R-:W-:-:S05]  /*14aa0*/  LOP3.LUT R23, R23, 0xf00, RZ, 0xb8, !PT ;  /* 0x00000f0017177812 */ /* 0x004fca00078eb8ff */
[----:B------:R-:W-:Y:S04]  /*14ab0*/  STS.64 [UR20+0x18], R22 ;  /* 0x00001816ff007988 */ /* 0x000fe80008000a14 */
[----:B------:R-:W1:Y:S01]  /*14ac0*/  LDS R25, [UR20+0x1c] ;  /* 0x00001c14ff197984 */ /* 0x000e620008000800 */
[----:B------:R-:W-:Y:S01]  /*14ad0*/  IMAD.SHL.U32 R21, R8, 0x2, RZ ;  /* 0x0000000208157824 */ /* 0x000fe200078e00ff */
[----:B-----5:R-:W-:-:S04]  /*14ae0*/  IADD3 R12, R11, -0x1, RZ ;  /* 0xffffffff0b0c7810 */ /* 0x020fc80007ffe0ff */
[----:B------:R-:W-:Y:S02]  /*14af0*/  LOP3.LUT R21, R21, 0xfffffffe, RZ, 0xc0, !PT ;  /* 0xfffffffe15157812 */ /* 0x000fe400078ec0ff */
[----:B------:R-:W-:Y:S01]  /*14b00*/  CS2R R14, SRZ ;  /* 0x00000000000e7805 */ /* 0x000fe2000001ff00 */
[----:B------:R-:W-:Y:S01]  /*14b10*/  VIADD R13, R18, 0xffffffff ;  /* 0xffffffff120d7836 */ /* 0x000fe20000000000 */
[----:B------:R-:W-:Y:S01]  /*14b20*/  SHF.R.U64 R21, R21, 0x4, R26 ;  /* 0x0000000415157819 */ /* 0x000fe2000000121a */
[----:B------:R-:W-:Y:S04]  /*14b30*/  STS [UR20+0x10], R22 ;  /* 0x00001016ff007988 */ /* 0x000fe80008000814 */
[----:B------:R-:W-:Y:S04]  /*14b40*/  STS [UR20+0x14], R22 ;  /* 0x00001416ff007988 */ /* 0x000fe80008000814 */
[----:B------:R-:W-:Y:S04]  /*14b50*/  STS.128 [UR20+0x20], R12 ;  /* 0x0000200cff007988 */ /* 0x000fe80008000c14 */
[----:B------:R-:W-:Y:S04]  /*14b60*/  STS [UR20+0xc], R21 ;  /* 0x00000c15ff007988 */ /* 0x000fe80008000814 */
[----:B------:R-:W-:Y:S01]  /*14b70*/  STS [UR20+0x30], RZ ;  /* 0x000030ffff007988 */ /* 0x000fe20008000814 */
[----:B-1----:R-:W-:-:S05]  /*14b80*/  LOP3.LUT R2, R25, 0xf000, RZ, 0xb8, !PT ;  /* 0x0000f00019027812 */ /* 0x002fca00078eb8ff */
[----:B------:R-:W-:Y:S04]  /*14b90*/  STS [UR20+0x1c], R2 ;  /* 0x00001c02ff007988 */ /* 0x000fe80008000814 */
[----:B------:R-:W1:Y:S01]  /*14ba0*/  LDS R3, [UR21+0x1c] ;  /* 0x00001c15ff037984 */ /* 0x000e620008000800 */
[----:B----4-:R-:W-:-:S04]  /*14bb0*/  SHF.L.U64.HI R18, R4, 0x1, R5 ;  /* 0x0000000104127819 */ /* 0x010fc80000010205 */
[----:B------:R-:W-:-:S04]  /*14bc0*/  LOP3.LUT R18, R18, 0x1fffffff, RZ, 0xc0, !PT ;  /* 0x1fffffff12127812 */ /* 0x000fc800078ec0ff */
[----:B------:R-:W-:-:S04]  /*14bd0*/  SHF.R.U32.HI R8, RZ, 0x4, R18 ;  /* 0x00000004ff087819 */ /* 0x000fc80000011612 */
[----:B-1----:R-:W-:-:S05]  /*14be0*/  LOP3.LUT R5, R3, 0xf, R8, 0xb8, !PT ;  /* 0x0000000f03057812 */ /* 0x002fca00078eb808 */
[----:B------:R-:W-:Y:S04]  /*14bf0*/  STS [UR21+0x1c], R5 ;  /* 0x00001c05ff007988 */ /* 0x000fe80008000815 */
[----:B------:R-:W1:Y:S02]  /*14c00*/  LDS R8, [UR21+0x1c] ;  /* 0x00001c15ff087984 */ /* 0x000e640008000800 */
[----:B-1----:R-:W-:-:S05]  /*14c10*/  LOP3.LUT R8, R8, 0xf0, RZ, 0xb8, !PT ;  /* 0x000000f008087812 */ /* 0x002fca00078eb8ff */
[----:B------:R-:W-:Y:S04]  /*14c20*/  STS [UR21+0x1c], R8 ;  /* 0x00001c08ff007988 */ /* 0x000fe80008000815 */
[----:B------:R-:W1:Y:S01]  /*14c30*/  LDS R3, [UR21+0x1c] ;  /* 0x00001c15ff037984 */ /* 0x000e620008000800 */
[----:B------:R-:W-:-:S04]  /*14c40*/  MOV R2, UR21 ;  /* 0x0000001500027c02 */ /* 0x000fc80008000f00 */
[----:B------:R-:W-:Y:S02]  /*14c50*/  SHF.R.U64 R2, R2, 0x4, RZ ;  /* 0x0000000402027819 */ /* 0x000fe400000012ff */
[----:B-1----:R-:W-:-:S05]  /*14c60*/  LOP3.LUT R3, R3, 0xf00, RZ, 0xb8, !PT ;  /* 0x00000f0003037812 */ /* 0x002fca00078eb8ff */
[----:B------:R-:W-:Y:S04]  /*14c70*/  STS.64 [UR21+0x18], R2 ;  /* 0x00001802ff007988 */ /* 0x000fe80008000a15 */
[----:B------:R-:W1:Y:S01]  /*14c80*/  LDS R21, [UR21+0x1c] ;  /* 0x00001c15ff157984 */ /* 0x000e620008000800 */
[----:B------:R-:W-:Y:S01]  /*14c90*/  IMAD.SHL.U32 R4, R4, 0x2, RZ ;  /* 0x0000000204047824 */ /* 0x000fe200078e00ff */
[----:B---3--:R-:W-:-:S04]  /*14ca0*/  IADD3 R13, R9, -0x1, RZ ;  /* 0xffffffff090d7810 */ /* 0x008fc80007ffe0ff */
[----:B------:R-:W-:-:S04]  /*14cb0*/  LOP3.LUT R5, R4, 0xfffffffe, RZ, 0xc0, !PT ;  /* 0xfffffffe04057812 */ /* 0x000fc800078ec0ff */
[----:B------:R-:W-:Y:S01]  /*14cc0*/  SHF.R.U64 R5, R5, 0x4, R18 ;  /* 0x0000000405057819 */ /* 0x000fe20000001212 */
[----:B------:R2:W-:Y:S04]  /*14cd0*/  STS.128 [UR21+0x20], R12 ;  /* 0x0000200cff007988 */ /* 0x0005e80008000c15 */
[----:B------:R2:W-:Y:S04]  /*14ce0*/  STS [UR21+0xc], R5 ;  /* 0x00000c05ff007988 */ /* 0x0005e80008000815 */
[----:B------:R2:W-:Y:S04]  /*14cf0*/  STS [UR21+0x10], R2 ;  /* 0x00001002ff007988 */ /* 0x0005e80008000815 */
[----:B------:R2:W-:Y:S04]  /*14d00*/  STS [UR21+0x14], R2 ;  /* 0x00001402ff007988 */ /* 0x0005e80008000815 */
[----:B------:R-:W-:Y:S01]  /*14d10*/  STS [UR21+0x30], RZ ;  /* 0x000030ffff007988 */ /* 0x000fe20008000815 */
[----:B-1----:R-:W-:-:S05]  /*14d20*/  LOP3.LUT R4, R21, 0xf000, RZ, 0xb8, !PT ;  /* 0x0000f00015047812 */ /* 0x002fca00078eb8ff */
[----:B------:R2:W-:Y:S02]  /*14d30*/  STS [UR21+0x1c], R4 ;  /* 0x00001c04ff007988 */ /* 0x0005e40008000815 */
.L_x_312:
[----:B------:R-:W-:Y:S05]  /*14d40*/  BSYNC B1 ;  /* 0x0000000000017941 */ /* 0x000fea0003800000 */
.L_x_311:
[----:B------:R-:W-:-:S03]  /*14d50*/  UMOV UR4, 0xffffffff ;  /* 0xffffffff00047882 */ /* 0x000fc60000000000 */
[----:B------:R-:W-:Y:S05]  /*14d60*/  BRA.DIV UR4, `(.L_x_313) ;  /* 0x0000003a04a47947 */ /* 0x000fea000b800000 */
[----:B------:R-:W-:Y:S01]  /*14d70*/  ELECT P6, URZ, PT ;  /* 0x00000000003f782f */ /* 0x000fe200038c0000 */
[----:B------:R-:W-:-:S12]  /*14d80*/  NOP ;  /* 0x0000000000007918 */ /* 0x000fd80000000000 */
.L_x_416:
[----:B-12---:R-:W1:Y:S02]  /*14d90*/  S2R R2, SR_LANEID ;  /* 0x0000000000027919 */ /* 0x006e640000000000 */
[----:B-1----:R-:W-:-:S05]  /*14da0*/  IMAD.SHL.U32 R8, R2, 0x4, RZ ;  /* 0x0000000402087824 */ /* 0x002fca00078e00ff */
[----:B------:R1:W2:Y:S01]  /*14db0*/  LDS R9, [R8+UR20] ;  /* 0x0000001408097984 */ /* 0x0002a20008000800 */
[C---:B------:R-:W-:Y:S02]  /*14dc0*/  IADD3 R4, P0, R8.reuse, UR12, RZ ;  /* 0x0000000c08047c10 */ /* 0x040fe4000ff1e0ff */
[----:B------:R-:W-:Y:S01]  /*14dd0*/  IADD3 R2, P2, R8, UR14, RZ ;  /* 0x0000000e08027c10 */ /* 0x000fe2000ff5e0ff */
[----:B------:R1:W3:Y:S01]  /*14de0*/  LDS R13, [R8+UR20+0x80] ;  /* 0x00008014080d7984 */ /* 0x0002e20008000800 */
[----:B------:R-:W-:Y:S11]  /*14df0*/  @!P6 BRA `(.L_x_314) ;  /* 0x000000000008e947 */ /* 0x000ff60003800000 */
[----:B------:R0:W-:Y:S01]  /*14e00*/  UTMACMDFLUSH ;  /* 0x00000000000079b7 */ /* 0x0001e20000000000 */
[----:B------:R-:W-:-:S04]  /*14e10*/  DEPBAR.LE SB0, 0x0 ;  /* 0x000080000000791a */ /* 0x000fc80000000000 */
.L_x_314:
[----:B------:R-:W-:Y:S01]  /*14e20*/  IADD3.X R5, RZ, UR13, RZ, P0, !PT ;  /* 0x0000000dff057c10 */ /* 0x000fe200087fe4ff */
[----:B------:R-:W-:Y:S01]  /*14e30*/  IMAD.X R3, RZ, RZ, UR15, P2 ;  /* 0x0000000fff037e24 */ /* 0x000fe200090e06ff */
[----:B------:R-:W-:Y:S05]  /*14e40*/  WARPSYNC.ALL ;  /* 0x0000000000007948 */ /* 0x000fea0003800000 */
[----:B--2---:R2:W5:Y:S04]  /*14e50*/  ATOMG.E.EXCH.STRONG.GPU PT, RZ, [R4], R9 ;  /* 0x0000000904ff73a8 */ /* 0x00456800041ee100 */
[----:B---3--:R2:W5:Y:S01]  /*14e60*/  ATOMG.E.EXCH.STRONG.GPU PT, RZ, [R2], R13 ;  /* 0x0000000d02ff73a8 */ /* 0x00856200041ee100 */
[----:B------:R-:W-:-:S07]  /*14e70*/  MOV R18, R6 ;  /* 0x0000000600127202 */ /* 0x000fce0000000f00 */
.L_x_309:
[----:B-12---:R-:W2:Y:S01]  /*14e80*/  LDL.LU R2, [R1+0x100] ;  /* 0x0001000001027983 */ /* 0x006ea20000300800 */
[----:B------:R-:W-:Y:S02]  /*14e90*/  ISETP.NE.AND P2, PT, R7, RZ, PT ;  /* 0x000000ff0700720c */ /* 0x000fe40003f45270 */
[----:B------:R-:W-:Y:S01]  /*14ea0*/  SEL R3, RZ, 0x1, !P1 ;  /* 0x00000001ff037807 */ /* 0x000fe20004800000 */
[----:B--2---:R-:W-:-:S05]  /*14eb0*/  VIADD R4, R2, 0x1 ;  /* 0x0000000102047836 */ /* 0x004fca0000000000 */
[----:B------:R-:W-:-:S04]  /*14ec0*/  ISETP.NE.AND P0, PT, R4, 0x8, PT ;  /* 0x000000080400780c */ /* 0x000fc80003f05270 */
[----:B------:R-:W-:Y:S02]  /*14ed0*/  SEL R4, R4, RZ, P0 ;  /* 0x000000ff04047207 */ /* 0x000fe40000000000 */
[----:B------:R-:W-:-:S03]  /*14ee0*/  SEL R2, RZ, 0x1, P0 ;  /* 0x00000001ff027807 */ /* 0x000fc60000000000 */
[----:B------:R1:W-:Y:S01]  /*14ef0*/  STL [R1+0x100], R4 ;  /* 0x0001000401007387 */ /* 0x0003e20000100800 */
[----:B------:R-:W-:Y:S02]  /*14f00*/  LOP3.LUT R19, R19, R2, RZ, 0x3c, !PT ;  /* 0x0000000213137212 */ /* 0x000fe400078e3cff */
[----:B------:R-:W-:Y:S01]  /*14f10*/  PRMT R2, RZ, 0x7610, R2 ;  /* 0x00007610ff027816 */ /* 0x000fe20000000002 */
[----:B------:R-:W-:Y:S06]  /*14f20*/  @P2 BRA `(.L_x_315) ;  /* 0xfffffff000782947 */ /* 0x000fec000383ffff */
[----:B------:R-:W-:Y:S05]  /*14f30*/  BSYNC B0 ;  /* 0x0000000000007941 */ /* 0x000fea0003800000 */
.L_x_296:
[----:B------:R-:W-:-:S03]  /*14f40*/  UMOV UR4, 0xffffffff ;  /* 0xffffffff00047882 */ /* 0x000fc60000000000 */
[----:B------:R-:W-:Y:S05]  /*14f50*/  BRA.DIV UR4, `(.L_x_316) ;  /* 0x0000003a04587947 */ /* 0x000fea000b800000 */
[----:B-----5:R-:W-:-:S13]  /*14f60*/  ELECT P6, URZ, PT ;  /* 0x00000000003f782f */ /* 0x020fda00038c0000 */
.L_x_419:
[----:B------:R-:W-:Y:S04]  /*14f70*/  BSSY B0, `(.L_x_317) ;  /* 0x000002a000007945 */ /* 0x000fe80003800000 */
[----:B------:R-:W-:Y:S05]  /*14f80*/  @!P6 BRA `(.L_x_318) ;  /* 0x0000000000a0e947 */ /* 0x000fea0003800000 */
[----:B------:R-:W-:-:S04]  /*14f90*/  ULOP3.LUT UR4, UR42, 0x2, URZ, 0xfc, !UPT ;  /* 0x000000022a047892 */ /* 0x000fc8000f8efc3f */
[----:B------:R-:W-:-:S06]  /*14fa0*/  UISETP.NE.AND UP0, UPT, UR4, 0x3, UPT ;  /* 0x000000030400788c */ /* 0x000fcc000bf05270 */
[----:B------:R-:W-:-:S13]  /*14fb0*/  PLOP3.LUT P0, PT, PT, PT, UP0, 0x80, 0x0 ;  /* 0x000000000000781c */ /* 0x000fda0003f0f008 */
[----:B------:R-:W-:Y:S05]  /*14fc0*/  @!P0 BRA `(.L_x_319) ;  /* 0x0000000000048947 */ /* 0x000fea0003800000 */
[----:B------:R-:W-:Y:S01]  /*14fd0*/  BPT.TRAP 0x1 ;  /* 0x000000040000795c */ /* 0x000fe20000300000 */
.L_x_319:
[----:B------:R-:W-:Y:S02]  /*14fe0*/  MOV R3, UR18 ;  /* 0x0000001200037c02 */ /* 0x000fe40008000f00 */
[----:B------:R-:W-:-:S03]  /*14ff0*/  SHF.L.U32 R2, R10, 0x1f, RZ ;  /* 0x0000001f0a027819 */ /* 0x000fc600000006ff */
[----:B------:R-:W-:-:S05]  /*15000*/  VIADD R3, R3, 0x344a0 ;  /* 0x000344a003037836 */ /* 0x000fca0000000000 */
[C---:B------:R-:W-:Y:S01]  /*15010*/  LEA R7, R0.reuse, R3, 0x3 ;  /* 0x0000000300077211 */ /* 0x040fe200078e18ff */
[----:B------:R-:W-:-:S03]  /*15020*/  VIADD R0, R0, 0x1 ;  /* 0x0000000100007836 */ /* 0x000fc60000000000 */
[----:B------:R-:W2:Y:S02]  /*15030*/  SYNCS.PHASECHK.TRANS64.TRYWAIT P0, [R7+URZ], R2 ;  /* 0x00000002070075a7 */ /* 0x000ea4000800017f */
[----:B------:R-:W-:-:S04]  /*15040*/  ISETP.NE.AND P1, PT, R0, 0x4, PT ;  /* 0x000000040000780c */ /* 0x000fc80003f25270 */
[----:B------:R-:W-:Y:S02]  /*15050*/  SEL R5, RZ, 0x1, P1 ;  /* 0x00000001ff057807 */ /* 0x000fe40000800000 */
[----:B------:R-:W-:Y:S02]  /*15060*/  SEL R0, R0, RZ, P1 ;  /* 0x000000ff00007207 */ /* 0x000fe40000800000 */
[----:B------:R-:W-:Y:S02]  /*15070*/  LOP3.LUT R5, R10, R5, RZ, 0x3c, !PT ;  /* 0x000000050a057212 */ /* 0x000fe400078e3cff */
[----:B------:R-:W-:Y:S02]  /*15080*/  LEA R9, R0, R3, 0x3 ;  /* 0x0000000300097211 */ /* 0x000fe400078e18ff */
[----:B-1----:R-:W-:Y:S01]  /*15090*/  SHF.L.U32 R4, R5, 0x1f, RZ ;  /* 0x0000001f05047819 */ /* 0x002fe200000006ff */
[----:B--2---:R-:W-:Y:S06]  /*150a0*/  @!P0 BRA `(.L_x_320) ;  /* 0x0000003800248947 */ /* 0x004fec0003800000 */
.L_x_420:
[----:B------:R-:W2:Y:S01]  /*150b0*/  SYNCS.PHASECHK.TRANS64.TRYWAIT P0, [R9+URZ], R4 ;  /* 0x00000004090075a7 */ /* 0x000ea2000800017f */
[----:B------:R-:W-:-:S05]  /*150c0*/  VIADD R0, R0, 0x1 ;  /* 0x0000000100007836 */ /* 0x000fca0000000000 */
[----:B------:R-:W-:-:S04]  /*150d0*/  ISETP.NE.AND P1, PT, R0, 0x4, PT ;  /* 0x000000040000780c */ /* 0x000fc80003f25270 */
[----:B-1----:R-:W-:Y:S02]  /*150e0*/  SEL R2, RZ, 0x1, P1 ;  /* 0x00000001ff027807 */ /* 0x002fe40000800000 */
[----:B------:R-:W-:Y:S02]  /*150f0*/  SEL R0, R0, RZ, P1 ;  /* 0x000000ff00007207 */ /* 0x000fe40000800000 */
[----:B------:R-:W-:Y:S02]  /*15100*/  LOP3.LUT R7, R5, R2, RZ, 0x3c, !PT ;  /* 0x0000000205077212 */ /* 0x000fe400078e3cff */
[----:B------:R-:W-:Y:S02]  /*15110*/  LEA R6, R0, R3, 0x3 ;  /* 0x0000000300067211 */ /* 0x000fe400078e18ff */
[----:B------:R-:W-:Y:S01]  /*15120*/  SHF.L.U32 R5, R7, 0x1f, RZ ;  /* 0x0000001f07057819 */ /* 0x000fe200000006ff */
[----:B--2---:R-:W-:Y:S06]  /*15130*/  @!P0 BRA `(.L_x_321) ;  /* 0x0000003800148947 */ /* 0x004fec0003800000 */
.L_x_421:
[----:B------:R-:W2:Y:S01]  /*15140*/  SYNCS.PHASECHK.TRANS64.TRYWAIT P0, [R6+URZ], R5 ;  /* 0x00000005060075a7 */ /* 0x000ea2000800017f */
[----:B------:R-:W-:-:S05]  /*15150*/  VIADD R0, R0, 0x1 ;  /* 0x0000000100007836 */ /* 0x000fca0000000000 */
[----:B------:R-:W-:-:S04]  /*15160*/  ISETP.NE.AND P1, PT, R0, 0x4, PT ;  /* 0x000000040000780c */ /* 0x000fc80003f25270 */
[----:B------:R-:W-:Y:S02]  /*15170*/  SEL R2, RZ, 0x1, P1 ;  /* 0x00000001ff027807 */ /* 0x000fe40000800000 */
[----:B------:R-:W-:Y:S02]  /*15180*/  SEL R0, R0, RZ, P1 ;  /* 0x000000ff00007207 */ /* 0x000fe40000800000 */
[----:B------:R-:W-:Y:S01]  /*15190*/  LOP3.LUT R2, R7, R2, RZ, 0x3c, !PT ;  /* 0x0000000207027212 */ /* 0x000fe200078e3cff */
[----:B--2---:R-:W-:Y:S06]  /*151a0*/  @!P0 BRA `(.L_x_322) ;  /* 0x00000038000c8947 */ /* 0x004fec0003800000 */
.L_x_422:
[----:B------:R-:W-:Y:S02]  /*151b0*/  LEA R3, R0, R3, 0x3 ;  /* 0x0000000300037211 */ /* 0x000fe400078e18ff */
[----:B------:R-:W-:-:S07]  /*151c0*/  SHF.L.U32 R0, R2, 0x1f, RZ ;  /* 0x0000001f02007819 */ /* 0x000fce00000006ff */
.L_x_323:
[----:B---3--:R3:W4:Y:S02]  /*151d0*/  SYNCS.PHASECHK.TRANS64.TRYWAIT P0, [R3+URZ], R0 ;  /* 0x00000000030075a7 */ /* 0x008724000800017f */
[----:B----4-:R-:W-:Y:S05]  /*151e0*/  @!P0 NANOSLEEP.SYNCS 0x989680 ;  /* 0x009896800000895d */ /* 0x010fea0003900000 */
[----:B------:R-:W4:Y:S02]  /*151f0*/  @!P0 SYNCS.PHASECHK.TRANS64 P0, [R3+URZ], R0 ;  /* 0x00000000030085a7 */ /* 0x000f24000800007f */
[----:B----4-:R-:W-:Y:S05]  /*15200*/  @!P0 BRA `(.L_x_323) ;  /* 0xfffffffc00f08947 */ /* 0x010fea000383ffff */
.L_x_318:
[----:B------:R-:W-:Y:S05]  /*15210*/  BSYNC B0 ;  /* 0x0000000000007941 */ /* 0x000fea0003800000 */
.L_x_317:
[----:B------:R-:W-:Y:S05]  /*15220*/  EXIT ;  /* 0x000000000000794d */ /* 0x000fea0003800000 */
.L_x_161:
[----:B------:R-:W-:Y:S01]  /*15230*/  PLOP3.LUT P1, PT, PT, PT, UP3, 0x80, 0x0 ;  /* 0x000000000000781c */ /* 0x000fe20003f2f038 */
[----:B------:R-:W-:Y:S01]  /*15240*/  ULDC UR19, c[0x0][0x14] ;  /* 0x0000050000137ab9 */ /* 0x000fe20000000800 */
[----:B------:R-:W-:Y:S01]  /*15250*/  ULDC UR20, c[0x0][0x10] ;  /* 0x0000040000147ab9 */ /* 0x000fe20000000800 */
[----:B------:R-:W-:Y:S01]  /*15260*/  ULDC.64 UR12, c[0x0][0x8c8] ;  /* 0x00023200000c7ab9 */ /* 0x000fe20000000a00 */
[----:B------:R-:W-:Y:S01]  /*15270*/  UIMAD.WIDE.U32 UR20, UR60, UR20, URZ ;  /* 0x000000143c1472a5 */ /* 0x000fe2000f8e003f */
[----:B------:R-:W-:Y:S01]  /*15280*/  IMAD.MOV.U32 R14, RZ, RZ, 0x1 ;  /* 0x00000001ff0e7424 */ /* 0x000fe200078e00ff */
[----:B------:R-:W-:Y:S01]  /*15290*/  ULDC.64 UR14, c[0x0][0x8e0] ;  /* 0x00023800000e7ab9 */ /* 0x000fe20000000a00 */
[----:B------:R-:W-:Y:S01]  /*152a0*/  UIADD3 UR11, UP1, UR12, -0x1, URZ ;  /* 0xffffffff0c0b7890 */ /* 0x000fe2000ff3e03f */
[----:B------:R-:W-:Y:S01]  /*152b0*/  MOV R13, RZ ;  /* 0x000000ff000d7202 */ /* 0x000fe20000000f00 */
[----:B------:R-:W-:Y:S01]  /*152c0*/  ULDC UR22, c[0x0][0x904] ;  /* 0x0002410000167ab9 */ /* 0x000fe20000000800 */
[----:B------:R-:W-:Y:S01]  /*152d0*/  UMOV UR23, 0xffffffff ;  /* 0xffffffff00177882 */ /* 0x000fe20000000000 */
[----:B------:R-:W-:-:S02]  /*152e0*/  UIADD3 UR12, UP2, UR14, -0x1, URZ ;  /* 0xffffffff0e0c7890 */ /* 0x000fc4000ff5e03f */
[----:B------:R-:W1:Y:S01]  /*152f0*/  @P1 S2R R2, SR_CTAID.Y ;  /* 0x0000000000021919 */ /* 0x000e620000002600 */
[----:B------:R-:W-:Y:S02]  /*15300*/  USHF.L.U32 UR23, UR23, UR22, URZ ;  /* 0x0000001617177299 */ /* 0x000fe4000800063f */
[----:B------:R-:W-:Y:S02]  /*15310*/  UIMAD.WIDE.U32 UR28, UR20, UR19, URZ ;  /* 0x00000013141c72a5 */ /* 0x000fe4000f8e003f */
[----:B------:R-:W-:Y:S01]  /*15320*/  UIMAD UR21, UR21, UR19, URZ ;  /* 0x00000013151572a4 */ /* 0x000fe2000f8e023f */
[----:B------:R-:W-:Y:S01]  /*15330*/  ULDC UR18, c[0x0][0x8a8] ;  /* 0x00022a0000127ab9 */ /* 0x000fe20000000800 */
[----:B------:R-:W-:Y:S01]  /*15340*/  UMOV UR24, 0x1 ;  /* 0x0000000100187882 */ /* 0x000fe20000000000 */
[----:B------:R-:W-:Y:S02]  /*15350*/  UIADD3.X UR14, UR15, -0x1, URZ, UP2, !UPT ;  /* 0xffffffff0f0e7890 */ /* 0x000fe400097fe43f */
[----:B------:R-:W-:-:S02]  /*15360*/  UIADD3.X UR13, UR13, -0x1, URZ, UP1, !UPT ;  /* 0xffffffff0d0d7890 */ /* 0x000fc40008ffe43f */
[----:B------:R-:W-:Y:S02]  /*15370*/  ULOP3.LUT UR15, UR59, 0x2, URZ, 0xfc, !UPT ;  /* 0x000000023b0f7892 */ /* 0x000fe4000f8efc3f */
[----:B------:R-:W-:Y:S02]  /*15380*/  UIADD3 UR16, UR9, -0x1, URZ ;  /* 0xffffffff09107890 */ /* 0x000fe4000fffe03f */
[----:B------:R-:W-:Y:S02]  /*15390*/  UIADD3 UR17, UR10, -0x1, URZ ;  /* 0xffffffff0a117890 */ /* 0x000fe4000fffe03f */
[----:B------:R-:W-:Y:S02]  /*153a0*/  UIADD3 UR18, UR18, -0x1, URZ ;  /* 0xffffffff12127890 */ /* 0x000fe4000fffe03f */
[----:B------:R-:W-:Y:S02]  /*153b0*/  USHF.L.U32 UR19, UR24, UR22, URZ ;  /* 0x0000001618137299 */ /* 0x000fe4000800063f */
[----:B------:R-:W-:-:S02]  /*153c0*/  ULOP3.LUT UR20, URZ, UR23, URZ, 0x33, !UPT ;  /* 0x000000173f147292 */ /* 0x000fc4000f8e333f */
[----:B------:R-:W-:Y:S01]  /*153d0*/  UIADD3 UR21, UR29, UR21, URZ ;  /* 0x000000151d157290 */ /* 0x000fe2000fffe03f */
[----:B-1----:R-:W-:-:S15]  /*153e0*/  @P1 R2UR UR52, R2 ;  /* 0x00000000023412ca */ /* 0x002fde00000e0000 */
.L_x_344:
[----:B------:R-:W1:Y:S01]  /*153f0*/  LDC.64 R2, c[0x0][0x8f8] ;  /* 0x00023e00ff027b82 */ /* 0x000e620000000a00 */
[----:B------:R-:W-:Y:S01]  /*15400*/  UIADD3 UR8, UP1, UR8, UR28, URZ ;  /* 0x0000001c08087290 */ /* 0x000fe2000ff3e03f */
[----:B------:R-:W-:Y:S01]  /*15410*/  ISETP.NE.AND P2, PT, R15, RZ, PT ;  /* 0x000000ff0f00720c */ /* 0x000fe20003f45270 */
[----:B------:R-:W-:Y:S01]  /*15420*/  UMOV UR22, 0xffffffff ;  /* 0xffffffff00167882 */ /* 0x000fe20000000000 */
[----:B------:R-:W-:Y:S01]  /*15430*/  UMOV UR23, 0xffffffff ;  /* 0xffffffff00177882 */ /* 0x000fe20000000000 */
[----:B------:R-:W-:Y:S01]  /*15440*/  UIADD3.X UR7, UR7, UR21, URZ, UP1, !UPT ;  /* 0x0000001507077290 */ /* 0x000fe20008ffe43f */
[----:B------:R-:W-:Y:S01]  /*15450*/  MOV R19, RZ ;  /* 0x000000ff00137202 */ /* 0x000fe20000000f00 */
[----:B------:R-:W-:Y:S01]  /*15460*/  UMOV UR24, 0xffffffff ;  /* 0xffffffff00187882 */ /* 0x000fe20000000000 */
[----:B-1----:R-:W-:-:S03]  /*15470*/  ISETP.LE.U32.AND P1, PT, R2, UR8, PT ;  /* 0x0000000802007c0c */ /* 0x002fc6000bf23070 */
[----:B------:R-:W-:-:S05]  /*15480*/  IMAD.U32 R2, RZ, RZ, UR7 ;  /* 0x00000007ff027e24 */ /* 0x000fca000f8e00ff */
[----:B------:R-:W-:-:S13]  /*15490*/  ISETP.GE.U32.AND.EX P1, PT, R2, R3, PT, P1 ;  /* 0x000000030200720c */ /* 0x000fda0003f26110 */
[----:B---345:R-:W-:Y:S05]  /*154a0*/  @P2 BRA P1, `(.L_x_324) ;  /* 0x0000001800442947 */ /* 0x038fea0000800000 */
[----:B------:R-:W-:-:S04]  /*154b0*/  IADD3 R2, P2, R6, UR5, RZ ;  /* 0x0000000506027c10 */ /* 0x000fc8000ff5e0ff */
[----:B------:R-:W-:Y:S02]  /*154c0*/  ISETP.GT.U32.AND P1, PT, R2, UR8, PT ;  /* 0x0000000802007c0c */ /* 0x000fe4000bf24070 */
[----:B------:R-:W-:-:S04]  /*154d0*/  IADD3.X R2, R7, UR6, RZ, P2, !PT ;  /* 0x0000000607027c10 */ /* 0x000fc800097fe4ff */
[----:B------:R-:W-:-:S13]  /*154e0*/  ISETP.GT.U32.AND.EX P1, PT, R2, UR7, PT, P1 ;  /* 0x0000000702007c0c */ /* 0x000fda000bf24110 */
[----:B------:R-:W-:Y:S05]  /*154f0*/  @P1 BRA `(.L_x_325) ;  /* 0x0000001400241947 */ /* 0x000fea0003800000 */
[----:B------:R-:W-:Y:S01]  /*15500*/  VIADD R11, R21, UR4 ;  /* 0x00000004150b7c36 */ /* 0x000fe20008000000 */
[----:B------:R-:W-:Y:S01]  /*15510*/  ULDC UR22, c[0x0][0x910] ;  /* 0x0002440000167ab9 */ /* 0x000fe20000000800 */
[----:B------:R-:W-:Y:S01]  /*15520*/  MOV R23, R8 ;  /* 0x0000000800177202 */ /* 0x000fe20000000f00 */
[----:B------:R-:W-:Y:S02]  /*15530*/  IMAD.MOV.U32 R16, RZ, RZ, R0 ;  /* 0x000000ffff107224 */ /* 0x000fe400078e0000 */
[----:B------:R-:W-:-:S04]  /*15540*/  IADD3 R12, R11, 0x20, RZ ;  /* 0x000000200b0c7810 */ /* 0x000fc80007ffe0ff */
[----:B------:R-:W-:-:S13]  /*15550*/  ISETP.GE.AND P1, PT, R12, UR22, PT ;  /* 0x000000160c007c0c */ /* 0x000fda000bf26270 */
[----:B------:R-:W1:Y:S01]  /*15560*/  @!P1 LDC.64 R2, c[0x0][0x918] ;  /* 0x00024600ff029b82 */ /* 0x000e620000000a00 */
[----:B------:R-:W-:Y:S01]  /*15570*/  @!P1 VIADD R7, R11, 0x20 ;  /* 0x000000200b079836 */ /* 0x000fe20000000000 */
[----:B------:R-:W-:Y:S01]  /*15580*/  BSSY B0, `(.L_x_326) ;  /* 0x0000064000007945 */ /* 0x000fe20003800000 */
[----:B------:R-:W-:Y:S02]  /*15590*/  MOV R6, 0x7fffffff ;  /* 0x7fffffff00067802 */ /* 0x000fe40000000f00 */
[----:B-1----:R-:W-:-:S05]  /*155a0*/  @!P1 IMAD.WIDE R2, R7, 0xc, R2 ;  /* 0x0000000c07029825 */ /* 0x002fca00078e0202 */
[----:B------:R1:W5:Y:S04]  /*155b0*/  @!P1 LDG.E R8, desc[UR38][R2.64] ;  /* 0x0000002602089981 */ /* 0x000368000c1e1900 */
[----:B------:R1:W5:Y:S01]  /*155c0*/  @!P1 LDG.E R0, desc[UR38][R2.64+0x4] ;  /* 0x0000042602009981 */ /* 0x000362000c1e1900 */
[----:B------:R-:W-:Y:S01]  /*155d0*/  ISETP.GE.AND P1, PT, R11, UR22, PT ;  /* 0x000000160b007c0c */ /* 0x000fe2000bf26270 */
[----:B------:R-:W-:-:S12]  /*155e0*/  IMAD.MOV.U32 R7, RZ, RZ, RZ ;  /* 0x000000ffff077224 */ /* 0x000fd800078e00ff */
[----:B-1----:R-:W-:Y:S05]  /*155f0*/  @P1 BRA `(.L_x_327) ;  /* 0x0000000400701947 */ /* 0x002fea0003800000 */
[----:B------:R-:W-:Y:S01]  /*15600*/  IABS R7, R9 ;  /* 0x0000000900077213 */ /* 0x000fe20000000000 */
[----:B------:R-:W-:Y:S01]  /*15610*/  ULDC UR23, c[0x0][0x8f0] ;  /* 0x00023c0000177ab9 */ /* 0x000fe20000000800 */
[----:B------:R-:W-:Y:S02]  /*15620*/  IABS R6, R10 ;  /* 0x0000000a00067213 */ /* 0x000fe40000000000 */
[----:B------:R-:W1:Y:S01]  /*15630*/  I2F.RP R3, R7 ;  /* 0x0000000700037306 */ /* 0x000e620000209400 */
[----:B------:R-:W-:Y:S02]  /*15640*/  PLOP3.LUT P3, PT, PT, PT, UP0, 0x80, 0x0 ;  /* 0x000000000000781c */ /* 0x000fe40003f6f008 */
[C---:B------:R-:W-:Y:S02]  /*15650*/  IADD3 R22, P2, R16.reuse, UR12, RZ ;  /* 0x0000000c10167c10 */ /* 0x040fe4000ff5e0ff */
[C---:B------:R-:W-:Y:S02]  /*15660*/  IADD3 R20, P1, R23.reuse, UR11, RZ ;  /* 0x0000000b17147c10 */ /* 0x040fe4000ff3e0ff */
[----:B------:R-:W-:Y:S01]  /*15670*/  LEA.HI.X.SX32 R25, R16, UR14, 0x1, P2 ;  /* 0x0000000e10197c11 */ /* 0x000fe200090f0eff */
[----:B------:R-:W3:Y:S01]  /*15680*/  I2F.RP R2, R6 ;  /* 0x0000000600027306 */ /* 0x000ee20000209400 */
[----:B------:R-:W-:-:S07]  /*15690*/  LEA.HI.X.SX32 R27, R23, UR13, 0x1, P1 ;  /* 0x0000000d171b7c11 */ /* 0x000fce00088f0eff */
[----:B-1----:R-:W1:Y:S08]  /*156a0*/  MUFU.RCP R3, R3 ;  /* 0x0000000300037308 */ /* 0x002e700000001000 */
[----:B---3--:R-:W3:Y:S01]  /*156b0*/  MUFU.RCP R2, R2 ;  /* 0x0000000200027308 */ /* 0x008ee20000001000 */
[----:B-1----:R-:W-:-:S07]  /*156c0*/  IADD3 R19, R3, 0xffffffe, RZ ;  /* 0x0ffffffe03137810 */ /* 0x002fce0007ffe0ff */
[----:B------:R-:W1:Y:S01]  /*156d0*/  F2I.FTZ.U32.TRUNC.NTZ R19, R19 ;  /* 0x0000001300137305 */ /* 0x000e62000021f000 */
[----:B---3--:R-:W-:-:S07]  /*156e0*/  VIADD R17, R2, 0xffffffe ;  /* 0x0ffffffe02117836 */ /* 0x008fce0000000000 */
[----:B------:R-:W3:Y:S01]  /*156f0*/  F2I.FTZ.U32.TRUNC.NTZ R17, R17 ;  /* 0x0000001100117305 */ /* 0x000ee2000021f000 */
[----:B-1----:R-:W-:Y:S01]  /*15700*/  IADD3 R18, RZ, -R19, RZ ;  /* 0x80000013ff127210 */ /* 0x002fe20007ffe0ff */
[----:B---3--:R-:W-:Y:S01]  /*15710*/  IMAD.MOV R16, RZ, RZ, -R17 ;  /* 0x000000ffff107224 */ /* 0x008fe200078e0a11 */
[----:B------:R-:W-:Y:S06]  /*15720*/  @!P3 BRA `(.L_x_328) ;  /* 0x000000000034b947 */ /* 0x000fec0003800000 */
[----:B------:R-:W-:Y:S01]  /*15730*/  ULDC UR4, c[0x0][0x8dc] ;  /* 0x0002370000047ab9 */ /* 0x000fe20000000800 */
[----:B------:R-:W-:Y:S01]  /*15740*/  ULDC.64 UR24, c[0x0][0x8d0] ;  /* 0x0002340000187ab9 */ /* 0x000fe20000000a00 */
[----:B------:R-:W-:-:S04]  /*15750*/  IADD3 R3, P1, R20, UR4, RZ ;  /* 0x0000000414037c10 */ /* 0x000fc8000ff3e0ff */
[----:B------:R-:W-:-:S05]  /*15760*/  IADD3.X R23, RZ, R27, RZ, P1, !PT ;  /* 0x0000001bff177210 */ /* 0x000fca0000ffe4ff */
[----:B------:R-:W-:-:S04]  /*15770*/  IMAD.WIDE.U32 R4, R23, UR24, RZ ;  /* 0x0000001817047c25 */ /* 0x000fc8000f8e00ff */
[----:B------:R-:W-:-:S04]  /*15780*/  IMAD.WIDE.U32 R4, P1, R3, UR25, R4 ;  /* 0x0000001903047c25 */ /* 0x000fc8000f820004 */
[----:B------:R-:W-:Y:S01]  /*15790*/  IMAD.WIDE.U32 R2, R3, UR24, RZ ;  /* 0x0000001803027c25 */ /* 0x000fe2000f8e00ff */
[----:B------:R-:W-:-:S04]  /*157a0*/  MOV R2, R5 ;  /* 0x0000000500027202 */ /* 0x000fc80000000f00 */
[----:B------:R-:W-:Y:S01]  /*157b0*/  IADD3 RZ, P2, R3, R4, RZ ;  /* 0x0000000403ff7210 */ /* 0x000fe20007f5e0ff */
[----:B------:R-:W-:-:S04]  /*157c0*/  IMAD.X R3, RZ, RZ, RZ, P1 ;  /* 0x000000ffff037224 */ /* 0x000fc800008e06ff */
[----:B------:R-:W-:-:S04]  /*157d0*/  IMAD.WIDE.U32.X R2, R23, UR25, R2, P2 ;  /* 0x0000001917027c25 */ /* 0x000fc800090e0402 */
[----:B------:R-:W-:Y:S01]  /*157e0*/  IMAD.MOV.U32 R20, RZ, RZ, R2 ;  /* 0x000000ffff147224 */ /* 0x000fe200078e0002 */
[----:B------:R-:W-:-:S07]  /*157f0*/  MOV R27, R3 ;  /* 0x00000003001b7202 */ /* 0x000fce0000000f00 */
.L_x_328:
[----:B------:R-:W-:Y:S05]  /*15800*/  @!P0 BRA `(.L_x_329) ;  /* 0x0000000000348947 */ /* 0x000fea0003800000 */
[----:B------:R-:W-:Y:S01]  /*15810*/  ULDC UR4, c[0x0][0x8f4] ;  /* 0x00023d0000047ab9 */ /* 0x000fe20000000800 */
[----:B------:R-:W-:Y:S01]  /*15820*/  ULDC.64 UR24, c[0x0][0x8e8] ;  /* 0x00023a0000187ab9 */ /* 0x000fe20000000a00 */
[----:B------:R-:W-:-:S05]  /*15830*/  IADD3 R3, P1, R22, UR4, RZ ;  /* 0x0000000416037c10 */ /* 0x000fca000ff3e0ff */
[----:B------:R-:W-:-:S04]  /*15840*/  IMAD.X R23, RZ, RZ, R25, P1 ;  /* 0x000000ffff177224 */ /* 0x000fc800008e0619 */
[----:B------:R-:W-:-:S04]  /*15850*/  IMAD.WIDE.U32 R4, R23, UR24, RZ ;  /* 0x0000001817047c25 */ /* 0x000fc8000f8e00ff */
[----:B------:R-:W-:-:S04]  /*15860*/  IMAD.WIDE.U32 R4, P1, R3, UR25, R4 ;  /* 0x0000001903047c25 */ /* 0x000fc8000f820004 */
[----:B------:R-:W-:-:S04]  /*15870*/  IMAD.WIDE.U32 R2, R3, UR24, RZ ;  /* 0x0000001803027c25 */ /* 0x000fc8000f8e00ff */
[----:B------:R-:W-:Y:S01]  /*15880*/  IMAD.MOV.U32 R2, RZ, RZ, R5 ;  /* 0x000000ffff027224 */ /* 0x000fe200078e0005 */
[----:B------:R-:W-:Y:S02]  /*15890*/  IADD3 RZ, P2, R3, R4, RZ ;  /* 0x0000000403ff7210 */ /* 0x000fe40007f5e0ff */
[----:B------:R-:W-:-:S03]  /*158a0*/  IADD3.X R3, RZ, RZ, RZ, P1, !PT ;  /* 0x000000ffff037210 */ /* 0x000fc60000ffe4ff */
[----:B------:R-:W-:-:S04]  /*158b0*/  IMAD.WIDE.U32.X R2, R23, UR25, R2, P2 ;  /* 0x0000001917027c25 */ /* 0x000fc800090e0402 */
[----:B------:R-:W-:Y:S01]  /*158c0*/  IMAD.MOV.U32 R25, RZ, RZ, R3 ;  /* 0x000000ffff197224 */ /* 0x000fe200078e0003 */
[----:B------:R-:W-:-:S07]  /*158d0*/  MOV R22, R2 ;  /* 0x0000000200167202 */ /* 0x000fce0000000f00 */
.L_x_329:
[----:B------:R-:W-:Y:S01]  /*158e0*/  MOV R2, RZ ;  /* 0x000000ff00027202 */ /* 0x000fe20000000f00 */
[----:B------:R-:W-:Y:S01]  /*158f0*/  IMAD R18, R18, R7, RZ ;  /* 0x0000000712127224 */ /* 0x000fe200078e02ff */
[----:B------:R-:W-:Y:S01]  /*15900*/  SHF.R.U64 R22, R22, UR23, R25 ;  /* 0x0000001716167c19 */ /* 0x000fe20008001219 */
[----:B------:R-:W-:Y:S01]  /*15910*/  IMAD.MOV.U32 R3, RZ, RZ, R19 ;  /* 0x000000ffff037224 */ /* 0x000fe200078e0013 */
[----:B------:R-:W-:Y:S01]  /*15920*/  ULDC UR4, c[0x0][0x8d8] ;  /* 0x0002360000047ab9 */ /* 0x000fe20000000800 */
[----:B------:R-:W-:Y:S01]  /*15930*/  IMAD R4, R16, R6, RZ ;  /* 0x0000000610047224 */ /* 0x000fe200078e02ff */
[----:B------:R-:W-:Y:S01]  /*15940*/  SHF.R.U64 R20, R20, UR4, R27 ;  /* 0x0000000414147c19 */ /* 0x000fe2000800121b */
[----:B------:R-:W-:Y:S01]  /*15950*/  IMAD.HI.U32 R19, R19, R18, R2 ;  /* 0x0000001213137227 */ /* 0x000fe200078e0002 */
[----:B------:R-:W-:Y:S02]  /*15960*/  MOV R3, R17 ;  /* 0x0000001100037202 */ /* 0x000fe40000000f00 */
[----:B------:R-:W-:-:S02]  /*15970*/  IADD3 R20, R20, UR16, RZ ;  /* 0x0000001014147c10 */ /* 0x000fc4000fffe0ff */
[----:B------:R-:W-:Y:S01]  /*15980*/  IABS R16, R9 ;  /* 0x0000000900107213 */ /* 0x000fe20000000000 */
[----:B------:R-:W-:Y:S01]  /*15990*/  IMAD.HI.U32 R2, R17, R4, R2 ;  /* 0x0000000411027227 */ /* 0x000fe200078e0002 */
[----:B------:R-:W-:Y:S02]  /*159a0*/  IABS R3, R10 ;  /* 0x0000000a00037213 */ /* 0x000fe40000000000 */
[----:B------:R-:W-:Y:S01]  /*159b0*/  IABS R5, R20 ;  /* 0x0000001400057213 */ /* 0x000fe20000000000 */
[----:B------:R-:W-:Y:S01]  /*159c0*/  VIADD R17, R22, UR17 ;  /* 0x0000001116117c36 */ /* 0x000fe20008000000 */
[----:B------:R-:W-:Y:S01]  /*159d0*/  PLOP3.LUT P5, PT, PT, PT, UP3, 0x80, 0x0 ;  /* 0x000000000000781c */ /* 0x000fe20003faf038 */
[----:B------:R-:W-:Y:S01]  /*159e0*/  IMAD.MOV R18, RZ, RZ, -R16 ;  /* 0x000000ffff127224 */ /* 0x000fe200078e0a10 */
[----:B------:R-:W-:Y:S01]  /*159f0*/  IADD3 R16, RZ, -R3, RZ ;  /* 0x80000003ff107210 */ /* 0x000fe20007ffe0ff */
[----:B------:R-:W-:Y:S01]  /*15a00*/  IMAD.HI.U32 R2, R2, R5, RZ ;  /* 0x0000000502027227 */ /* 0x000fe200078e00ff */
[----:B------:R-:W-:-:S05]  /*15a10*/  IABS R4, R17 ;  /* 0x0000001100047213 */ /* 0x000fca0000000000 */
[----:B------:R-:W-:-:S04]  /*15a20*/  IMAD.HI.U32 R3, R19, R4, RZ ;  /* 0x0000000413037227 */ /* 0x000fc800078e00ff */
[----:B------:R-:W-:Y:S02]  /*15a30*/  IMAD R4, R3, R18, R4 ;  /* 0x0000001203047224 */ /* 0x000fe400078e0204 */
[----:B------:R-:W-:-:S03]  /*15a40*/  IMAD R3, R2, R16, R5 ;  /* 0x0000001002037224 */ /* 0x000fc600078e0205 */
[----:B------:R-:W-:Y:S02]  /*15a50*/  ISETP.GT.U32.AND P2, PT, R7, R4, PT ;  /* 0x000000040700720c */ /* 0x000fe40003f44070 */
[----:B------:R-:W-:-:S11]  /*15a60*/  ISETP.GT.U32.AND P1, PT, R6, R3, PT ;  /* 0x000000030600720c */ /* 0x000fd60003f24070 */
[----:B------:R-:W-:Y:S01]  /*15a70*/  @!P2 IMAD.IADD R4, R4, 0x1, -R7 ;  /* 0x000000010404a824 */ /* 0x000fe200078e0a07 */
[----:B------:R-:W-:Y:S02]  /*15a80*/  ISETP.GE.AND P2, PT, R17, RZ, PT ;  /* 0x000000ff1100720c */ /* 0x000fe40003f46270 */
[----:B------:R-:W-:Y:S02]  /*15a90*/  @!P1 IADD3 R3, R3, -R6, RZ ;  /* 0x8000000603039210 */ /* 0x000fe40007ffe0ff */
[----:B------:R-:W-:Y:S02]  /*15aa0*/  ISETP.GT.U32.AND P4, PT, R7, R4, PT ;  /* 0x000000040700720c */ /* 0x000fe40003f84070 */
[----:B------:R-:W-:Y:S02]  /*15ab0*/  ISETP.GT.U32.AND P3, PT, R6, R3, PT ;  /* 0x000000030600720c */ /* 0x000fe40003f64070 */
[----:B------:R-:W-:-:S09]  /*15ac0*/  ISETP.GE.AND P1, PT, R20, RZ, PT ;  /* 0x000000ff1400720c */ /* 0x000fd20003f26270 */
[----:B------:R-:W-:Y:S01]  /*15ad0*/  @!P4 IMAD.IADD R4, R4, 0x1, -R7 ;  /* 0x000000010404c824 */ /* 0x000fe200078e0a07 */
[----:B------:R-:W-:Y:S02]  /*15ae0*/  ISETP.NE.AND P4, PT, RZ, UR10, PT ;  /* 0x0000000aff007c0c */ /* 0x000fe4000bf85270 */
[----:B------:R-:W-:Y:S01]  /*15af0*/  @!P3 IADD3 R3, R3, -R6, RZ ;  /* 0x800000060303b210 */ /* 0x000fe20007ffe0ff */
[----:B------:R-:W-:Y:S01]  /*15b00*/  @!P2 IMAD.MOV R4, RZ, RZ, -R4 ;  /* 0x000000ffff04a224 */ /* 0x000fe200078e0a04 */
[----:B------:R-:W-:Y:S02]  /*15b10*/  ISETP.NE.AND P3, PT, RZ, UR9, PT ;  /* 0x00000009ff007c0c */ /* 0x000fe4000bf65270 */
[----:B------:R-:W-:-:S07]  /*15b20*/  @!P1 IADD3 R3, -R3, RZ, RZ ;  /* 0x000000ff03039210 */ /* 0x000fce0007ffe1ff */
[----:B------:R-:W-:-:S04]  /*15b30*/  @!P4 LOP3.LUT R4, RZ, UR10, RZ, 0x33, !PT ;  /* 0x0000000aff04cc12 */ /* 0x000fc8000f8e33ff */
[----:B------:R-:W-:Y:S01]  /*15b40*/  @!P3 LOP3.LUT R3, RZ, UR9, RZ, 0x33, !PT ;  /* 0x00000009ff03bc12 */ /* 0x000fe2000f8e33ff */
[----:B------:R-:W-:-:S03]  /*15b50*/  IMAD.IADD R4, R17, 0x1, -R4 ;  /* 0x0000000111047824 */ /* 0x000fc600078e0a04 */
[----:B------:R-:W-:-:S04]  /*15b60*/  IADD3 R3, R20, -R3, RZ ;  /* 0x8000000314037210 */ /* 0x000fc80007ffe0ff */
[----:B------:R-:W-:Y:S01]  /*15b70*/  SEL R2, R4, R3, !P5 ;  /* 0x0000000304027207 */ /* 0x000fe20006800000 */
[----:B------:R-:W-:-:S03]  /*15b80*/  IMAD R6, R3, R4, RZ ;  /* 0x0000000403067224 */ /* 0x000fc600078e02ff */
[--C-:B------:R-:W-:Y:S01]  /*15b90*/  SHF.R.S32.HI R5, RZ, 0x1f, R2.reuse ;  /* 0x0000001fff057819 */ /* 0x100fe20000011402 */
[----:B------:R-:W-:Y:S01]  /*15ba0*/  IMAD.MOV.U32 R4, RZ, RZ, R2 ;  /* 0x000000ffff047224 */ /* 0x000fe200078e0002 */
[----:B------:R-:W-:-:S07]  /*15bb0*/  SHF.R.S32.HI R7, RZ, 0x1f, R6 ;  /* 0x0000001fff077819 */ /* 0x000fce0000011406 */
.L_x_327:
[----:B--2---:R-:W-:Y:S05]  /*15bc0*/  BSYNC B0 ;  /* 0x0000000000007941 */ /* 0x004fea0003800000 */
.L_x_326:
[----:B------:R-:W1:Y:S01]  /*15bd0*/  SHFL.UP PT, R3, R6, 0x1, RZ ;  /* 0x0420000006037989 */ /* 0x000e6200000e00ff */
[----:B------:R-:W-:-:S03]  /*15be0*/  ISETP.NE.AND P1, PT, R21, RZ, PT ;  /* 0x000000ff1500720c */ /* 0x000fc60003f25270 */
[----:B------:R-:W2:Y:S01]  /*15bf0*/  SHFL.UP PT, R2, R7, 0x1, RZ ;  /* 0x0420000007027989 */ /* 0x000ea200000e00ff */
[----:B-1----:R-:W-:Y:S02]  /*15c00*/  SEL R3, R3, RZ, P1 ;  /* 0x000000ff03037207 */ /* 0x002fe40000800000 */
[----:B--2---:R-:W-:Y:S02]  /*15c10*/  SEL R2, R2, RZ, P1 ;  /* 0x000000ff02027207 */ /* 0x004fe40000800000 */
[----:B------:R-:W-:-:S04]  /*15c20*/  IADD3 R18, P2, R3, R6, RZ ;  /* 0x0000000603127210 */ /* 0x000fc80007f5e0ff */
[----:B------:R-:W-:Y:S01]  /*15c30*/  IADD3.X R19, R2, R7, RZ, P2, !PT ;  /* 0x0000000702137210 */ /* 0x000fe200017fe4ff */
[----:B------:R-:W1:Y:S01]  /*15c40*/  SHFL.UP PT, R3, R18, 0x2, RZ ;  /* 0x0440000012037989 */ /* 0x000e6200000e00ff */
[----:B------:R-:W-:-:S03]  /*15c50*/  ISETP.GE.U32.AND P2, PT, R21, 0x2, PT ;  /* 0x000000021500780c */ /* 0x000fc60003f46070 */
[----:B------:R-:W2:Y:S01]  /*15c60*/  SHFL.UP PT, R2, R19, 0x2, RZ ;  /* 0x0440000013027989 */ /* 0x000ea200000e00ff */
[----:B-1----:R-:W-:-:S04]  /*15c70*/  SEL R3, R3, RZ, P2 ;  /* 0x000000ff03037207 */ /* 0x002fc80001000000 */
[----:B------:R-:W-:Y:S02]  /*15c80*/  IADD3 R16, P3, R3, R18, RZ ;  /* 0x0000001203107210 */ /* 0x000fe40007f7e0ff */
[----:B--2---:R-:W-:-:S03]  /*15c90*/  SEL R2, R2, RZ, P2 ;  /* 0x000000ff02027207 */ /* 0x004fc60001000000 */
[----:B------:R-:W1:Y:S02]  /*15ca0*/  SHFL.UP PT, R3, R16, 0x4, RZ ;  /* 0x0480000010037989 */ /* 0x000e6400000e00ff */
[----:B------:R-:W-:Y:S01]  /*15cb0*/  IMAD.X R17, R2, 0x1, R19, P3 ;  /* 0x0000000102117824 */ /* 0x000fe200018e0613 */
[----:B------:R-:W-:-:S04]  /*15cc0*/  ISETP.GE.U32.AND P3, PT, R21, 0x4, PT ;  /* 0x000000041500780c */ /* 0x000fc80003f66070 */
[----:B------:R-:W2:Y:S01]  /*15cd0*/  SHFL.UP PT, R2, R17, 0x4, RZ ;  /* 0x0480000011027989 */ /* 0x000ea200000e00ff */
[----:B-1----:R-:W-:-:S04]  /*15ce0*/  SEL R3, R3, RZ, P3 ;  /* 0x000000ff03037207 */ /* 0x002fc80001800000 */
[----:B------:R-:W-:Y:S02]  /*15cf0*/  IADD3 R18, P4, R3, R16, RZ ;  /* 0x0000001003127210 */ /* 0x000fe40007f9e0ff */
[----:B--2---:R-:W-:-:S03]  /*15d00*/  SEL R2, R2, RZ, P3 ;  /* 0x000000ff02027207 */ /* 0x004fc60001800000 */
[----:B------:R-:W1:Y:S01]  /*15d10*/  SHFL.UP PT, R3, R18, 0x8, RZ ;  /* 0x0500000012037989 */ /* 0x000e6200000e00ff */
[----:B------:R-:W-:Y:S02]  /*15d20*/  IADD3.X R19, R2, R17, RZ, P4, !PT ;  /* 0x0000001102137210 */ /* 0x000fe400027fe4ff */
        /* <DEDUP_REMOVED lines=11> */
[----:B--2---:R-:W-:-:S04]  /*15de0*/  SEL R2, R2, RZ, P5 ;  /* 0x000000ff02027207 */ /* 0x004fc80002800000 */
[----:B------:R-:W-:Y:S02]  /*15df0*/  IADD3.X R18, R2, R17, RZ, P6, !PT ;  /* 0x0000001102127210 */ /* 0x000fe400037fe4ff */
[----:B------:R-:W-:-:S04]  /*15e00*/  IADD3 R2, P6, R19, UR5, RZ ;  /* 0x0000000513027c10 */ /* 0x000fc8000ffde0ff */
[----:B------:R-:W-:Y:S02]  /*15e10*/  IADD3.X R3, R18, UR6, RZ, P6, !PT ;  /* 0x0000000612037c10 */ /* 0x000fe4000b7fe4ff */
[----:B------:R-:W-:-:S04]  /*15e20*/  ISETP.GT.U32.AND P6, PT, R2, UR8, PT ;  /* 0x0000000802007c0c */ /* 0x000fc8000bfc4070 */
[----:B------:R-:W-:-:S13]  /*15e30*/  ISETP.GT.U32.AND.EX P6, PT, R3, UR7, PT, P6 ;  /* 0x0000000703007c0c */ /* 0x000fda000bfc4160 */
[----:B------:R-:W-:-:S04]  /*15e40*/  VOTE.ANY R16, PT, P6 ;  /* 0x0000000000107806 */ /* 0x000fc800030e0100 */
[----:B------:R-:W-:-:S13]  /*15e50*/  ISETP.NE.AND P6, PT, R16, RZ, PT ;  /* 0x000000ff1000720c */ /* 0x000fda0003fc5270 */
[----:B------:R-:W-:Y:S05]  /*15e60*/  @P6 BRA `(.L_x_330) ;  /* 0x0000000800786947 */ /* 0x000fea0003800000 */
[----:B------:R-:W-:Y:S01]  /*15e70*/  IMAD.MOV.U32 R19, RZ, RZ, R2 ;  /* 0x000000ffff137224 */ /* 0x000fe200078e0002 */
[----:B------:R-:W-:Y:S01]  /*15e80*/  MOV R20, R3 ;  /* 0x0000000300147202 */ /* 0x000fe20000000f00 */
[----:B------:R-:W-:Y:S01]  /*15e90*/  ULDC UR22, c[0x0][0x910] ;  /* 0x0002440000167ab9 */ /* 0x000fe20000000800 */
[----:B------:R-:W-:Y:S01]  /*15ea0*/  ULDC UR23, c[0x0][0x8f4] ;  /* 0x00023d0000177ab9 */ /* 0x000fe20000000800 */
[----:B------:R-:W-:Y:S01]  /*15eb0*/  ULDC UR4, c[0x0][0x8dc] ;  /* 0x0002370000047ab9 */ /* 0x000fe20000000800 */
[----:B------:R-:W-:Y:S01]  /*15ec0*/  ULDC UR30, c[0x0][0x8d8] ;  /* 0x00023600001e7ab9 */ /* 0x000fe20000000800 */
[----:B------:R-:W-:Y:S01]  /*15ed0*/  ULDC UR31, c[0x0][0x8f0] ;  /* 0x00023c00001f7ab9 */ /* 0x000fe20000000800 */
[----:B------:R-:W-:Y:S01]  /*15ee0*/  ULDC.64 UR24, c[0x0][0x8d0] ;  /* 0x0002340000187ab9 */ /* 0x000fe20000000a00 */
[----:B------:R-:W-:-:S05]  /*15ef0*/  ULDC.64 UR26, c[0x0][0x8e8] ;  /* 0x00023a00001a7ab9 */ /* 0x000fca0000000a00 */
.L_x_335:
[----:B------:R-:W-:Y:S01]  /*15f00*/  IMAD.MOV.U32 R11, RZ, RZ, R12 ;  /* 0x000000ffff0b7224 */ /* 0x000fe200078e000c */
[----:B------:R-:W-:Y:S01]  /*15f10*/  IADD3 R12, R12, 0x20, RZ ;  /* 0x000000200c0c7810 */ /* 0x000fe20007ffe0ff */
[----:B-----5:R-:W-:Y:S01]  /*15f20*/  IMAD.MOV.U32 R17, RZ, RZ, R0 ;  /* 0x000000ffff117224 */ /* 0x020fe200078e0000 */
[----:B------:R-:W-:Y:S02]  /*15f30*/  MOV R16, R8 ;  /* 0x0000000800107202 */ /* 0x000fe40000000f00 */
[----:B------:R-:W-:-:S13]  /*15f40*/  ISETP.GE.AND P6, PT, R12, UR22, PT ;  /* 0x000000160c007c0c */ /* 0x000fda000bfc6270 */
[----:B------:R-:W1:Y:S01]  /*15f50*/  @!P6 LDC.64 R2, c[0x0][0x918] ;  /* 0x00024600ff02eb82 */ /* 0x000e620000000a00 */
[----:B------:R-:W2:Y:S01]  /*15f60*/  SHFL.IDX PT, R20, R20, 0x1f, 0x1f ;  /* 0x03e01f0014147f89 */ /* 0x000ea200000e0000 */
[----:B------:R-:W-:-:S03]  /*15f70*/  @!P6 VIADD R7, R11, 0x20 ;  /* 0x000000200b07e836 */ /* 0x000fc60000000000 */
[----:B------:R-:W3:Y:S01]  /*15f80*/  SHFL.IDX PT, R19, R19, 0x1f, 0x1f ;  /* 0x03e01f0013137f89 */ /* 0x000ee200000e0000 */
[----:B------:R-:W-:Y:S01]  /*15f90*/  BSSY B0, `(.L_x_331) ;  /* 0x0000064000007945 */ /* 0x000fe20003800000 */
[----:B-1----:R-:W-:-:S05]  /*15fa0*/  @!P6 IMAD.WIDE R2, R7, 0xc, R2 ;  /* 0x0000000c0702e825 */ /* 0x002fca00078e0202 */
[----:B------:R1:W5:Y:S04]  /*15fb0*/  @!P6 LDG.E R8, desc[UR38][R2.64] ;  /* 0x000000260208e981 */ /* 0x000368000c1e1900 */
[----:B------:R1:W5:Y:S01]  /*15fc0*/  @!P6 LDG.E R0, desc[UR38][R2.64+0x4] ;  /* 0x000004260200e981 */ /* 0x000362000c1e1900 */
[----:B------:R-:W-:Y:S01]  /*15fd0*/  ISETP.GE.AND P6, PT, R11, UR22, PT ;  /* 0x000000160b007c0c */ /* 0x000fe2000bfc6270 */
[----:B------:R-:W-:Y:S01]  /*15fe0*/  IMAD.MOV.U32 R7, RZ, RZ, RZ ;  /* 0x000000ffff077224 */ /* 0x000fe200078e00ff */
[----:B--2---:R-:W-:Y:S02]  /*15ff0*/  R2UR UR6, R20 ;  /* 0x00000000140672ca */ /* 0x004fe400000e0000 */
[----:B---3--:R-:W-:Y:S02]  /*16000*/  R2UR UR5, R19 ;  /* 0x00000000130572ca */ /* 0x008fe400000e0000 */
[----:B------:R-:W-:-:S07]  /*16010*/  MOV R6, 0x7fffffff ;  /* 0x7fffffff00067802 */ /* 0x000fce0000000f00 */
[----:B-1----:R-:W-:Y:S06]  /*16020*/  @P6 BRA `(.L_x_332) ;  /* 0x0000000400686947 */ /* 0x002fec0003800000 */
[----:B------:R-:W-:-:S04]  /*16030*/  IADD3 R18, P6, R16, UR11, RZ ;  /* 0x0000000b10127c10 */ /* 0x000fc8000ffde0ff */
[----:B------:R-:W-:Y:S02]  /*16040*/  LEA.HI.X.SX32 R23, R16, UR13, 0x1, P6 ;  /* 0x0000000d10177c11 */ /* 0x000fe4000b0f0eff */
[----:B------:R-:W-:Y:S02]  /*16050*/  IABS R16, R9 ;  /* 0x0000000900107213 */ /* 0x000fe40000000000 */
[C---:B------:R-:W-:Y:S02]  /*16060*/  IADD3 R20, P6, R17.reuse, UR12, RZ ;  /* 0x0000000c11147c10 */ /* 0x040fe4000ffde0ff */
[----:B------:R-:W1:Y:S02]  /*16070*/  I2F.RP R2, R16 ;  /* 0x0000001000027306 */ /* 0x000e640000209400 */
[----:B------:R-:W-:Y:S02]  /*16080*/  LEA.HI.X.SX32 R25, R17, UR14, 0x1, P6 ;  /* 0x0000000e11197c11 */ /* 0x000fe4000b0f0eff */
[----:B------:R-:W-:-:S04]  /*16090*/  PLOP3.LUT P6, PT, PT, PT, UP0, 0x80, 0x0 ;  /* 0x000000000000781c */ /* 0x000fc80003fcf008 */
[----:B-1----:R-:W1:Y:S02]  /*160a0*/  MUFU.RCP R2, R2 ;  /* 0x0000000200027308 */ /* 0x002e640000001000 */
[----:B-1----:R-:W-:-:S06]  /*160b0*/  IADD3 R17, R2, 0xffffffe, RZ ;  /* 0x0ffffffe02117810 */ /* 0x002fcc0007ffe0ff */
[----:B------:R-:W1:Y:S02]  /*160c0*/  F2I.FTZ.U32.TRUNC.NTZ R17, R17 ;  /* 0x0000001100117305 */ /* 0x000e64000021f000 */
[----:B-1----:R-:W-:Y:S01]  /*160d0*/  IMAD.MOV R19, RZ, RZ, -R17 ;  /* 0x000000ffff137224 */ /* 0x002fe200078e0a11 */
[----:B------:R-:W-:Y:S06]  /*160e0*/  @!P6 BRA `(.L_x_333) ;  /* 0x00000000002ce947 */ /* 0x000fec0003800000 */
[----:B------:R-:W-:-:S04]  /*160f0*/  IADD3 R7, P6, R18, UR4, RZ ;  /* 0x0000000412077c10 */ /* 0x000fc8000ffde0ff */
[----:B------:R-:W-:-:S05]  /*16100*/  IADD3.X R23, RZ, R23, RZ, P6, !PT ;  /* 0x00000017ff177210 */ /* 0x000fca00037fe4ff */
[----:B------:R-:W-:-:S04]  /*16110*/  IMAD.WIDE.U32 R4, R23, UR24, RZ ;  /* 0x0000001817047c25 */ /* 0x000fc8000f8e00ff */
[----:B------:R-:W-:-:S04]  /*16120*/  IMAD.WIDE.U32 R4, P6, R7, UR25, R4 ;  /* 0x0000001907047c25 */ /* 0x000fc8000f8c0004 */
[----:B------:R-:W-:Y:S01]  /*16130*/  IMAD.WIDE.U32 R6, R7, UR24, RZ ;  /* 0x0000001807067c25 */ /* 0x000fe2000f8e00ff */
[----:B------:R-:W-:-:S03]  /*16140*/  MOV R2, R5 ;  /* 0x0000000500027202 */ /* 0x000fc60000000f00 */
[----:B------:R-:W-:Y:S01]  /*16150*/  IMAD.X R3, RZ, RZ, RZ, P6 ;  /* 0x000000ffff037224 */ /* 0x000fe200030e06ff */
[----:B------:R-:W-:-:S05]  /*16160*/  IADD3 RZ, P6, R7, R4, RZ ;  /* 0x0000000407ff7210 */ /* 0x000fca0007fde0ff */
[----:B------:R-:W-:-:S04]  /*16170*/  IMAD.WIDE.U32.X R2, R23, UR25, R2, P6 ;  /* 0x0000001917027c25 */ /* 0x000fc8000b0e0402 */
[----:B------:R-:W-:Y:S01]  /*16180*/  IMAD.MOV.U32 R18, RZ, RZ, R2 ;  /* 0x000000ffff127224 */ /* 0x000fe200078e0002 */
[----:B------:R-:W-:-:S07]  /*16190*/  MOV R23, R3 ;  /* 0x0000000300177202 */ /* 0x000fce0000000f00 */
.L_x_333:
        /* <DEDUP_REMOVED lines=12> */
.L_x_334:
[----:B------:R-:W-:Y:S01]  /*16260*/  IABS R2, R9 ;  /* 0x0000000900027213 */ /* 0x000fe20000000000 */
[----:B------:R-:W-:Y:S01]  /*16270*/  IMAD R5, R19, R16, RZ ;  /* 0x0000001013057224 */ /* 0x000fe200078e02ff */
[----:B------:R-:W-:Y:S01]  /*16280*/  SHF.R.U64 R4, R20, UR31, R25 ;  /* 0x0000001f14047c19 */ /* 0x000fe20008001219 */
[----:B------:R-:W-:Y:S01]  /*16290*/  IMAD.MOV.U32 R3, RZ, RZ, R17 ;  /* 0x000000ffff037224 */ /* 0x000fe200078e0011 */
[----:B------:R-:W-:Y:S01]  /*162a0*/  SHF.R.U64 R18, R18, UR30, R23 ;  /* 0x0000001e12127c19 */ /* 0x000fe20008001217 */
[----:B------:R-:W-:Y:S01]  /*162b0*/  IMAD.MOV R7, RZ, RZ, -R2 ;  /* 0x000000ffff077224 */ /* 0x000fe200078e0a02 */
[----:B------:R-:W-:Y:S02]  /*162c0*/  IADD3 R4, R4, UR17, RZ ;  /* 0x0000001104047c10 */ /* 0x000fe4000fffe0ff */
[----:B------:R-:W-:Y:S02]  /*162d0*/  MOV R2, RZ ;  /* 0x000000ff00027202 */ /* 0x000fe40000000f00 */
[----:B------:R-:W-:-:S03]  /*162e0*/  IABS R6, R4 ;  /* 0x0000000400067213 */ /* 0x000fc60000000000 */
[----:B------:R-:W-:Y:S01]  /*162f0*/  IMAD.HI.U32 R2, R17, R5, R2 ;  /* 0x0000000511027227 */ /* 0x000fe200078e0002 */
[----:B------:R-:W-:Y:S02]  /*16300*/  IABS R17, R10 ;  /* 0x0000000a00117213 */ /* 0x000fe40000000000 */
[----:B------:R-:W-:Y:S01]  /*16310*/  MOV R5, R6 ;  /* 0x0000000600057202 */ /* 0x000fe20000000f00 */
[----:B------:R-:W-:Y:S01]  /*16320*/  IMAD.MOV.U32 R3, RZ, RZ, R7 ;  /* 0x000000ffff037224 */ /* 0x000fe200078e0007 */
[----:B------:R-:W1:Y:S01]  /*16330*/  I2F.RP R6, R17 ;  /* 0x0000001100067306 */ /* 0x000e620000209400 */
[----:B------:R-:W-:Y:S02]  /*16340*/  VIADD R7, R18, UR16 ;  /* 0x0000001012077c36 */ /* 0x000fe40008000000 */
[----:B------:R-:W-:-:S03]  /*16350*/  IMAD.HI.U32 R2, R2, R5, RZ ;  /* 0x0000000502027227 */ /* 0x000fc600078e00ff */
[----:B------:R-:W-:Y:S01]  /*16360*/  IABS R18, R7 ;  /* 0x0000000700127213 */ /* 0x000fe20000000000 */
[----:B------:R-:W-:-:S05]  /*16370*/  IMAD R5, R2, R3, R5 ;  /* 0x0000000302057224 */ /* 0x000fca00078e0205 */
[----:B------:R-:W-:Y:S01]  /*16380*/  ISETP.GT.U32.AND P6, PT, R16, R5, PT ;  /* 0x000000051000720c */ /* 0x000fe20003fc4070 */
[----:B-1----:R-:W1:-:S12]  /*16390*/  MUFU.RCP R6, R6 ;  /* 0x0000000600067308 */ /* 0x002e580000001000 */
[----:B------:R-:W-:Y:S01]  /*163a0*/  @!P6 IADD3 R5, R5, -R16, RZ ;  /* 0x800000100505e210 */ /* 0x000fe20007ffe0ff */
[----:B-1----:R-:W-:-:S04]  /*163b0*/  VIADD R2, R6, 0xffffffe ;  /* 0x0ffffffe06027836 */ /* 0x002fc80000000000 */
[----:B------:R1:W2:Y:S02]  /*163c0*/  F2I.FTZ.U32.TRUNC.NTZ R3, R2 ;  /* 0x0000000200037305 */ /* 0x0002a4000021f000 */
[----:B-1----:R-:W-:Y:S02]  /*163d0*/  MOV R2, RZ ;  /* 0x000000ff00027202 */ /* 0x002fe40000000f00 */
[----:B--2---:R-:W-:-:S05]  /*163e0*/  IADD3 R20, RZ, -R3, RZ ;  /* 0x80000003ff147210 */ /* 0x004fca0007ffe0ff */
[----:B------:R-:W-:Y:S01]  /*163f0*/  IMAD R19, R20, R17, RZ ;  /* 0x0000001114137224 */ /* 0x000fe200078e02ff */
[----:B------:R-:W-:-:S03]  /*16400*/  IABS R20, R10 ;  /* 0x0000000a00147213 */ /* 0x000fc60000000000 */
[----:B------:R-:W-:Y:S01]  /*16410*/  IMAD.HI.U32 R6, R3, R19, R2 ;  /* 0x0000001303067227 */ /* 0x000fe200078e0002 */
[----:B------:R-:W-:-:S03]  /*16420*/  MOV R3, R18 ;  /* 0x0000001200037202 */ /* 0x000fc60000000f00 */
[----:B------:R-:W-:Y:S02]  /*16430*/  IMAD.MOV R20, RZ, RZ, -R20 ;  /* 0x000000ffff147224 */ /* 0x000fe400078e0a14 */
[----:B------:R-:W-:-:S04]  /*16440*/  IMAD.HI.U32 R2, R6, R3, RZ ;  /* 0x0000000306027227 */ /* 0x000fc800078e00ff */
[----:B------:R-:W-:-:S04]  /*16450*/  IMAD.MOV.U32 R18, RZ, RZ, R20 ;  /* 0x000000ffff127224 */ /* 0x000fc800078e0014 */
[----:B------:R-:W-:-:S05]  /*16460*/  IMAD R2, R2, R18, R3 ;  /* 0x0000001202027224 */ /* 0x000fca00078e0203 */
[----:B------:R-:W-:-:S13]  /*16470*/  ISETP.GT.U32.AND P6, PT, R17, R2, PT ;  /* 0x000000021100720c */ /* 0x000fda0003fc4070 */
[----:B------:R-:W-:Y:S02]  /*16480*/  @!P6 IADD3 R2, R2, -R17, RZ ;  /* 0x800000110202e210 */ /* 0x000fe40007ffe0ff */
[----:B------:R-:W-:-:S13]  /*16490*/  ISETP.GT.U32.AND P6, PT, R16, R5, PT ;  /* 0x000000051000720c */ /* 0x000fda0003fc4070 */
[----:B------:R-:W-:Y:S01]  /*164a0*/  @!P6 IMAD.IADD R5, R5, 0x1, -R16 ;  /* 0x000000010505e824 */ /* 0x000fe200078e0a10 */
[----:B------:R-:W-:-:S03]  /*164b0*/  ISETP.GT.U32.AND P6, PT, R17, R2, PT ;  /* 0x000000021100720c */ /* 0x000fc60003fc4070 */
[----:B------:R-:W-:-:S10]  /*164c0*/  IMAD.MOV.U32 R3, RZ, RZ, R5 ;  /* 0x000000ffff037224 */ /* 0x000fd400078e0005 */
[----:B------:R-:W-:Y:S02]  /*164d0*/  @!P6 IADD3 R2, R2, -R17, RZ ;  /* 0x800000110202e210 */ /* 0x000fe40007ffe0ff */
[----:B------:R-:W-:-:S13]  /*164e0*/  ISETP.GE.AND P6, PT, R4, RZ, PT ;  /* 0x000000ff0400720c */ /* 0x000fda0003fc6270 */
[----:B------:R-:W-:Y:S02]  /*164f0*/  @!P6 IADD3 R3, -R3, RZ, RZ ;  /* 0x000000ff0303e210 */ /* 0x000fe40007ffe1ff */
        /* <DEDUP_REMOVED lines=11> */
[----:B------:R-:W-:Y:S02]  /*165b0*/  SHF.R.S32.HI R5, RZ, 0x1f, R4 ;  /* 0x0000001fff057819 */ /* 0x000fe40000011404 */
[----:B------:R-:W-:-:S07]  /*165c0*/  SHF.R.S32.HI R7, RZ, 0x1f, R6 ;  /* 0x0000001fff077819 */ /* 0x000fce0000011406 */
.L_x_332:
[----:B------:R-:W-:Y:S05]  /*165d0*/  BSYNC B0 ;  /* 0x0000000000007941 */ /* 0x000fea0003800000 */
.L_x_331:
[----:B------:R-:W1:Y:S04]  /*165e0*/  SHFL.UP PT, R3, R6, 0x1, RZ ;  /* 0x0420000006037989 */ /* 0x000e6800000e00ff */
[----:B------:R-:W2:Y:S01]  /*165f0*/  SHFL.UP PT, R2, R7, 0x1, RZ ;  /* 0x0420000007027989 */ /* 0x000ea200000e00ff */
[----:B-1----:R-:W-:Y:S02]  /*16600*/  SEL R3, R3, RZ, P1 ;  /* 0x000000ff03037207 */ /* 0x002fe40000800000 */
[----:B--2---:R-:W-:Y:S02]  /*16610*/  SEL R2, R2, RZ, P1 ;  /* 0x000000ff02027207 */ /* 0x004fe40000800000 */
[----:B------:R-:W-:-:S04]  /*16620*/  IADD3 R18, P6, R3, R6, RZ ;  /* 0x0000000603127210 */ /* 0x000fc80007fde0ff */
[----:B------:R-:W-:Y:S01]  /*16630*/  IADD3.X R17, R2, R7, RZ, P6, !PT ;  /* 0x0000000702117210 */ /* 0x000fe200037fe4ff */
[----:B------:R-:W1:Y:S04]  /*16640*/  SHFL.UP PT, R3, R18, 0x2, RZ ;  /* 0x0440000012037989 */ /* 0x000e6800000e00ff */
[----:B------:R-:W2:Y:S01]  /*16650*/  SHFL.UP PT, R2, R17, 0x2, RZ ;  /* 0x0440000011027989 */ /* 0x000ea200000e00ff */
[----:B-1----:R-:W-:Y:S02]  /*16660*/  SEL R3, R3, RZ, P2 ;  /* 0x000000ff03037207 */ /* 0x002fe40001000000 */
[----:B--2---:R-:W-:Y:S02]  /*16670*/  SEL R2, R2, RZ, P2 ;  /* 0x000000ff02027207 */ /* 0x004fe40001000000 */
[----:B------:R-:W-:-:S05]  /*16680*/  IADD3 R16, P6, R3, R18, RZ ;  /* 0x0000001203107210 */ /* 0x000fca0007fde0ff */
[----:B------:R-:W-:Y:S01]  /*16690*/  IMAD.X R23, R2, 0x1, R17, P6 ;  /* 0x0000000102177824 */ /* 0x000fe200030e0611 */
        /* <DEDUP_REMOVED lines=17> */
[----:B------:R-:W-:Y:S02]  /*167b0*/  IADD3.X R3, R16, R17, RZ, P6, !PT ;  /* 0x0000001110037210 */ /* 0x000fe400037fe4ff */
[----:B------:R-:W-:-:S04]  /*167c0*/  IADD3 R19, P6, R2, UR5, RZ ;  /* 0x0000000502137c10 */ /* 0x000fc8000ffde0ff */
[----:B------:R-:W-:Y:S02]  /*167d0*/  IADD3.X R20, R3, UR6, RZ, P6, !PT ;  /* 0x0000000603147c10 */ /* 0x000fe4000b7fe4ff */
[----:B------:R-:W-:-:S04]  /*167e0*/  ISETP.GT.U32.AND P6, PT, R19, UR8, PT ;  /* 0x0000000813007c0c */ /* 0x000fc8000bfc4070 */
[----:B------:R-:W-:-:S13]  /*167f0*/  ISETP.GT.U32.AND.EX P6, PT, R20, UR7, PT, P6 ;  /* 0x0000000714007c0c */ /* 0x000fda000bfc4160 */
[----:B------:R-:W-:-:S04]  /*16800*/  VOTE.ANY R16, PT, P6 ;  /* 0x0000000000107806 */ /* 0x000fc800030e0100 */
[----:B------:R-:W-:-:S13]  /*16810*/  ISETP.NE.AND P6, PT, R16, RZ, PT ;  /* 0x000000ff1000720c */ /* 0x000fda0003fc5270 */
[----:B------:R-:W-:Y:S05]  /*16820*/  @!P6 BRA `(.L_x_335) ;  /* 0xfffffff400b4e947 */ /* 0x000fea000383ffff */
[----:B------:R-:W-:Y:S01]  /*16830*/  IMAD.MOV.U32 R19, RZ, RZ, R2 ;  /* 0x000000ffff137224 */ /* 0x000fe200078e0002 */
[----:B------:R-:W-:-:S07]  /*16840*/  MOV R18, R3 ;  /* 0x0000000300127202 */ /* 0x000fce0000000f00 */
.L_x_330:
[----:B------:R-:W1:Y:S08]  /*16850*/  BREV R16, R16 ;  /* 0x0000001000107301 */ /* 0x000e700000000000 */
[----:B-1----:R-:W1:Y:S02]  /*16860*/  FLO.U32.SH R17, R16 ;  /* 0x0000001000117300 */ /* 0x002e6400000e0400 */
[----:B-1----:R-:W1:Y:S02]  /*16870*/  SHFL.IDX PT, R11, R11, R17, 0x1f ;  /* 0x00001f110b0b7589 */ /* 0x002e6400000e0000 */
[----:B-1----:R-:W-:-:S13]  /*16880*/  R2UR UR4, R11 ;  /* 0x000000000b0472ca */ /* 0x002fda00000e0000 */
[----:B------:R-:W-:-:S05]  /*16890*/  VIADD R23, R21, UR4 ;  /* 0x0000000415177c36 */ /* 0x000fca0008000000 */
[----:B------:R-:W-:-:S13]  /*168a0*/  ISETP.GE.AND P1, PT, R23, UR22, PT ;  /* 0x0000001617007c0c */ /* 0x000fda000bf26270 */
[----:B------:R-:W1:Y:S02]  /*168b0*/  @!P1 LDC.64 R2, c[0x0][0x918] ;  /* 0x00024600ff029b82 */ /* 0x000e640000000a00 */
[----:B-1----:R-:W-:-:S05]  /*168c0*/  @!P1 IMAD.WIDE R2, R23, 0xc, R2 ;  /* 0x0000000c17029825 */ /* 0x002fca00078e0202 */
[----:B-----5:R1:W5:Y:S04]  /*168d0*/  @!P1 LDG.E R8, desc[UR38][R2.64] ;  /* 0x0000002602089981 */ /* 0x020368000c1e1900 */
[----:B------:R1:W5:Y:S01]  /*168e0*/  @!P1 LDG.E R0, desc[UR38][R2.64+0x4] ;  /* 0x0000042602009981 */ /* 0x000362000c1e1900 */
[----:B------:R-:W-:-:S03]  /*168f0*/  IADD3 R12, P1, P2, R19, UR5, -R6 ;  /* 0x00000005130c7c10 */ /* 0x000fc6000fa3e806 */
[----:B------:R-:W-:Y:S01]  /*16900*/  SHFL.IDX PT, R6, R6, R17, 0x1f ;  /* 0x00001f1106067589 */ /* 0x000fe200000e0000 */
[----:B------:R-:W-:-:S03]  /*16910*/  IADD3.X R18, R18, UR6, ~R7, P1, P2 ;  /* 0x0000000612127c10 */ /* 0x000fc60008fe4c07 */
[----:B------:R-:W2:Y:S04]  /*16920*/  SHFL.IDX PT, R12, R12, R17, 0x1f ;  /* 0x00001f110c0c7589 */ /* 0x000ea800000e0000 */
[----:B------:R-:W3:Y:S04]  /*16930*/  SHFL.IDX PT, R18, R18, R17, 0x1f ;  /* 0x00001f1112127589 */ /* 0x000ee800000e0000 */
[----:B------:R1:W4:Y:S04]  /*16940*/  SHFL.IDX PT, R7, R7, R17, 0x1f ;  /* 0x00001f1107077589 */ /* 0x00032800000e0000 */
[----:B------:R1:W1:Y:S04]  /*16950*/  SHFL.IDX PT, R5, R5, R17, 0x1f ;  /* 0x00001f1105057589 */ /* 0x00026800000e0000 */
[----:B------:R1:W1:Y:S01]  /*16960*/  SHFL.IDX PT, R4, R4, R17, 0x1f ;  /* 0x00001f1104047589 */ /* 0x00026200000e0000 */
[----:B--2---:R-:W-:-:S02]  /*16970*/  R2UR UR5, R12 ;  /* 0x000000000c0572ca */ /* 0x004fc400000e0000 */
[----:B---3--:R-:W-:-:S15]  /*16980*/  R2UR UR6, R18 ;  /* 0x00000000120672ca */ /* 0x008fde00000e0000 */
.L_x_325:
[----:B-1----:R-:W1:Y:S01]  /*16990*/  LDC R2, c[0x0][0x910] ;  /* 0x00024400ff027b82 */ /* 0x002e620000000800 */
[----:B------:R-:W-:Y:S01]  /*169a0*/  UMOV UR22, 0xffffffff ;  /* 0xffffffff00167882 */ /* 0x000fe20000000000 */
[----:B------:R-:W-:Y:S01]  /*169b0*/  UMOV UR23, 0xffffffff ;  /* 0xffffffff00177882 */ /* 0x000fe20000000000 */
[----:B------:R-:W-:Y:S01]  /*169c0*/  UMOV UR24, 0xffffffff ;  /* 0xffffffff00187882 */ /* 0x000fe20000000000 */
[----:B------:R-:W-:Y:S02]  /*169d0*/  MOV R19, RZ ;  /* 0x000000ff00137202 */ /* 0x000fe40000000f00 */
[----:B-1----:R-:W-:-:S13]  /*169e0*/  ISETP.LE.AND P1, PT, R2, UR4, PT ;  /* 0x0000000402007c0c */ /* 0x002fda000bf23270 */
[----:B------:R-:W-:Y:S05]  /*169f0*/  @P1 BRA `(.L_x_324) ;  /* 0x0000000000f01947 */ /* 0x000fea0003800000 */
[C---:B------:R-:W-:Y:S01]  /*16a00*/  R2UR UR22, R4.reuse ;  /* 0x00000000041672ca */ /* 0x040fe200000e0000 */
[----:B------:R-:W-:Y:S01]  /*16a10*/  UIADD3 UR24, UP1, -UR5, UR8, URZ ;  /* 0x0000000805187290 */ /* 0x000fe2000ff3e13f */
[----:B------:R-:W-:Y:S01]  /*16a20*/  R2UR UR23, R5 ;  /* 0x00000000051772ca */ /* 0x000fe200000e0000 */
[----:B------:R-:W-:Y:S01]  /*16a30*/  ULDC UR30, c[0x0][0x8c0] ;  /* 0x00023000001e7ab9 */ /* 0x000fe20000000800 */
[----:B------:R-:W-:Y:S01]  /*16a40*/  ULDC UR32, c[0x0][0x8b0] ;  /* 0x00022c0000207ab9 */ /* 0x000fe20000000800 */
[----:B------:R-:W-:Y:S01]  /*16a50*/  ULDC UR33, c[0x0][0x904] ;  /* 0x0002410000217ab9 */ /* 0x000fe20000000800 */
[----:B------:R-:W-:-:S03]  /*16a60*/  SHF.R.U64 R2, R4, UR32, R5 ;  /* 0x0000002004027c19 */ /* 0x000fc60008001205 */
[----:B------:R-:W-:-:S04]  /*16a70*/  UIADD3.X UR22, ~UR6, UR7, URZ, UP1, !UPT ;  /* 0x0000000706167290 */ /* 0x000fc80008ffe53f */
[----:B------:R-:W-:Y:S02]  /*16a80*/  USHF.R.U32.HI UR31, URZ, UR30, UR22 ;  /* 0x0000001e3f1f7299 */ /* 0x000fe40008011616 */
[----:B------:R-:W-:Y:S02]  /*16a90*/  USHF.R.U32.HI UR27, URZ, UR32, UR23 ;  /* 0x000000203f1b7299 */ /* 0x000fe40008011617 */
[----:B------:R-:W-:Y:S02]  /*16aa0*/  USHF.R.U32.HI UR25, URZ, UR32, UR31 ;  /* 0x000000203f197299 */ /* 0x000fe4000801161f */
[----:B------:R-:W-:Y:S01]  /*16ab0*/  USHF.R.U64 UR22, UR24, UR30, UR22 ;  /* 0x0000001e18167299 */ /* 0x000fe20008001216 */
[----:B------:R-:W-:Y:S01]  /*16ac0*/  R2UR UR24, R2 ;  /* 0x00000000021872ca */ /* 0x000fe200000e0000 */
[----:B------:R-:W-:Y:S02]  /*16ad0*/  USHF.R.U32.HI UR26, URZ, UR33, UR25 ;  /* 0x000000213f1a7299 */ /* 0x000fe40008011619 */
[----:B------:R-:W-:-:S02]  /*16ae0*/  USHF.R.U64 UR23, UR22, UR32, UR31 ;  /* 0x0000002016177299 */ /* 0x000fc4000800121f */
[----:B------:R-:W-:Y:S02]  /*16af0*/  ULOP3.LUT UR30, UR26, UR27, URZ, 0xfc, !UPT ;  /* 0x0000001b1a1e7292 */ /* 0x000fe4000f8efc3f */
[----:B------:R-:W-:-:S04]  /*16b00*/  USHF.R.U64 UR25, UR23, UR33, UR25 ;  /* 0x0000002117197299 */ /* 0x000fc80008001219 */
[----:B------:R-:W-:-:S13]  /*16b10*/  ISETP.NE.U32.AND P1, PT, RZ, UR30, PT ;  /* 0x0000001eff007c0c */ /* 0x000fda000bf25070 */
[----:B------:R-:W-:Y:S05]  /*16b20*/  @!P1 BRA `(.L_x_336) ;  /* 0x0000000000189947 */ /* 0x000fea0003800000 */
[----:B------:R-:W-:-:S07]  /*16b30*/  MOV R12, 0x16b50 ;  /* 0x00016b50000c7802 */ /* 0x000fce0000000f00 */
[----:B--2-45:R-:W-:Y:S05]  /*16b40*/  CALL.REL.NOINC `(.L_x_337) ;  /* 0x0000002400547944 */ /* 0x034fea0003c00000 */
[----:B------:R-:W-:-:S04]  /*16b50*/  UIADD3 UR26, -UR27, URZ, URZ ;  /* 0x0000003f1b1a7290 */ /* 0x000fc8000fffe13f */
[----:B------:R-:W-:-:S03]  /*16b60*/  UIMAD UR25, UR24, UR26, UR25 ;  /* 0x0000001a181972a4 */ /* 0x000fc6000f8e0219 */
[----:B------:R-:W-:Y:S01]  /*16b70*/  UMOV UR24, UR27 ;  /* 0x0000001b00187c82 */ /* 0x000fe20008000000 */
[----:B------:R-:W-:Y:S08]  /*16b80*/  BRA `(.L_x_338) ;  /* 0x0000000000587947 */ /* 0x000ff00003800000 */
.L_x_336:
[----:B------:R-:W1:Y:S01]  /*16b90*/  I2F.U32.RP R2, UR24 ;  /* 0x0000001800027d06 */ /* 0x000e620008209000 */
[----:B------:R-:W-:Y:S01]  /*16ba0*/  UMOV UR26, URZ ;  /* 0x0000003f001a7c82 */ /* 0x000fe20008000000 */
[----:B------:R-:W-:-:S06]  /*16bb0*/  UISETP.NE.U32.AND UP4, UPT, UR24, URZ, UPT ;  /* 0x0000003f1800728c */ /* 0x000fcc000bf85070 */
[----:B-1----:R-:W1:Y:S02]  /*16bc0*/  MUFU.RCP R2, R2 ;  /* 0x0000000200027308 */ /* 0x002e640000001000 */
[----:B-1----:R-:W-:-:S06]  /*16bd0*/  VIADD R3, R2, 0xffffffe ;  /* 0x0ffffffe02037836 */ /* 0x002fcc0000000000 */
[----:B------:R-:W1:Y:S02]  /*16be0*/  F2I.FTZ.U32.TRUNC.NTZ R3, R3 ;  /* 0x0000000300037305 */ /* 0x000e64000021f000 */
[----:B-1----:R-:W-:-:S13]  /*16bf0*/  R2UR UR27, R3 ;  /* 0x00000000031b72ca */ /* 0x002fda00000e0000 */
[----:B------:R-:W-:-:S04]  /*16c00*/  UIADD3 UR30, URZ, -UR27, URZ ;  /* 0x8000001b3f1e7290 */ /* 0x000fc8000fffe03f */
[----:B------:R-:W-:-:S04]  /*16c10*/  UIMAD UR30, UR30, UR24, URZ ;  /* 0x000000181e1e72a4 */ /* 0x000fc8000f8e023f */
[----:B------:R-:W-:-:S04]  /*16c20*/  UIMAD.WIDE.U32 UR26, UR27, UR30, UR26 ;  /* 0x0000001e1b1a72a5 */ /* 0x000fc8000f8e001a */
[----:B------:R-:W-:-:S04]  /*16c30*/  UIMAD.WIDE.U32 UR26, UR27, UR25, URZ ;  /* 0x000000191b1a72a5 */ /* 0x000fc8000f8e003f */
[----:B------:R-:W-:-:S04]  /*16c40*/  UIADD3 UR26, -UR27, URZ, URZ ;  /* 0x0000003f1b1a7290 */ /* 0x000fc8000fffe13f */
[----:B------:R-:W-:-:S04]  /*16c50*/  UIMAD UR26, UR24, UR26, UR25 ;  /* 0x0000001a181a72a4 */ /* 0x000fc8000f8e0219 */
[----:B------:R-:W-:-:S11]  /*16c60*/  UISETP.GE.U32.AND UP1, UPT, UR26, UR24, UPT ;  /* 0x000000181a00728c */ /* 0x000fd6000bf26070 */
[----:B------:R-:W-:Y:S02]  /*16c70*/  @UP1 UIADD3 UR26, UR26, -UR24, URZ ;  /* 0x800000181a1a1290 */ /* 0x000fe4000fffe03f */
[----:B------:R-:W-:Y:S02]  /*16c80*/  @UP1 UIADD3 UR27, UR27, 0x1, URZ ;  /* 0x000000011b1b1890 */ /* 0x000fe4000fffe03f */
[----:B------:R-:W-:-:S11]  /*16c90*/  UISETP.GE.U32.AND UP2, UPT, UR26, UR24, UPT ;  /* 0x000000181a00728c */ /* 0x000fd6000bf46070 */
[----:B------:R-:W-:Y:S02]  /*16ca0*/  @UP2 UIADD3 UR27, UR27, 0x1, URZ ;  /* 0x000000011b1b2890 */ /* 0x000fe4000fffe03f */
[----:B------:R-:W-:-:S04]  /*16cb0*/  @!UP4 ULOP3.LUT UR27, URZ, UR24, URZ, 0x33, !UPT ;  /* 0x000000183f1bc292 */ /* 0x000fc8000f8e333f */
[----:B------:R-:W-:-:S04]  /*16cc0*/  UIADD3 UR26, -UR27, URZ, URZ ;  /* 0x0000003f1b1a7290 */ /* 0x000fc8000fffe13f */
[----:B------:R-:W-:-:S03]  /*16cd0*/  UIMAD UR25, UR24, UR26, UR25 ;  /* 0x0000001a181972a4 */ /* 0x000fc6000f8e0219 */
[----:B------:R-:W-:-:S09]  /*16ce0*/  UMOV UR24, UR27 ;  /* 0x0000001b00187c82 */ /* 0x000fd20008000000 */
.L_x_338:
[----:B------:R-:W-:Y:S01]  /*16cf0*/  ULOP3.LUT UR23, UR23, UR20, URZ, 0xc0, !UPT ;  /* 0x0000001417177292 */ /* 0x000fe2000f8ec03f */
[----:B------:R-:W-:Y:S01]  /*16d00*/  MOV R19, 0x1 ;  /* 0x0000000100137802 */ /* 0x000fe20000000f00 */
[----:B------:R-:W-:Y:S02]  /*16d10*/  ULOP3.LUT UR22, UR22, UR18, URZ, 0xc0, !UPT ;  /* 0x0000001216167292 */ /* 0x000fe4000f8ec03f */
[----:B------:R-:W-:Y:S01]  /*16d20*/  UIMAD UR23, UR19, UR24, UR23 ;  /* 0x00000018131772a4 */ /* 0x000fe2000f8e0217 */
[----:B------:R-:W-:Y:S01]  /*16d30*/  ULDC UR27, c[0x0][0x8a8] ;  /* 0x00022a00001b7ab9 */ /* 0x000fe20000000800 */
[----:B------:R-:W-:Y:S01]  /*16d40*/  ULDC UR26, c[0x0][0x8b8] ;  /* 0x00022e00001a7ab9 */ /* 0x000fe20000000800 */
[----:B------:R-:W-:Y:S02]  /*16d50*/  UIMAD UR25, UR25, UR27, UR22 ;  /* 0x0000001b191972a4 */ /* 0x000fe4000f8e0216 */
[----:B------:R-:W-:Y:S01]  /*16d60*/  UIMAD UR23, UR23, UR26, UR52 ;  /* 0x0000001a171772a4 */ /* 0x000fe2000f8e0234 */
[----:B------:R-:W-:Y:S01]  /*16d70*/  @UP3 UMOV UR24, UR4 ;  /* 0x0000000400183c82 */ /* 0x000fe20008000000 */
[----:B------:R-:W-:-:S03]  /*16d80*/  @!UP3 UMOV UR24, UR4 ;  /* 0x000000040018bc82 */ /* 0x000fc60008000000 */
[----:B------:R-:W-:Y:S02]  /*16d90*/  @UP3 UMOV UR22, UR25 ;  /* 0x0000001900163c82 */ /* 0x000fe40008000000 */
[----:B------:R-:W-:Y:S01]  /*16da0*/  @!UP3 UMOV UR22, UR23 ;  /* 0x000000170016bc82 */ /* 0x000fe20008000000 */
[----:B------:R-:W-:-:S05]  /*16db0*/  @!UP3 UMOV UR23, UR25 ;  /* 0x000000190017bc82 */ /* 0x000fca0008000000 */
.L_x_324:
[----:B------:R-:W-:-:S06]  /*16dc0*/  UISETP.NE.AND UP1, UPT, UR15, 0x3, UPT ;  /* 0x000000030f00788c */ /* 0x000fcc000bf25270 */
[----:B------:R-:W-:-:S13]  /*16dd0*/  PLOP3.LUT P1, PT, PT, PT, UP1, 0x80, 0x0 ;  /* 0x000000000000781c */ /* 0x000fda0003f2f018 */
[----:B------:R-:W-:Y:S05]  /*16de0*/  @!P1 BRA `(.L_x_339) ;  /* 0x0000000000049947 */ /* 0x000fea0003800000 */
[----:B--2---:R-:W-:Y:S01]  /*16df0*/  BPT.TRAP 0x1 ;  /* 0x000000040000795c */ /* 0x004fe20000300000 */
.L_x_339:
[----:B------:R-:W1:Y:S01]  /*16e00*/  S2R R3, SR_CgaCtaId ;  /* 0x0000000000037919 */ /* 0x000e620000008800 */
[----:B------:R-:W-:-:S04]  /*16e10*/  MOV R2, 0x400 ;  /* 0x0000040000027802 */ /* 0x000fc80000000f00 */
[----:B-1----:R-:W-:Y:S02]  /*16e20*/  LEA R2, R3, R2, 0x18 ;  /* 0x0000000203027211 */ /* 0x002fe400078ec0ff */
[----:B------:R-:W-:-:S03]  /*16e30*/  SHF.L.U32 R3, R14, 0x1f, RZ ;  /* 0x0000001f0e037819 */ /* 0x000fc600000006ff */
[----:B------:R-:W-:-:S04]  /*16e40*/  IMAD R12, R13, 0x8, R2 ;  /* 0x000000080d0c7824 */ /* 0x000fc800078e0202 */
[----:B------:R-:W1:Y:S02]  /*16e50*/  SYNCS.PHASECHK.TRANS64.TRYWAIT P2, [R12+URZ+0x34440], R3 ;  /* 0x034440030c0075a7 */ /* 0x000e64000804017f */
[----:B-1----:R-:W-:Y:S05]  /*16e60*/  @!P2 BRA `(.L_x_340) ;  /* 0x0000001800f0a947 */ /* 0x002fea0003800000 */
.L_x_423:
[----:B------:R-:W-:Y:S01]  /*16e70*/  ELECT P2, URZ, PT ;  /* 0x00000000003f782f */ /* 0x000fe20003840000 */
[----:B------:R-:W-:-:S12]  /*16e80*/  BSSY B0, `(.L_x_341) ;  /* 0x0000010000007945 */ /* 0x000fd80003800000 */
[----:B------:R-:W-:Y:S05]  /*16e90*/  @!P2 BRA `(.L_x_342) ;  /* 0x000000000038a947 */ /* 0x000fea0003800000 */
[----:B-1----:R-:W-:Y:S01]  /*16ea0*/  LEA R3, R13, R2, 0x4 ;  /* 0x000000020d037211 */ /* 0x002fe200078e20ff */
[----:B------:R-:W-:Y:S01]  /*16eb0*/  IMAD.U32 R18, RZ, RZ, UR24 ;  /* 0x00000018ff127e24 */ /* 0x000fe2000f8e00ff */
[----:B------:R-:W-:Y:S01]  /*16ec0*/  MOV R17, UR23 ;  /* 0x0000001700117c02 */ /* 0x000fe20008000f00 */
[----:B------:R-:W-:-:S05]  /*16ed0*/  IMAD.U32 R16, RZ, RZ, UR22 ;  /* 0x00000016ff107e24 */ /* 0x000fca000f8e00ff */
[----:B------:R1:W-:Y:S01]  /*16ee0*/  STS.128 [R3+0x34530], R16 ;  /* 0x0345301003007388 */ /* 0x0003e20000000c00 */
[----:B------:R-:W-:Y:S01]  /*16ef0*/  @!PT LDS RZ, [RZ] ;  /* 0x00000000fffff984 */ /* 0x000fe20000000800 */
[----:B------:R-:W-:Y:S01]  /*16f00*/  @!PT LDS RZ, [RZ] ;  /* 0x00000000fffff984 */ /* 0x000fe20000000800 */
[----:B------:R-:W-:Y:S01]  /*16f10*/  @!PT LDS RZ, [RZ] ;  /* 0x00000000fffff984 */ /* 0x000fe20000000800 */
[----:B------:R-:W-:Y:S01]  /*16f20*/  @!PT LDS RZ, [RZ] ;  /* 0x00000000fffff984 */ /* 0x000fe20000000800 */
[----:B------:R3:W-:Y:S06]  /*16f30*/  MEMBAR.ALL.CTA ;  /* 0x0000000000007992 */ /* 0x0007ec0000008000 */
[----:B---3--:R-:W3:Y:S01]  /*16f40*/  FENCE.VIEW.ASYNC.S ;  /* 0x00000000000073c6 */ /* 0x008ee20000000000 */
[----:B------:R-:W-:Y:S05]  /*16f50*/  @!P1 BRA `(.L_x_343) ;  /* 0x0000000000049947 */ /* 0x000fea0003800000 */
[----:B--2---:R-:W-:Y:S01]  /*16f60*/  BPT.TRAP 0x1 ;  /* 0x000000040000795c */ /* 0x004fe20000300000 */
.L_x_343:
[----:B---3--:R3:W-:Y:S02]  /*16f70*/  SYNCS.ARRIVE.TRANS64.A1T0 RZ, [R12+URZ+0x34400], RZ ;  /* 0x034400ff0cff79a7 */ /* 0x0087e4000810003f */
.L_x_342:
[----:B--2---:R-:W-:Y:S05]  /*16f80*/  BSYNC B0 ;  /* 0x0000000000007941 */ /* 0x004fea0003800000 */
.L_x_341:
[----:B------:R-:W-:Y:S02]  /*16f90*/  ISETP.NE.AND P3, PT, R19, RZ, PT ;  /* 0x000000ff1300720c */ /* 0x000fe40003f65270 */
[----:B------:R-:W-:-:S04]  /*16fa0*/  IADD3 R13, R13, 0x1, RZ ;  /* 0x000000010d0d7810 */ /* 0x000fc80007ffe0ff */
[----:B------:R-:W-:-:S04]  /*16fb0*/  ISETP.NE.AND P2, PT, R13, 0x8, PT ;  /* 0x000000080d00780c */ /* 0x000fc80003f45270 */
[----:B-1----:R-:W-:Y:S02]  /*16fc0*/  SEL R3, RZ, 0x1, P2 ;  /* 0x00000001ff037807 */ /* 0x002fe40001000000 */
[----:B------:R-:W-:Y:S02]  /*16fd0*/  SEL R13, R13, RZ, P2 ;  /* 0x000000ff0d0d7207 */ /* 0x000fe40001000000 */
[----:B------:R-:W-:Y:S01]  /*16fe0*/  LOP3.LUT R14, R14, R3, RZ, 0x3c, !PT ;  /* 0x000000030e0e7212 */ /* 0x000fe200078e3cff */
[----:B------:R-:W-:Y:S06]  /*16ff0*/  @P3 BRA `(.L_x_344) ;  /* 0xffffffe000fc3947 */ /* 0x000fec000383ffff */
[----:B------:R-:W-:Y:S05]  /*17000*/  @!P1 BRA `(.L_x_345) ;  /* 0x0000000000049947 */ /* 0x000fea0003800000 */
[----:B------:R-:W-:Y:S01]  /*17010*/  BPT.TRAP 0x1 ;  /* 0x000000040000795c */ /* 0x000fe20000300000 */
.L_x_345:
[----:B------:R-:W-:Y:S01]  /*17020*/  IMAD R3, R13, 0x8, R2 ;  /* 0x000000080d037824 */ /* 0x000fe200078e0202 */
[----:B-----5:R-:W-:-:S04]  /*17030*/  SHF.L.U32 R0, R14, 0x1f, RZ ;  /* 0x0000001f0e007819 */ /* 0x020fc800000006ff */
[----:B------:R-:W1:Y:S02]  /*17040*/  SYNCS.PHASECHK.TRANS64.TRYWAIT P0, [R3+URZ+0x34440], R0 ;  /* 0x03444000030075a7 */ /* 0x000e64000800017f */
[----:B-1----:R-:W-:Y:S05]  /*17050*/  @!P0 BRA `(.L_x_346) ;  /* 0x0000001800888947 */ /* 0x002fea0003800000 */
.L_x_424:
[----:B------:R-:W-:Y:S05]  /*17060*/  @!P1 BRA `(.L_x_347) ;  /* 0x0000000000049947 */ /* 0x000fea0003800000 */
[----:B------:R-:W-:Y:S01]  /*17070*/  BPT.TRAP 0x1 ;  /* 0x000000040000795c */ /* 0x000fe20000300000 */
.L_x_347:
[----:B------:R-:W-:-:S04]  /*17080*/  IADD3 R13, R13, 0x1, RZ ;  /* 0x000000010d0d7810 */ /* 0x000fc80007ffe0ff */
[----:B------:R-:W-:-:S04]  /*17090*/  ISETP.NE.AND P0, PT, R13, 0x8, PT ;  /* 0x000000080d00780c */ /* 0x000fc80003f05270 */
[----:B-1----:R-:W-:Y:S02]  /*170a0*/  SEL R3, RZ, 0x1, P0 ;  /* 0x00000001ff037807 */ /* 0x002fe40000000000 */
[----:B------:R-:W-:Y:S02]  /*170b0*/  SEL R13, R13, RZ, P0 ;  /* 0x000000ff0d0d7207 */ /* 0x000fe40000000000 */
[----:B------:R-:W-:-:S03]  /*170c0*/  LOP3.LUT R14, R14, R3, RZ, 0x3c, !PT ;  /* 0x000000030e0e7212 */ /* 0x000fc600078e3cff */
[----:B------:R-:W-:Y:S01]  /*170d0*/  IMAD R3, R13, 0x8, R2 ;  /* 0x000000080d037824 */ /* 0x000fe200078e0202 */
[----:B------:R-:W-:-:S04]  /*170e0*/  SHF.L.U32 R0, R14, 0x1f, RZ ;  /* 0x0000001f0e007819 */ /* 0x000fc800000006ff */
[----:B------:R-:W1:Y:S02]  /*170f0*/  SYNCS.PHASECHK.TRANS64.TRYWAIT P0, [R3+URZ+0x34440], R0 ;  /* 0x03444000030075a7 */ /* 0x000e64000800017f */
[----:B-1----:R-:W-:Y:S05]  /*17100*/  @!P0 BRA `(.L_x_348) ;  /* 0x0000001800708947 */ /* 0x002fea0003800000 */
.L_x_425:
[----:B------:R-:W-:Y:S05]  /*17110*/  @!P1 BRA `(.L_x_349) ;  /* 0x0000000000049947 */ /* 0x000fea0003800000 */
[----:B------:R-:W-:Y:S01]  /*17120*/  BPT.TRAP 0x1 ;  /* 0x000000040000795c */ /* 0x000fe20000300000 */
.L_x_349:
[----:B-1----:R-:W-:-:S04]  /*17130*/  IADD3 R0, R13, 0x1, RZ ;  /* 0x000000010d007810 */ /* 0x002fc80007ffe0ff */
[----:B------:R-:W-:-:S04]  /*17140*/  ISETP.NE.AND P0, PT, R0, 0x8, PT ;  /* 0x000000080000780c */ /* 0x000fc80003f05270 */
[----:B------:R-:W-:Y:S02]  /*17150*/  SEL R3, RZ, 0x1, P0 ;  /* 0x00000001ff037807 */ /* 0x000fe40000000000 */
[----:B------:R-:W-:Y:S02]  /*17160*/  SEL R5, R0, RZ, P0 ;  /* 0x000000ff00057207 */ /* 0x000fe40000000000 */
[----:B------:R-:W-:-:S03]  /*17170*/  LOP3.LUT R14, R14, R3, RZ, 0x3c, !PT ;  /* 0x000000030e0e7212 */ /* 0x000fc600078e3cff */
[----:B------:R-:W-:Y:S01]  /*17180*/  IMAD R3, R5, 0x8, R2 ;  /* 0x0000000805037824 */ /* 0x000fe200078e0202 */
[----:B------:R-:W-:-:S04]  /*17190*/  SHF.L.U32 R0, R14, 0x1f, RZ ;  /* 0x0000001f0e007819 */ /* 0x000fc800000006ff */
[----:B------:R-:W1:Y:S02]  /*171a0*/  SYNCS.PHASECHK.TRANS64.TRYWAIT P0, [R3+URZ+0x34440], R0 ;  /* 0x03444000030075a7 */ /* 0x000e64000800017f */
[----:B-1----:R-:W-:Y:S05]  /*171b0*/  @!P0 BRA `(.L_x_350) ;  /* 0x0000001800588947 */ /* 0x002fea0003800000 */
.L_x_426:
[----:B------:R-:W-:Y:S05]  /*171c0*/  @!P1 BRA `(.L_x_351) ;  /* 0x0000000000049947 */ /* 0x000fea0003800000 */
[----:B------:R-:W-:Y:S01]  /*171d0*/  BPT.TRAP 0x1 ;  /* 0x000000040000795c */ /* 0x000fe20000300000 */
.L_x_351:
        /* <DEDUP_REMOVED lines=9> */
.L_x_427:
[----:B------:R-:W-:Y:S05]  /*17270*/  @!P1 BRA `(.L_x_353) ;  /* 0x0000000000049947 */ /* 0x000fea0003800000 */
[----:B------:R-:W-:Y:S01]  /*17280*/  BPT.TRAP 0x1 ;  /* 0x000000040000795c */ /* 0x000fe20000300000 */
.L_x_353:
        /* <DEDUP_REMOVED lines=9> */
.L_x_428:
[----:B------:R-:W-:Y:S05]  /*17320*/  @!P1 BRA `(.L_x_355) ;  /* 0x0000000000049947 */ /* 0x000fea0003800000 */
[----:B------:R-:W-:Y:S01]  /*17330*/  BPT.TRAP 0x1 ;  /* 0x000000040000795c */ /* 0x000fe20000300000 */
.L_x_355:
        /* <DEDUP_REMOVED lines=9> */
.L_x_429:
[----:B------:R-:W-:Y:S05]  /*173d0*/  @!P1 BRA `(.L_x_357) ;  /* 0x0000000000049947 */ /* 0x000fea0003800000 */
[----:B------:R-:W-:Y:S01]  /*173e0*/  BPT.TRAP 0x1 ;  /* 0x000000040000795c */ /* 0x000fe20000300000 */
.L_x_357:
[----:B-1----:R-:W-:-:S04]  /*173f0*/  IADD3 R0, R5, 0x1, RZ ;  /* 0x0000000105007810 */ /* 0x002fc80007ffe0ff */
[----:B------:R-:W-:-:S04]  /*17400*/  ISETP.NE.AND P0, PT, R0, 0x8, PT ;  /* 0x000000080000780c */ /* 0x000fc80003f05270 */
[----:B------:R-:W-:Y:S02]  /*17410*/  SEL R3, RZ, 0x1, P0 ;  /* 0x00000001ff037807 */ /* 0x000fe40000000000 */
[----:B------:R-:W-:Y:S02]  /*17420*/  SEL R5, R0, RZ, P0 ;  /* 0x000000ff00057207 */ /* 0x000fe40000000000 */
[----:B----4-:R-:W-:-:S03]  /*17430*/  LOP3.LUT R7, R14, R3, RZ, 0x3c, !PT ;  /* 0x000000030e077212 */ /* 0x010fc600078e3cff */
[----:B------:R-:W-:Y:S01]  /*17440*/  IMAD R3, R5, 0x8, R2 ;  /* 0x0000000805037824 */ /* 0x000fe200078e0202 */
[----:B------:R-:W-:-:S04]  /*17450*/  SHF.L.U32 R0, R7, 0x1f, RZ ;  /* 0x0000001f07007819 */ /* 0x000fc800000006ff */
[----:B------:R-:W1:Y:S02]  /*17460*/  SYNCS.PHASECHK.TRANS64.TRYWAIT P0, [R3+URZ+0x34440], R0 ;  /* 0x03444000030075a7 */ /* 0x000e64000800017f */
[----:B-1----:R-:W-:Y:S05]  /*17470*/  @!P0 BRA `(.L_x_358) ;  /* 0x0000001400f88947 */ /* 0x002fea0003800000 */
.L_x_430:
[----:B------:R-:W-:Y:S05]  /*17480*/  @!P1 BRA `(.L_x_359) ;  /* 0x0000000000049947 */ /* 0x000fea0003800000 */
[----:B------:R-:W-:Y:S01]  /*17490*/  BPT.TRAP 0x1 ;  /* 0x000000040000795c */ /* 0x000fe20000300000 */
.L_x_359:
[----:B-1----:R-:W-:-:S04]  /*174a0*/  IADD3 R0, R5, 0x1, RZ ;  /* 0x0000000105007810 */ /* 0x002fc80007ffe0ff */
[----:B------:R-:W-:-:S04]  /*174b0*/  ISETP.NE.AND P0, PT, R0, 0x8, PT ;  /* 0x000000080000780c */ /* 0x000fc80003f05270 */
[----:B------:R-:W-:Y:S02]  /*174c0*/  SEL R4, RZ, 0x1, P0 ;  /* 0x00000001ff047807 */ /* 0x000fe40000000000 */
[----:B------:R-:W-:Y:S02]  /*174d0*/  SEL R3, R0, RZ, P0 ;  /* 0x000000ff00037207 */ /* 0x000fe40000000000 */
[----:B------:R-:W-:-:S03]  /*174e0*/  LOP3.LUT R0, R7, R4, RZ, 0x3c, !PT ;  /* 0x0000000407007212 */ /* 0x000fc600078e3cff */
[----:B------:R-:W-:Y:S01]  /*174f0*/  IMAD R3, R3, 0x8, R2 ;  /* 0x0000000803037824 */ /* 0x000fe200078e0202 */
[----:B------:R-:W-:-:S07]  /*17500*/  SHF.L.U32 R0, R0, 0x1f, RZ ;  /* 0x0000001f00007819 */ /* 0x000fce00000006ff */
.L_x_360:
[----:B-1----:R1:W2:Y:S02]  /*17510*/  SYNCS.PHASECHK.TRANS64.TRYWAIT P0, [R3+URZ+0x34440], R0 ;  /* 0x03444000030075a7 */ /* 0x0022a4000800017f */
[----:B--2---:R-:W-:Y:S05]  /*17520*/  @!P0 NANOSLEEP.SYNCS 0x989680 ;  /* 0x009896800000895d */ /* 0x004fea0003900000 */
[----:B------:R-:W2:Y:S02]  /*17530*/  @!P0 SYNCS.PHASECHK.TRANS64 P0, [R3+URZ+0x34440], R0 ;  /* 0x03444000030085a7 */ /* 0x000ea4000800007f */
[----:B--2---:R-:W-:Y:S05]  /*17540*/  @P0 EXIT ;  /* 0x000000000000094d */ /* 0x004fea0003800000 */
[----:B------:R-:W-:Y:S05]  /*17550*/  BRA `(.L_x_360) ;  /* 0xfffffffc00ec7947 */ /* 0x000fea000383ffff */
.L_x_25:
[----:B-1----:R-:W-:-:S04]  /*17560*/  MOV R13, UR11 ;  /* 0x0000000b000d7c02 */ /* 0x002fc80008000f00 */
[----:B------:R1:W2:Y:S03]  /*17570*/  SYNCS.PHASECHK.TRANS64.TRYWAIT P1, [R13+URZ+0x34400], R12 ;  /* 0x0344000c0d0075a7 */ /* 0x0002a6000802017f */
[----:B--2---:R-:W-:Y:S05]  /*17580*/  @!P1 NANOSLEEP.SYNCS 0x989680 ;  /* 0x009896800000995d */ /* 0x004fea0003900000 */
[----:B------:R-:W2:Y:S02]  /*17590*/  @!P1 SYNCS.PHASECHK.TRANS64 P1, [R13+URZ+0x34400], R12 ;  /* 0x0344000c0d0095a7 */ /* 0x000ea4000802007f */
[----:B--2---:R-:W-:Y:S05]  /*175a0*/  @!P1 BRA `(.L_x_25) ;  /* 0xfffffffc00ec9947 */ /* 0x004fea000383ffff */
[----:B------:R-:W-:Y:S05]  /*175b0*/  BRA `(.L_x_361) ;  /* 0xfffffeb800d87947 */ /* 0x000fea000383ffff */
.L_x_37:
[----:B------:R-:W-:-:S06]  /*175c0*/  UIADD3 UR4, UR50, UR48, URZ ;  /* 0x0000003032047290 */ /* 0x000fcc000fffe03f */
[----:B-1----:R-:W-:-:S04]  /*175d0*/  IMAD.U32 R0, RZ, RZ, UR4 ;  /* 0x00000004ff007e24 */ /* 0x002fc8000f8e00ff */
[----:B------:R1:W2:Y:S03]  /*175e0*/  SYNCS.PHASECHK.TRANS64.TRYWAIT P0, [R0+URZ], R11 ;  /* 0x0000000b000075a7 */ /* 0x0002a6000800017f */
[----:B--2---:R-:W-:Y:S05]  /*175f0*/  @!P0 NANOSLEEP.SYNCS 0x989680 ;  /* 0x009896800000895d */ /* 0x004fea0003900000 */
[----:B------:R-:W2:Y:S02]  /*17600*/  @!P0 SYNCS.PHASECHK.TRANS64 P0, [R0+URZ], R11 ;  /* 0x0000000b000085a7 */ /* 0x000ea4000800007f */
[----:B--2---:R-:W-:Y:S05]  /*17610*/  @!P0 BRA `(.L_x_37) ;  /* 0xfffffffc00e88947 */ /* 0x004fea000383ffff */
[----:B------:R-:W-:Y:S05]  /*17620*/  BRA `(.L_x_362) ;  /* 0xfffffec800087947 */ /* 0x000fea000383ffff */
.L_x_42:
[----:B---3--:R-:W-:-:S04]  /*17630*/  MOV R3, UR4 ;  /* 0x0000000400037c02 */ /* 0x008fc80008000f00 */
[----:B------:R3:W4:Y:S03]  /*17640*/  SYNCS.PHASECHK.TRANS64.TRYWAIT P0, [R3+URZ+0x34480], R0 ;  /* 0x03448000030075a7 */ /* 0x000726000800017f */
[----:B----4-:R-:W-:Y:S05]  /*17650*/  @!P0 NANOSLEEP.SYNCS 0x989680 ;  /* 0x009896800000895d */ /* 0x010fea0003900000 */
[----:B------:R-:W4:Y:S02]  /*17660*/  @!P0 SYNCS.PHASECHK.TRANS64 P0, [R3+URZ+0x34480], R0 ;  /* 0x03448000030085a7 */ /* 0x000f24000800007f */
[----:B----4-:R-:W-:Y:S05]  /*17670*/  @!P0 BRA `(.L_x_42) ;  /* 0xfffffffc00ec8947 */ /* 0x010fea000383ffff */
[----:B------:R-:W-:Y:S05]  /*17680*/  BRA `(.L_x_41) ;  /* 0xfffffed000c07947 */ /* 0x000fea000383ffff */
.L_x_47:
[----:B---3--:R-:W-:-:S04]  /*17690*/  IMAD.U32 R9, RZ, RZ, UR6 ;  /* 0x00000006ff097e24 */ /* 0x008fc8000f8e00ff */
[----:B------:R3:W4:Y:S03]  /*176a0*/  SYNCS.PHASECHK.TRANS64.TRYWAIT P0, [R9+URZ+0x34480], R4 ;  /* 0x03448004090075a7 */ /* 0x000726000800017f */
[----:B----4-:R-:W-:Y:S05]  /*176b0*/  @!P0 NANOSLEEP.SYNCS 0x989680 ;  /* 0x009896800000895d */ /* 0x010fea0003900000 */
[----:B------:R-:W4:Y:S02]  /*176c0*/  @!P0 SYNCS.PHASECHK.TRANS64 P0, [R9+URZ+0x34480], R4 ;  /* 0x03448004090085a7 */ /* 0x000f24000800007f */
[----:B----4-:R-:W-:Y:S05]  /*176d0*/  @!P0 BRA `(.L_x_47) ;  /* 0xfffffffc00ec8947 */ /* 0x010fea000383ffff */
[----:B------:R-:W-:Y:S05]  /*176e0*/  BRA `(.L_x_46) ;  /* 0xfffffef800fc7947 */ /* 0x000fea000383ffff */
.L_x_53:
[----:B------:R-:W-:-:S06]  /*176f0*/  UIADD3 UR4, UR50, UR48, URZ ;  /* 0x0000003032047290 */ /* 0x000fcc000fffe03f */
[----:B-1----:R-:W-:-:S04]  /*17700*/  MOV R2, UR4 ;  /* 0x0000000400027c02 */ /* 0x002fc80008000f00 */
[----:B------:R1:W3:Y:S03]  /*17710*/  SYNCS.PHASECHK.TRANS64.TRYWAIT P0, [R2+URZ+0x10], R0 ;  /* 0x00001000020075a7 */ /* 0x0002e6000800017f */
[----:B---3--:R-:W-:Y:S05]  /*17720*/  @!P0 NANOSLEEP.SYNCS 0x989680 ;  /* 0x009896800000895d */ /* 0x008fea0003900000 */
[----:B------:R-:W3:Y:S02]  /*17730*/  @!P0 SYNCS.PHASECHK.TRANS64 P0, [R2+URZ+0x10], R0 ;  /* 0x00001000020085a7 */ /* 0x000ee4000800007f */
[----:B---3--:R-:W-:Y:S05]  /*17740*/  @!P0 BRA `(.L_x_53) ;  /* 0xfffffffc00e88947 */ /* 0x008fea000383ffff */
[----:B------:R-:W-:Y:S05]  /*17750*/  BRA `(.L_x_363) ;  /* 0xffffff2800f07947 */ /* 0x000fea000383ffff */
.L_x_65:
[----:B------:R-:W-:-:S07]  /*17760*/  IMAD.MOV.U32 R15, RZ, RZ, -0x1 ;  /* 0xffffffffff0f7424 */ /* 0x000fce00078e00ff */
[----:B-123-5:R-:W-:Y:S05]  /*17770*/  WARPSYNC.COLLECTIVE R15, `(.L_x_364) ;  /* 0x000000000f0c7348 */ /* 0x02efea0003c00000 */
[----:B------:R-:W-:Y:S02]  /*17780*/  ELECT P6, UR62, PT ;  /* 0x00000000003e782f */ /* 0x000fe400038c0000 */
[----:B------:R-:W-:Y:S01]  /*17790*/  MOV R14, UR62 ;  /* 0x0000003e000e7c02 */ /* 0x000fe20008000f00 */
[----:B-123-5:R-:W-:Y:S10]  /*177a0*/  ENDCOLLECTIVE ;  /* 0x000000000000791b */ /* 0x02eff40003800000 */
.L_x_364:
[----:B------:R-:W-:Y:S05]  /*177b0*/  BRA `(.L_x_365) ;  /* 0xffffff3000787947 */ /* 0x000fea000383ffff */
.L_x_67:
[----:B-1----:R-:W-:-:S04]  /*177c0*/  MOV R4, UR47 ;  /* 0x0000002f00047c02 */ /* 0x002fc80008000f00 */
[----:B------:R1:W3:Y:S03]  /*177d0*/  SYNCS.PHASECHK.TRANS64.TRYWAIT P2, [R4+URZ+0x344c0], R223 ;  /* 0x0344c0df040075a7 */ /* 0x0002e6000804017f */
[----:B---3--:R-:W-:Y:S05]  /*177e0*/  @!P2 NANOSLEEP.SYNCS 0x989680 ;  /* 0x009896800000a95d */ /* 0x008fea0003900000 */
[----:B------:R-:W3:Y:S02]  /*177f0*/  @!P2 SYNCS.PHASECHK.TRANS64 P2, [R4+URZ+0x344c0], R223 ;  /* 0x0344c0df0400a5a7 */ /* 0x000ee4000804007f */
[----:B---3--:R-:W-:Y:S05]  /*17800*/  @!P2 BRA `(.L_x_67) ;  /* 0xfffffffc00eca947 */ /* 0x008fea000383ffff */
[----:B------:R-:W-:Y:S05]  /*17810*/  BRA `(.L_x_366) ;  /* 0xffffff3000887947 */ /* 0x000fea000383ffff */
.L_x_73:
[----:B-1----:R-:W-:-:S04]  /*17820*/  IMAD.U32 R12, RZ, RZ, UR47 ;  /* 0x0000002fff0c7e24 */ /* 0x002fc8000f8e00ff */
[----:B------:R1:W2:Y:S03]  /*17830*/  SYNCS.PHASECHK.TRANS64.TRYWAIT P3, [R12+URZ+0x344c8], R223 ;  /* 0x0344c8df0c0075a7 */ /* 0x0002a6000806017f */
[----:B--2---:R-:W-:Y:S05]  /*17840*/  @!P3 NANOSLEEP.SYNCS 0x989680 ;  /* 0x009896800000b95d */ /* 0x004fea0003900000 */
[----:B------:R-:W2:Y:S02]  /*17850*/  @!P3 SYNCS.PHASECHK.TRANS64 P3, [R12+URZ+0x344c8], R223 ;  /* 0x0344c8df0c00b5a7 */ /* 0x000ea4000806007f */
[----:B--2---:R-:W-:Y:S05]  /*17860*/  @!P3 BRA `(.L_x_73) ;  /* 0xfffffffc00ecb947 */ /* 0x004fea000383ffff */
[----:B------:R-:W-:Y:S05]  /*17870*/  BRA `(.L_x_367) ;  /* 0xffffff3800287947 */ /* 0x000fea000383ffff */
.L_x_78:
[----:B-1----:R-:W-:-:S04]  /*17880*/  MOV R12, UR47 ;  /* 0x0000002f000c7c02 */ /* 0x002fc80008000f00 */
[----:B------:R1:W2:Y:S03]  /*17890*/  SYNCS.PHASECHK.TRANS64.TRYWAIT P3, [R12+URZ+0x344d0], R223 ;  /* 0x0344d0df0c0075a7 */ /* 0x0002a6000806017f */
[----:B--2---:R-:W-:Y:S05]  /*178a0*/  @!P3 NANOSLEEP.SYNCS 0x989680 ;  /* 0x009896800000b95d */ /* 0x004fea0003900000 */
[----:B------:R-:W2:Y:S02]  /*178b0*/  @!P3 SYNCS.PHASECHK.TRANS64 P3, [R12+URZ+0x344d0], R223 ;  /* 0x0344d0df0c00b5a7 */ /* 0x000ea4000806007f */
[----:B--2---:R-:W-:Y:S05]  /*178c0*/  @!P3 BRA `(.L_x_78) ;  /* 0xfffffffc00ecb947 */ /* 0x004fea000383ffff */
[----:B------:R-:W-:Y:S05]  /*178d0*/  BRA `(.L_x_368) ;  /* 0xffffff3c00707947 */ /* 0x000fea000383ffff */
.L_x_83:
[----:B-1----:R-:W-:-:S04]  /*178e0*/  IMAD.U32 R12, RZ, RZ, UR47 ;  /* 0x0000002fff0c7e24 */ /* 0x002fc8000f8e00ff */
[----:B------:R1:W2:Y:S03]  /*178f0*/  SYNCS.PHASECHK.TRANS64.TRYWAIT P3, [R12+URZ+0x344d8], R223 ;  /* 0x0344d8df0c0075a7 */ /* 0x0002a6000806017f */
[----:B--2---:R-:W-:Y:S05]  /*17900*/  @!P3 NANOSLEEP.SYNCS 0x989680 ;  /* 0x009896800000b95d */ /* 0x004fea0003900000 */
[----:B------:R-:W2:Y:S02]  /*17910*/  @!P3 SYNCS.PHASECHK.TRANS64 P3, [R12+URZ+0x344d8], R223 ;  /* 0x0344d8df0c00b5a7 */ /* 0x000ea4000806007f */
[----:B--2---:R-:W-:Y:S05]  /*17920*/  @!P3 BRA `(.L_x_83) ;  /* 0xfffffffc00ecb947 */ /* 0x004fea000383ffff */
[----:B------:R-:W-:Y:S05]  /*17930*/  BRA `(.L_x_369) ;  /* 0xffffff4000b87947 */ /* 0x000fea000383ffff */
.L_x_88:
[----:B-1----:R-:W-:-:S04]  /*17940*/  MOV R13, UR47 ;  /* 0x0000002f000d7c02 */ /* 0x002fc80008000f00 */
[----:B------:R1:W2:Y:S03]  /*17950*/  SYNCS.PHASECHK.TRANS64.TRYWAIT P3, [R13+URZ+0x344c0], R20 ;  /* 0x0344c0140d0075a7 */ /* 0x0002a6000806017f */
[----:B--2---:R-:W-:Y:S05]  /*17960*/  @!P3 NANOSLEEP.SYNCS 0x989680 ;  /* 0x009896800000b95d */ /* 0x004fea0003900000 */
[----:B------:R-:W2:Y:S02]  /*17970*/  @!P3 SYNCS.PHASECHK.TRANS64 P3, [R13+URZ+0x344c0], R20 ;  /* 0x0344c0140d00b5a7 */ /* 0x000ea4000806007f */
[----:B--2---:R-:W-:Y:S05]  /*17980*/  @!P3 BRA `(.L_x_88) ;  /* 0xfffffffc00ecb947 */ /* 0x004fea000383ffff */
[----:B------:R-:W-:Y:S05]  /*17990*/  BRA `(.L_x_370) ;  /* 0xffffff4800087947 */ /* 0x000fea000383ffff */
.L_x_93:
[----:B-1----:R-:W-:-:S04]  /*179a0*/  IMAD.U32 R13, RZ, RZ, UR47 ;  /* 0x0000002fff0d7e24 */ /* 0x002fc8000f8e00ff */
[----:B------:R1:W2:Y:S03]  /*179b0*/  SYNCS.PHASECHK.TRANS64.TRYWAIT P3, [R13+URZ+0x344c8], R20 ;  /* 0x0344c8140d0075a7 */ /* 0x0002a6000806017f */
[----:B--2---:R-:W-:Y:S05]  /*179c0*/  @!P3 NANOSLEEP.SYNCS 0x989680 ;  /* 0x009896800000b95d */ /* 0x004fea0003900000 */
[----:B------:R-:W2:Y:S02]  /*179d0*/  @!P3 SYNCS.PHASECHK.TRANS64 P3, [R13+URZ+0x344c8], R20 ;  /* 0x0344c8140d00b5a7 */ /* 0x000ea4000806007f */
[----:B--2---:R-:W-:Y:S05]  /*179e0*/  @!P3 BRA `(.L_x_93) ;  /* 0xfffffffc00ecb947 */ /* 0x004fea000383ffff */
[----:B------:R-:W-:Y:S05]  /*179f0*/  BRA `(.L_x_371) ;  /* 0xffffff4c00907947 */ /* 0x000fea000383ffff */
.L_x_98:
[----:B-1----:R-:W-:-:S04]  /*17a00*/  MOV R13, UR47 ;  /* 0x0000002f000d7c02 */ /* 0x002fc80008000f00 */
[----:B------:R1:W2:Y:S03]  /*17a10*/  SYNCS.PHASECHK.TRANS64.TRYWAIT P3, [R13+URZ+0x344d0], R20 ;  /* 0x0344d0140d0075a7 */ /* 0x0002a6000806017f */
[----:B--2---:R-:W-:Y:S05]  /*17a20*/  @!P3 NANOSLEEP.SYNCS 0x989680 ;  /* 0x009896800000b95d */ /* 0x004fea0003900000 */
[----:B------:R-:W2:Y:S02]  /*17a30*/  @!P3 SYNCS.PHASECHK.TRANS64 P3, [R13+URZ+0x344d0], R20 ;  /* 0x0344d0140d00b5a7 */ /* 0x000ea4000806007f */
[----:B--2---:R-:W-:Y:S05]  /*17a40*/  @!P3 BRA `(.L_x_98) ;  /* 0xfffffffc00ecb947 */ /* 0x004fea000383ffff */
[----:B------:R-:W-:Y:S05]  /*17a50*/  BRA `(.L_x_372) ;  /* 0xffffff5000d07947 */ /* 0x000fea000383ffff */
.L_x_103:
[----:B-1----:R-:W-:-:S04]  /*17a60*/  IMAD.U32 R13, RZ, RZ, UR47 ;  /* 0x0000002fff0d7e24 */ /* 0x002fc8000f8e00ff */
[----:B------:R1:W2:Y:S03]  /*17a70*/  SYNCS.PHASECHK.TRANS64.TRYWAIT P3, [R13+URZ+0x344d8], R20 ;  /* 0x0344d8140d0075a7 */ /* 0x0002a6000806017f */
[----:B--2---:R-:W-:Y:S05]  /*17a80*/  @!P3 NANOSLEEP.SYNCS 0x989680 ;  /* 0x009896800000b95d */ /* 0x004fea0003900000 */
[----:B------:R-:W2:Y:S02]  /*17a90*/  @!P3 SYNCS.PHASECHK.TRANS64 P3, [R13+URZ+0x344d8], R20 ;  /* 0x0344d8140d00b5a7 */ /* 0x000ea4000806007f */
[----:B--2---:R-:W-:Y:S05]  /*17aa0*/  @!P3 BRA `(.L_x_103) ;  /* 0xfffffffc00ecb947 */ /* 0x004fea000383ffff */
[----:B------:R-:W-:Y:S05]  /*17ab0*/  BRA `(.L_x_373) ;  /* 0xffffff5800107947 */ /* 0x000fea000383ffff */
.L_x_108:
[----:B-1----:R-:W-:-:S04]  /*17ac0*/  MOV R12, UR47 ;  /* 0x0000002f000c7c02 */ /* 0x002fc80008000f00 */
[----:B------:R1:W2:Y:S03]  /*17ad0*/  SYNCS.PHASECHK.TRANS64.TRYWAIT P3, [R12+URZ+0x344c0], R223 ;  /* 0x0344c0df0c0075a7 */ /* 0x0002a6000806017f */
[----:B--2---:R-:W-:Y:S05]  /*17ae0*/  @!P3 NANOSLEEP.SYNCS 0x989680 ;  /* 0x009896800000b95d */ /* 0x004fea0003900000 */
[----:B------:R-:W2:Y:S02]  /*17af0*/  @!P3 SYNCS.PHASECHK.TRANS64 P3, [R12+URZ+0x344c0], R223 ;  /* 0x0344c0df0c00b5a7 */ /* 0x000ea4000806007f */
[----:B--2---:R-:W-:Y:S05]  /*17b00*/  @!P3 BRA `(.L_x_108) ;  /* 0xfffffffc00ecb947 */ /* 0x004fea000383ffff */
[----:B------:R-:W-:Y:S05]  /*17b10*/  BRA `(.L_x_374) ;  /* 0xffffff5c00507947 */ /* 0x000fea000383ffff */
.L_x_113:
[----:B-1----:R-:W-:-:S04]  /*17b20*/  IMAD.U32 R12, RZ, RZ, UR47 ;  /* 0x0000002fff0c7e24 */ /* 0x002fc8000f8e00ff */
[----:B------:R1:W2:Y:S03]  /*17b30*/  SYNCS.PHASECHK.TRANS64.TRYWAIT P3, [R12+URZ+0x344c8], R223 ;  /* 0x0344c8df0c0075a7 */ /* 0x0002a6000806017f */
[----:B--2---:R-:W-:Y:S05]  /*17b40*/  @!P3 NANOSLEEP.SYNCS 0x989680 ;  /* 0x009896800000b95d */ /* 0x004fea0003900000 */
[----:B------:R-:W2:Y:S02]  /*17b50*/  @!P3 SYNCS.PHASECHK.TRANS64 P3, [R12+URZ+0x344c8], R223 ;  /* 0x0344c8df0c00b5a7 */ /* 0x000ea4000806007f */
[----:B--2---:R-:W-:Y:S05]  /*17b60*/  @!P3 BRA `(.L_x_113) ;  /* 0xfffffffc00ecb947 */ /* 0x004fea000383ffff */
[----:B------:R-:W-:Y:S05]  /*17b70*/  BRA `(.L_x_375) ;  /* 0xffffff6000d07947 */ /* 0x000fea000383ffff */
.L_x_118:
[----:B-1----:R-:W-:-:S04]  /*17b80*/  MOV R12, UR47 ;  /* 0x0000002f000c7c02 */ /* 0x002fc80008000f00 */
[----:B------:R1:W2:Y:S03]  /*17b90*/  SYNCS.PHASECHK.TRANS64.TRYWAIT P3, [R12+URZ+0x344d0], R223 ;  /* 0x0344d0df0c0075a7 */ /* 0x0002a6000806017f */
[----:B--2---:R-:W-:Y:S05]  /*17ba0*/  @!P3 NANOSLEEP.SYNCS 0x989680 ;  /* 0x009896800000b95d */ /* 0x004fea0003900000 */
[----:B------:R-:W2:Y:S02]  /*17bb0*/  @!P3 SYNCS.PHASECHK.TRANS64 P3, [R12+URZ+0x344d0], R223 ;  /* 0x0344d0df0c00b5a7 */ /* 0x000ea4000806007f */
[----:B--2---:R-:W-:Y:S05]  /*17bc0*/  @!P3 BRA `(.L_x_118) ;  /* 0xfffffffc00ecb947 */ /* 0x004fea000383ffff */
[----:B------:R-:W-:Y:S05]  /*17bd0*/  BRA `(.L_x_376) ;  /* 0xffffff6800107947 */ /* 0x000fea000383ffff */
.L_x_123:
[----:B-1----:R-:W-:-:S04]  /*17be0*/  IMAD.U32 R12, RZ, RZ, UR47 ;  /* 0x0000002fff0c7e24 */ /* 0x002fc8000f8e00ff */
[----:B------:R1:W2:Y:S03]  /*17bf0*/  SYNCS.PHASECHK.TRANS64.TRYWAIT P3, [R12+URZ+0x344d8], R223 ;  /* 0x0344d8df0c0075a7 */ /* 0x0002a6000806017f */
[----:B--2---:R-:W-:Y:S05]  /*17c00*/  @!P3 NANOSLEEP.SYNCS 0x989680 ;  /* 0x009896800000b95d */ /* 0x004fea0003900000 */
[----:B------:R-:W2:Y:S02]  /*17c10*/  @!P3 SYNCS.PHASECHK.TRANS64 P3, [R12+URZ+0x344d8], R223 ;  /* 0x0344d8df0c00b5a7 */ /* 0x000ea4000806007f */
[----:B--2---:R-:W-:Y:S05]  /*17c20*/  @!P3 BRA `(.L_x_123) ;  /* 0xfffffffc00ecb947 */ /* 0x004fea000383ffff */
[----:B------:R-:W-:Y:S05]  /*17c30*/  BRA `(.L_x_377) ;  /* 0xffffff6c00507947 */ /* 0x000fea000383ffff */
.L_x_128:
[----:B-1----:R-:W-:-:S04]  /*17c40*/  MOV R13, UR47 ;  /* 0x0000002f000d7c02 */ /* 0x002fc80008000f00 */
[----:B------:R1:W2:Y:S03]  /*17c50*/  SYNCS.PHASECHK.TRANS64.TRYWAIT P3, [R13+URZ+0x344c0], R20 ;  /* 0x0344c0140d0075a7 */ /* 0x0002a6000806017f */
[----:B--2---:R-:W-:Y:S05]  /*17c60*/  @!P3 NANOSLEEP.SYNCS 0x989680 ;  /* 0x009896800000b95d */ /* 0x004fea0003900000 */
[----:B------:R-:W2:Y:S02]  /*17c70*/  @!P3 SYNCS.PHASECHK.TRANS64 P3, [R13+URZ+0x344c0], R20 ;  /* 0x0344c0140d00b5a7 */ /* 0x000ea4000806007f */
[----:B--2---:R-:W-:Y:S05]  /*17c80*/  @!P3 BRA `(.L_x_128) ;  /* 0xfffffffc00ecb947 */ /* 0x004fea000383ffff */
[----:B------:R-:W-:Y:S05]  /*17c90*/  BRA `(.L_x_378) ;  /* 0xffffff7000907947 */ /* 0x000fea000383ffff */
.L_x_133:
[----:B-1----:R-:W-:-:S04]  /*17ca0*/  IMAD.U32 R13, RZ, RZ, UR47 ;  /* 0x0000002fff0d7e24 */ /* 0x002fc8000f8e00ff */
[----:B------:R1:W2:Y:S03]  /*17cb0*/  SYNCS.PHASECHK.TRANS64.TRYWAIT P3, [R13+URZ+0x344c8], R20 ;  /* 0x0344c8140d0075a7 */ /* 0x0002a6000806017f */
[----:B--2---:R-:W-:Y:S05]  /*17cc0*/  @!P3 NANOSLEEP.SYNCS 0x989680 ;  /* 0x009896800000b95d */ /* 0x004fea0003900000 */
[----:B------:R-:W2:Y:S02]  /*17cd0*/  @!P3 SYNCS.PHASECHK.TRANS64 P3, [R13+URZ+0x344c8], R20 ;  /* 0x0344c8140d00b5a7 */ /* 0x000ea4000806007f */
[----:B--2---:R-:W-:Y:S05]  /*17ce0*/  @!P3 BRA `(.L_x_133) ;  /* 0xfffffffc00ecb947 */ /* 0x004fea000383ffff */
[----:B------:R-:W-:Y:S05]  /*17cf0*/  BRA `(.L_x_379) ;  /* 0xffffff7800107947 */ /* 0x000fea000383ffff */
.L_x_138:
[----:B-1----:R-:W-:-:S04]  /*17d00*/  MOV R13, UR47 ;  /* 0x0000002f000d7c02 */ /* 0x002fc80008000f00 */
[----:B------:R1:W2:Y:S03]  /*17d10*/  SYNCS.PHASECHK.TRANS64.TRYWAIT P3, [R13+URZ+0x344d0], R20 ;  /* 0x0344d0140d0075a7 */ /* 0x0002a6000806017f */
[----:B--2---:R-:W-:Y:S05]  /*17d20*/  @!P3 NANOSLEEP.SYNCS 0x989680 ;  /* 0x009896800000b95d */ /* 0x004fea0003900000 */
[----:B------:R-:W2:Y:S02]  /*17d30*/  @!P3 SYNCS.PHASECHK.TRANS64 P3, [R13+URZ+0x344d0], R20 ;  /* 0x0344d0140d00b5a7 */ /* 0x000ea4000806007f */
[----:B--2---:R-:W-:Y:S05]  /*17d40*/  @!P3 BRA `(.L_x_138) ;  /* 0xfffffffc00ecb947 */ /* 0x004fea000383ffff */
[----:B------:R-:W-:Y:S05]  /*17d50*/  BRA `(.L_x_380) ;  /* 0xffffff7c00507947 */ /* 0x000fea000383ffff */
.L_x_143:
[----:B-1----:R-:W-:-:S04]  /*17d60*/  IMAD.U32 R13, RZ, RZ, UR47 ;  /* 0x0000002fff0d7e24 */ /* 0x002fc8000f8e00ff */
[----:B------:R1:W2:Y:S03]  /*17d70*/  SYNCS.PHASECHK.TRANS64.TRYWAIT P3, [R13+URZ+0x344d8], R20 ;  /* 0x0344d8140d0075a7 */ /* 0x0002a6000806017f */
[----:B--2---:R-:W-:Y:S05]  /*17d80*/  @!P3 NANOSLEEP.SYNCS 0x989680 ;  /* 0x009896800000b95d */ /* 0x004fea0003900000 */
[----:B------:R-:W2:Y:S02]  /*17d90*/  @!P3 SYNCS.PHASECHK.TRANS64 P3, [R13+URZ+0x344d8], R20 ;  /* 0x0344d8140d00b5a7 */ /* 0x000ea4000806007f */
[----:B--2---:R-:W-:Y:S05]  /*17da0*/  @!P3 BRA `(.L_x_143) ;  /* 0xfffffffc00ecb947 */ /* 0x004fea000383ffff */
[----:B------:R-:W-:Y:S05]  /*17db0*/  BRA `(.L_x_381) ;  /* 0xffffff8000907947 */ /* 0x000fea000383ffff */
.L_x_148:
[----:B-1----:R-:W-:-:S04]  /*17dc0*/  MOV R3, UR4 ;  /* 0x0000000400037c02 */ /* 0x002fc80008000f00 */
[----:B------:R1:W2:Y:S03]  /*17dd0*/  SYNCS.PHASECHK.TRANS64.TRYWAIT P2, [R3+URZ+0x34400], R0 ;  /* 0x03440000030075a7 */ /* 0x0002a6000804017f */
[----:B--2---:R-:W-:Y:S05]  /*17de0*/  @!P2 NANOSLEEP.SYNCS 0x989680 ;  /* 0x009896800000a95d */ /* 0x004fea0003900000 */
[----:B------:R-:W2:Y:S02]  /*17df0*/  @!P2 SYNCS.PHASECHK.TRANS64 P2, [R3+URZ+0x34400], R0 ;  /* 0x034400000300a5a7 */ /* 0x000ea4000804007f */
[----:B--2---:R-:W-:Y:S05]  /*17e00*/  @!P2 BRA `(.L_x_148) ;  /* 0xfffffffc00eca947 */ /* 0x004fea000383ffff */
[----:B------:R-:W-:Y:S05]  /*17e10*/  BRA `(.L_x_382) ;  /* 0xffffff8400ec7947 */ /* 0x000fea000383ffff */
.L_x_152:
[----:B--2---:R-:W-:-:S04]  /*17e20*/  IMAD.U32 R3, RZ, RZ, UR4 ;  /* 0x00000004ff037e24 */ /* 0x004fc8000f8e00ff */
[----:B------:R2:W3:Y:S03]  /*17e30*/  SYNCS.PHASECHK.TRANS64.TRYWAIT P2, [R3+URZ+0x34400], R2 ;  /* 0x03440002030075a7 */ /* 0x0004e6000804017f */
[----:B---3--:R-:W-:Y:S05]  /*17e40*/  @!P2 NANOSLEEP.SYNCS 0x989680 ;  /* 0x009896800000a95d */ /* 0x008fea0003900000 */
[----:B------:R-:W3:Y:S02]  /*17e50*/  @!P2 SYNCS.PHASECHK.TRANS64 P2, [R3+URZ+0x34400], R2 ;  /* 0x034400020300a5a7 */ /* 0x000ee4000804007f */
[----:B---3--:R-:W-:Y:S05]  /*17e60*/  @!P2 BRA `(.L_x_152) ;  /* 0xfffffffc00eca947 */ /* 0x008fea000383ffff */
[----:B------:R-:W-:Y:S05]  /*17e70*/  BRA `(.L_x_383) ;  /* 0xffffff8800947947 */ /* 0x000fea000383ffff */
.L_x_170:
[----:B-1----:R-:W-:-:S04]  /*17e80*/  MOV R3, UR6 ;  /* 0x0000000600037c02 */ /* 0x002fc80008000f00 */
[----:B------:R1:W2:Y:S03]  /*17e90*/  SYNCS.PHASECHK.TRANS64.TRYWAIT P0, [R3+URZ+0x34508], R0 ;  /* 0x03450800030075a7 */ /* 0x0002a6000800017f */
[----:B--2---:R-:W-:Y:S05]  /*17ea0*/  @!P0 NANOSLEEP.SYNCS 0x989680 ;  /* 0x009896800000895d */ /* 0x004fea0003900000 */
[----:B------:R-:W2:Y:S02]  /*17eb0*/  @!P0 SYNCS.PHASECHK.TRANS64 P0, [R3+URZ+0x34508], R0 ;  /* 0x03450800030085a7 */ /* 0x000ea4000800007f */
[----:B--2---:R-:W-:Y:S05]  /*17ec0*/  @!P0 BRA `(.L_x_170) ;  /* 0xfffffffc00ec8947 */ /* 0x004fea000383ffff */
[----:B------:R-:W-:Y:S05]  /*17ed0*/  BRA `(.L_x_384) ;  /* 0xffffff9400ec7947 */ /* 0x000fea000383ffff */
.L_x_172:
[----:B-1----:R-:W-:-:S04]  /*17ee0*/  IMAD.U32 R6, RZ, RZ, UR7 ;  /* 0x00000007ff067e24 */ /* 0x002fc8000f8e00ff */
[----:B------:R1:W2:Y:S03]  /*17ef0*/  SYNCS.PHASECHK.TRANS64.TRYWAIT P0, [R6+URZ+0x34400], R3 ;  /* 0x03440003060075a7 */ /* 0x0002a6000800017f */
[----:B--2---:R-:W-:Y:S05]  /*17f00*/  @!P0 NANOSLEEP.SYNCS 0x989680 ;  /* 0x009896800000895d */ /* 0x004fea0003900000 */
[----:B------:R-:W2:Y:S02]  /*17f10*/  @!P0 SYNCS.PHASECHK.TRANS64 P0, [R6+URZ+0x34400], R3 ;  /* 0x03440003060085a7 */ /* 0x000ea4000800007f */
[----:B--2---:R-:W-:Y:S05]  /*17f20*/  @!P0 BRA `(.L_x_172) ;  /* 0xfffffffc00ec8947 */ /* 0x004fea000383ffff */
[----:B------:R-:W-:Y:S05]  /*17f30*/  BRA `(.L_x_385) ;  /* 0xffffff9800187947 */ /* 0x000fea000383ffff */
.L_x_178:
[----:B--2---:R-:W-:-:S04]  /*17f40*/  MOV R3, UR6 ;  /* 0x0000000600037c02 */ /* 0x004fc80008000f00 */
[----:B------:R2:W3:Y:S03]  /*17f50*/  SYNCS.PHASECHK.TRANS64.TRYWAIT P1, [R3+URZ+0x344e0], R8 ;  /* 0x0344e008030075a7 */ /* 0x0004e6000802017f */
[----:B---3--:R-:W-:Y:S05]  /*17f60*/  @!P1 NANOSLEEP.SYNCS 0x989680 ;  /* 0x009896800000995d */ /* 0x008fea0003900000 */
[----:B------:R-:W3:Y:S02]  /*17f70*/  @!P1 SYNCS.PHASECHK.TRANS64 P1, [R3+URZ+0x344e0], R8 ;  /* 0x0344e008030095a7 */ /* 0x000ee4000802007f */
[----:B---3--:R-:W-:Y:S05]  /*17f80*/  @!P1 BRA `(.L_x_178) ;  /* 0xfffffffc00ec9947 */ /* 0x008fea000383ffff */
[----:B------:R-:W-:Y:S05]  /*17f90*/  BRA `(.L_x_386) ;  /* 0xffffff9800c47947 */ /* 0x000fea000383ffff */
.L_x_184:
[----:B--2---:R-:W-:-:S04]  /*17fa0*/  IMAD.U32 R3, RZ, RZ, UR6 ;  /* 0x00000006ff037e24 */ /* 0x004fc8000f8e00ff */
[----:B------:R2:W4:Y:S03]  /*17fb0*/  SYNCS.PHASECHK.TRANS64.TRYWAIT P1, [R3+URZ+0x344e8], R8 ;  /* 0x0344e808030075a7 */ /* 0x000526000802017f */
[----:B----4-:R-:W-:Y:S05]  /*17fc0*/  @!P1 NANOSLEEP.SYNCS 0x989680 ;  /* 0x009896800000995d */ /* 0x010fea0003900000 */
[----:B------:R-:W4:Y:S02]  /*17fd0*/  @!P1 SYNCS.PHASECHK.TRANS64 P1, [R3+URZ+0x344e8], R8 ;  /* 0x0344e808030095a7 */ /* 0x000f24000802007f */
[----:B----4-:R-:W-:Y:S05]  /*17fe0*/  @!P1 BRA `(.L_x_184) ;  /* 0xfffffffc00ec9947 */ /* 0x010fea000383ffff */
[----:B------:R-:W-:Y:S05]  /*17ff0*/  BRA `(.L_x_387) ;  /* 0xffffff9c00007947 */ /* 0x000fea000383ffff */
.L_x_190:
[----:B-12---:R-:W-:-:S04]  /*18000*/  MOV R3, UR6 ;  /* 0x0000000600037c02 */ /* 0x006fc80008000f00 */
[----:B------:R1:W2:Y:S03]  /*18010*/  SYNCS.PHASECHK.TRANS64.TRYWAIT P1, [R3+URZ+0x344f0], R8 ;  /* 0x0344f008030075a7 */ /* 0x0002a6000802017f */
[----:B--2---:R-:W-:Y:S05]  /*18020*/  @!P1 NANOSLEEP.SYNCS 0x989680 ;  /* 0x009896800000995d */ /* 0x004fea0003900000 */
[----:B------:R-:W2:Y:S02]  /*18030*/  @!P1 SYNCS.PHASECHK.TRANS64 P1, [R3+URZ+0x344f0], R8 ;  /* 0x0344f008030095a7 */ /* 0x000ea4000802007f */
[----:B--2---:R-:W-:Y:S05]  /*18040*/  @!P1 BRA `(.L_x_190) ;  /* 0xfffffffc00ec9947 */ /* 0x004fea000383ffff */
[----:B------:R-:W-:Y:S05]  /*18050*/  BRA `(.L_x_388) ;  /* 0xffffff9c00447947 */ /* 0x000fea000383ffff */
.L_x_196:
[----:B-12---:R-:W-:-:S04]  /*18060*/  IMAD.U32 R3, RZ, RZ, UR6 ;  /* 0x00000006ff037e24 */ /* 0x006fc8000f8e00ff */
[----:B------:R1:W2:Y:S03]  /*18070*/  SYNCS.PHASECHK.TRANS64.TRYWAIT P1, [R3+URZ+0x344f8], R8 ;  /* 0x0344f808030075a7 */ /* 0x0002a6000802017f */
[----:B--2---:R-:W-:Y:S05]  /*18080*/  @!P1 NANOSLEEP.SYNCS 0x989680 ;  /* 0x009896800000995d */ /* 0x004fea0003900000 */
[----:B------:R-:W2:Y:S02]  /*18090*/  @!P1 SYNCS.PHASECHK.TRANS64 P1, [R3+URZ+0x344f8], R8 ;  /* 0x0344f808030095a7 */ /* 0x000ea4000802007f */
[----:B--2---:R-:W-:Y:S05]  /*180a0*/  @!P1 BRA `(.L_x_196) ;  /* 0xfffffffc00ec9947 */ /* 0x004fea000383ffff */
[----:B------:R-:W-:Y:S05]  /*180b0*/  BRA `(.L_x_389) ;  /* 0xffffff9c00887947 */ /* 0x000fea000383ffff */
.L_x_202:
[----:B-12---:R-:W-:-:S04]  /*180c0*/  MOV R3, UR6 ;  /* 0x0000000600037c02 */ /* 0x006fc80008000f00 */
[----:B------:R1:W2:Y:S03]  /*180d0*/  SYNCS.PHASECHK.TRANS64.TRYWAIT P1, [R3+URZ+0x344e0], R2 ;  /* 0x0344e002030075a7 */ /* 0x0002a6000802017f */
[----:B--2---:R-:W-:Y:S05]  /*180e0*/  @!P1 NANOSLEEP.SYNCS 0x989680 ;  /* 0x009896800000995d */ /* 0x004fea0003900000 */
[----:B------:R-:W2:Y:S02]  /*180f0*/  @!P1 SYNCS.PHASECHK.TRANS64 P1, [R3+URZ+0x344e0], R2 ;  /* 0x0344e002030095a7 */ /* 0x000ea4000802007f */
[----:B--2---:R-:W-:Y:S05]  /*18100*/  @!P1 BRA `(.L_x_202) ;  /* 0xfffffffc00ec9947 */ /* 0x004fea000383ffff */
[----:B------:R-:W-:Y:S05]  /*18110*/  BRA `(.L_x_390) ;  /* 0xffffff9c00d47947 */ /* 0x000fea000383ffff */
.L_x_208:
[----:B-123--:R-:W-:-:S04]  /*18120*/  IMAD.U32 R3, RZ, RZ, UR6 ;  /* 0x00000006ff037e24 */ /* 0x00efc8000f8e00ff */
[----:B------:R1:W2:Y:S03]  /*18130*/  SYNCS.PHASECHK.TRANS64.TRYWAIT P1, [R3+URZ+0x344e8], R2 ;  /* 0x0344e802030075a7 */ /* 0x0002a6000802017f */
[----:B--2---:R-:W-:Y:S05]  /*18140*/  @!P1 NANOSLEEP.SYNCS 0x989680 ;  /* 0x009896800000995d */ /* 0x004fea0003900000 */
[----:B------:R-:W2:Y:S02]  /*18150*/  @!P1 SYNCS.PHASECHK.TRANS64 P1, [R3+URZ+0x344e8], R2 ;  /* 0x0344e802030095a7 */ /* 0x000ea4000802007f */
[----:B--2---:R-:W-:Y:S05]  /*18160*/  @!P1 BRA `(.L_x_208) ;  /* 0xfffffffc00ec9947 */ /* 0x004fea000383ffff */
[----:B------:R-:W-:Y:S05]  /*18170*/  BRA `(.L_x_391) ;  /* 0xffffffa000087947 */ /* 0x000fea000383ffff */
.L_x_214:
[----:B-1234-:R-:W-:-:S04]  /*18180*/  MOV R3, UR6 ;  /* 0x0000000600037c02 */ /* 0x01efc80008000f00 */
[----:B------:R1:W2:Y:S03]  /*18190*/  SYNCS.PHASECHK.TRANS64.TRYWAIT P1, [R3+URZ+0x344f0], R2 ;  /* 0x0344f002030075a7 */ /* 0x0002a6000802017f */
[----:B--2---:R-:W-:Y:S05]  /*181a0*/  @!P1 NANOSLEEP.SYNCS 0x989680 ;  /* 0x009896800000995d */ /* 0x004fea0003900000 */
[----:B------:R-:W2:Y:S02]  /*181b0*/  @!P1 SYNCS.PHASECHK.TRANS64 P1, [R3+URZ+0x344f0], R2 ;  /* 0x0344f002030095a7 */ /* 0x000ea4000802007f */
[----:B--2---:R-:W-:Y:S05]  /*181c0*/  @!P1 BRA `(.L_x_214) ;  /* 0xfffffffc00ec9947 */ /* 0x004fea000383ffff */
[----:B------:R-:W-:Y:S05]  /*181d0*/  BRA `(.L_x_392) ;  /* 0xffffffa000407947 */ /* 0x000fea000383ffff */
.L_x_220:
[----:B-1234-:R-:W-:-:S04]  /*181e0*/  IMAD.U32 R3, RZ, RZ, UR6 ;  /* 0x00000006ff037e24 */ /* 0x01efc8000f8e00ff */
[----:B------:R1:W2:Y:S03]  /*181f0*/  SYNCS.PHASECHK.TRANS64.TRYWAIT P1, [R3+URZ+0x344f8], R2 ;  /* 0x0344f802030075a7 */ /* 0x0002a6000802017f */
[----:B--2---:R-:W-:Y:S05]  /*18200*/  @!P1 NANOSLEEP.SYNCS 0x989680 ;  /* 0x009896800000995d */ /* 0x004fea0003900000 */
[----:B------:R-:W2:Y:S02]  /*18210*/  @!P1 SYNCS.PHASECHK.TRANS64 P1, [R3+URZ+0x344f8], R2 ;  /* 0x0344f802030095a7 */ /* 0x000ea4000802007f */
[----:B--2---:R-:W-:Y:S05]  /*18220*/  @!P1 BRA `(.L_x_220) ;  /* 0xfffffffc00ec9947 */ /* 0x004fea000383ffff */
[----:B------:R-:W-:Y:S05]  /*18230*/  BRA `(.L_x_393) ;  /* 0xffffffa000787947 */ /* 0x000fea000383ffff */
.L_x_226:
[----:B-1234-:R-:W-:-:S04]  /*18240*/  MOV R3, UR6 ;  /* 0x0000000600037c02 */ /* 0x01efc80008000f00 */
[----:B------:R1:W2:Y:S03]  /*18250*/  SYNCS.PHASECHK.TRANS64.TRYWAIT P1, [R3+URZ+0x344e0], R8 ;  /* 0x0344e008030075a7 */ /* 0x0002a6000802017f */
[----:B--2---:R-:W-:Y:S05]  /*18260*/  @!P1 NANOSLEEP.SYNCS 0x989680 ;  /* 0x009896800000995d */ /* 0x004fea0003900000 */
[----:B------:R-:W2:Y:S02]  /*18270*/  @!P1 SYNCS.PHASECHK.TRANS64 P1, [R3+URZ+0x344e0], R8 ;  /* 0x0344e008030095a7 */ /* 0x000ea4000802007f */
[----:B--2---:R-:W-:Y:S05]  /*18280*/  @!P1 BRA `(.L_x_226) ;  /* 0xfffffffc00ec9947 */ /* 0x004fea000383ffff */
[----:B------:R-:W-:Y:S05]  /*18290*/  BRA `(.L_x_394) ;  /* 0xffffffa000b47947 */ /* 0x000fea000383ffff */
.L_x_232:
[----:B-1234-:R-:W-:-:S04]  /*182a0*/  IMAD.U32 R3, RZ, RZ, UR6 ;  /* 0x00000006ff037e24 */ /* 0x01efc8000f8e00ff */
[----:B------:R1:W2:Y:S03]  /*182b0*/  SYNCS.PHASECHK.TRANS64.TRYWAIT P1, [R3+URZ+0x344e8], R8 ;  /* 0x0344e808030075a7 */ /* 0x0002a6000802017f */
[----:B--2---:R-:W-:Y:S05]  /*182c0*/  @!P1 NANOSLEEP.SYNCS 0x989680 ;  /* 0x009896800000995d */ /* 0x004fea0003900000 */
[----:B------:R-:W2:Y:S02]  /*182d0*/  @!P1 SYNCS.PHASECHK.TRANS64 P1, [R3+URZ+0x344e8], R8 ;  /* 0x0344e808030095a7 */ /* 0x000ea4000802007f */
[----:B--2---:R-:W-:Y:S05]  /*182e0*/  @!P1 BRA `(.L_x_232) ;  /* 0xfffffffc00ec9947 */ /* 0x004fea000383ffff */
[----:B------:R-:W-:Y:S05]  /*182f0*/  BRA `(.L_x_395) ;  /* 0xffffffa000e87947 */ /* 0x000fea000383ffff */
.L_x_238:
[----:B-1234-:R-:W-:-:S04]  /*18300*/  MOV R3, UR6 ;  /* 0x0000000600037c02 */ /* 0x01efc80008000f00 */
[----:B------:R1:W2:Y:S03]  /*18310*/  SYNCS.PHASECHK.TRANS64.TRYWAIT P1, [R3+URZ+0x344f0], R8 ;  /* 0x0344f008030075a7 */ /* 0x0002a6000802017f */
[----:B--2---:R-:W-:Y:S05]  /*18320*/  @!P1 NANOSLEEP.SYNCS 0x989680 ;  /* 0x009896800000995d */ /* 0x004fea0003900000 */
[----:B------:R-:W2:Y:S02]  /*18330*/  @!P1 SYNCS.PHASECHK.TRANS64 P1, [R3+URZ+0x344f0], R8 ;  /* 0x0344f008030095a7 */ /* 0x000ea4000802007f */
[----:B--2---:R-:W-:Y:S05]  /*18340*/  @!P1 BRA `(.L_x_238) ;  /* 0xfffffffc00ec9947 */ /* 0x004fea000383ffff */
[----:B------:R-:W-:Y:S05]  /*18350*/  BRA `(.L_x_396) ;  /* 0xffffffa400207947 */ /* 0x000fea000383ffff */
.L_x_244:
[----:B-1234-:R-:W-:-:S04]  /*18360*/  IMAD.U32 R3, RZ, RZ, UR6 ;  /* 0x00000006ff037e24 */ /* 0x01efc8000f8e00ff */
[----:B------:R1:W2:Y:S03]  /*18370*/  SYNCS.PHASECHK.TRANS64.TRYWAIT P1, [R3+URZ+0x344f8], R8 ;  /* 0x0344f808030075a7 */ /* 0x0002a6000802017f */
[----:B--2---:R-:W-:Y:S05]  /*18380*/  @!P1 NANOSLEEP.SYNCS 0x989680 ;  /* 0x009896800000995d */ /* 0x004fea0003900000 */
[----:B------:R-:W2:Y:S02]  /*18390*/  @!P1 SYNCS.PHASECHK.TRANS64 P1, [R3+URZ+0x344f8], R8 ;  /* 0x0344f808030095a7 */ /* 0x000ea4000802007f */
[----:B--2---:R-:W-:Y:S05]  /*183a0*/  @!P1 BRA `(.L_x_244) ;  /* 0xfffffffc00ec9947 */ /* 0x004fea000383ffff */
[----:B------:R-:W-:Y:S05]  /*183b0*/  BRA `(.L_x_397) ;  /* 0xffffffa400587947 */ /* 0x000fea000383ffff */
.L_x_250:
[----:B-1234-:R-:W-:-:S04]  /*183c0*/  MOV R3, UR6 ;  /* 0x0000000600037c02 */ /* 0x01efc80008000f00 */
[----:B------:R1:W2:Y:S03]  /*183d0*/  SYNCS.PHASECHK.TRANS64.TRYWAIT P1, [R3+URZ+0x344e0], R2 ;  /* 0x0344e002030075a7 */ /* 0x0002a6000802017f */
[----:B--2---:R-:W-:Y:S05]  /*183e0*/  @!P1 NANOSLEEP.SYNCS 0x989680 ;  /* 0x009896800000995d */ /* 0x004fea0003900000 */
[----:B------:R-:W2:Y:S02]  /*183f0*/  @!P1 SYNCS.PHASECHK.TRANS64 P1, [R3+URZ+0x344e0], R2 ;  /* 0x0344e002030095a7 */ /* 0x000ea4000802007f */
[----:B--2---:R-:W-:Y:S05]  /*18400*/  @!P1 BRA `(.L_x_250) ;  /* 0xfffffffc00ec9947 */ /* 0x004fea000383ffff */
[----:B------:R-:W-:Y:S05]  /*18410*/  BRA `(.L_x_398) ;  /* 0xffffffa400947947 */ /* 0x000fea000383ffff */
.L_x_256:
[----:B-1234-:R-:W-:-:S04]  /*18420*/  IMAD.U32 R3, RZ, RZ, UR6 ;  /* 0x00000006ff037e24 */ /* 0x01efc8000f8e00ff */
[----:B------:R1:W2:Y:S03]  /*18430*/  SYNCS.PHASECHK.TRANS64.TRYWAIT P1, [R3+URZ+0x344e8], R2 ;  /* 0x0344e802030075a7 */ /* 0x0002a6000802017f */
[----:B--2---:R-:W-:Y:S05]  /*18440*/  @!P1 NANOSLEEP.SYNCS 0x989680 ;  /* 0x009896800000995d */ /* 0x004fea0003900000 */
[----:B------:R-:W2:Y:S02]  /*18450*/  @!P1 SYNCS.PHASECHK.TRANS64 P1, [R3+URZ+0x344e8], R2 ;  /* 0x0344e802030095a7 */ /* 0x000ea4000802007f */
[----:B--2---:R-:W-:Y:S05]  /*18460*/  @!P1 BRA `(.L_x_256) ;  /* 0xfffffffc00ec9947 */ /* 0x004fea000383ffff */
[----:B------:R-:W-:Y:S05]  /*18470*/  BRA `(.L_x_399) ;  /* 0xffffffa400c87947 */ /* 0x000fea000383ffff */
.L_x_262:
[----:B-1234-:R-:W-:-:S04]  /*18480*/  MOV R3, UR6 ;  /* 0x0000000600037c02 */ /* 0x01efc80008000f00 */
[----:B------:R1:W2:Y:S03]  /*18490*/  SYNCS.PHASECHK.TRANS64.TRYWAIT P1, [R3+URZ+0x344f0], R2 ;  /* 0x0344f002030075a7 */ /* 0x0002a6000802017f */
[----:B--2---:R-:W-:Y:S05]  /*184a0*/  @!P1 NANOSLEEP.SYNCS 0x989680 ;  /* 0x009896800000995d */ /* 0x004fea0003900000 */
[----:B------:R-:W2:Y:S02]  /*184b0*/  @!P1 SYNCS.PHASECHK.TRANS64 P1, [R3+URZ+0x344f0], R2 ;  /* 0x0344f002030095a7 */ /* 0x000ea4000802007f */
[----:B--2---:R-:W-:Y:S05]  /*184c0*/  @!P1 BRA `(.L_x_262) ;  /* 0xfffffffc00ec9947 */ /* 0x004fea000383ffff */
[----:B------:R-:W-:Y:S05]  /*184d0*/  BRA `(.L_x_400) ;  /* 0xffffffa800047947 */ /* 0x000fea000383ffff */
.L_x_268:
[----:B-1234-:R-:W-:-:S04]  /*184e0*/  IMAD.U32 R3, RZ, RZ, UR6 ;  /* 0x00000006ff037e24 */ /* 0x01efc8000f8e00ff */
[----:B------:R1:W2:Y:S03]  /*184f0*/  SYNCS.PHASECHK.TRANS64.TRYWAIT P1, [R3+URZ+0x344f8], R2 ;  /* 0x0344f802030075a7 */ /* 0x0002a6000802017f */
[----:B--2---:R-:W-:Y:S05]  /*18500*/  @!P1 NANOSLEEP.SYNCS 0x989680 ;  /* 0x009896800000995d */ /* 0x004fea0003900000 */
[----:B------:R-:W2:Y:S02]  /*18510*/  @!P1 SYNCS.PHASECHK.TRANS64 P1, [R3+URZ+0x344f8], R2 ;  /* 0x0344f802030095a7 */ /* 0x000ea4000802007f */
[----:B--2---:R-:W-:Y:S05]  /*18520*/  @!P1 BRA `(.L_x_268) ;  /* 0xfffffffc00ec9947 */ /* 0x004fea000383ffff */
[----:B------:R-:W-:Y:S05]  /*18530*/  BRA `(.L_x_401) ;  /* 0xffffffa800407947 */ /* 0x000fea000383ffff */
.L_x_283:
[----:B-1----:R-:W-:-:S04]  /*18540*/  MOV R3, UR6 ;  /* 0x0000000600037c02 */ /* 0x002fc80008000f00 */
[----:B------:R1:W2:Y:S03]  /*18550*/  SYNCS.PHASECHK.TRANS64.TRYWAIT P0, [R3+URZ+0x344e0], R8 ;  /* 0x0344e008030075a7 */ /* 0x0002a6000800017f */
[----:B--2---:R-:W-:Y:S05]  /*18560*/  @!P0 NANOSLEEP.SYNCS 0x989680 ;  /* 0x009896800000895d */ /* 0x004fea0003900000 */
[----:B------:R-:W2:Y:S02]  /*18570*/  @!P0 SYNCS.PHASECHK.TRANS64 P0, [R3+URZ+0x344e0], R8 ;  /* 0x0344e008030085a7 */ /* 0x000ea4000800007f */
[----:B--2---:R-:W-:Y:S05]  /*18580*/  @!P0 BRA `(.L_x_283) ;  /* 0xfffffffc00ec8947 */ /* 0x004fea000383ffff */
[----:B------:R-:W-:Y:S05]  /*18590*/  BRA `(.L_x_402) ;  /* 0xffffffac00d07947 */ /* 0x000fea000383ffff */
.L_x_285:
[----:B-1----:R-:W-:-:S04]  /*185a0*/  IMAD.U32 R3, RZ, RZ, UR6 ;  /* 0x00000006ff037e24 */ /* 0x002fc8000f8e00ff */
[----:B------:R1:W2:Y:S03]  /*185b0*/  SYNCS.PHASECHK.TRANS64.TRYWAIT P0, [R3+URZ+0x344e8], R8 ;  /* 0x0344e808030075a7 */ /* 0x0002a6000800017f */
[----:B--2---:R-:W-:Y:S05]  /*185c0*/  @!P0 NANOSLEEP.SYNCS 0x989680 ;  /* 0x009896800000895d */ /* 0x004fea0003900000 */
[----:B------:R-:W2:Y:S02]  /*185d0*/  @!P0 SYNCS.PHASECHK.TRANS64 P0, [R3+URZ+0x344e8], R8 ;  /* 0x0344e808030085a7 */ /* 0x000ea4000800007f */
[----:B--2---:R-:W-:Y:S05]  /*185e0*/  @!P0 BRA `(.L_x_285) ;  /* 0xfffffffc00ec8947 */ /* 0x004fea000383ffff */
[----:B------:R-:W-:Y:S05]  /*185f0*/  BRA `(.L_x_403) ;  /* 0xffffffac00c87947 */ /* 0x000fea000383ffff */
.L_x_287:
[----:B-1----:R-:W-:-:S04]  /*18600*/  MOV R3, UR6 ;  /* 0x0000000600037c02 */ /* 0x002fc80008000f00 */
[----:B------:R1:W2:Y:S03]  /*18610*/  SYNCS.PHASECHK.TRANS64.TRYWAIT P0, [R3+URZ+0x344f0], R8 ;  /* 0x0344f008030075a7 */ /* 0x0002a6000800017f */
[----:B--2---:R-:W-:Y:S05]  /*18620*/  @!P0 NANOSLEEP.SYNCS 0x989680 ;  /* 0x009896800000895d */ /* 0x004fea0003900000 */
[----:B------:R-:W2:Y:S02]  /*18630*/  @!P0 SYNCS.PHASECHK.TRANS64 P0, [R3+URZ+0x344f0], R8 ;  /* 0x0344f008030085a7 */ /* 0x000ea4000800007f */
[----:B--2---:R-:W-:Y:S05]  /*18640*/  @!P0 BRA `(.L_x_287) ;  /* 0xfffffffc00ec8947 */ /* 0x004fea000383ffff */
[----:B------:R-:W-:Y:S05]  /*18650*/  BRA `(.L_x_404) ;  /* 0xffffffac00c07947 */ /* 0x000fea000383ffff */
.L_x_299:
[----:B------:R-:W-:Y:S01]  /*18660*/  BSSY B1, `(.L_x_405) ;  /* 0x0000006000017945 */ /* 0x000fe20003800000 */
[----:B------:R-:W-:-:S07]  /*18670*/  IMAD.MOV.U32 R15, RZ, RZ, -0x1 ;  /* 0xffffffffff0f7424 */ /* 0x000fce00078e00ff */
[----:B------:R-:W-:Y:S05]  /*18680*/  WARPSYNC.COLLECTIVE R15, `(.L_x_406) ;  /* 0x000000000f0c7348 */ /* 0x000fea0003c00000 */
[----:B------:R-:W-:Y:S02]  /*18690*/  ELECT P6, UR62, PT ;  /* 0x00000000003e782f */ /* 0x000fe400038c0000 */
[----:B------:R-:W-:Y:S01]  /*186a0*/  MOV R14, UR62 ;  /* 0x0000003e000e7c02 */ /* 0x000fe20008000f00 */
[----:B------:R-:W-:Y:S10]  /*186b0*/  ENDCOLLECTIVE ;  /* 0x000000000000791b */ /* 0x000ff40003800000 */
.L_x_406:
[----:B------:R-:W-:Y:S05]  /*186c0*/  BSYNC B1 ;  /* 0x0000000000017941 */ /* 0x000fea0003800000 */
.L_x_405:
[----:B------:R-:W-:Y:S05]  /*186d0*/  BRA `(.L_x_407) ;  /* 0xffffffb800d07947 */ /* 0x000fea000383ffff */
.L_x_302:
[----:B-1----:R1:W3:Y:S02]  /*186e0*/  SYNCS.PHASECHK.TRANS64.TRYWAIT P0, [R8+URZ+0x344a0], R5 ;  /* 0x0344a005080075a7 */ /* 0x0022e4000800017f */
[----:B---3--:R-:W-:Y:S05]  /*186f0*/  @!P0 NANOSLEEP.SYNCS 0x989680 ;  /* 0x009896800000895d */ /* 0x008fea0003900000 */
[----:B------:R-:W3:Y:S02]  /*18700*/  @!P0 SYNCS.PHASECHK.TRANS64 P0, [R8+URZ+0x344a0], R5 ;  /* 0x0344a005080085a7 */ /* 0x000ee4000800007f */
[----:B---3--:R-:W-:Y:S05]  /*18710*/  @!P0 BRA `(.L_x_302) ;  /* 0xfffffffc00f08947 */ /* 0x008fea000383ffff */
[----:B------:R-:W-:Y:S05]  /*18720*/  BRA `(.L_x_408) ;  /* 0xffffffb800fc7947 */ /* 0x000fea000383ffff */
.L_x_307:
[----:B--2---:R2:W3:Y:S02]  /*18730*/  SYNCS.PHASECHK.TRANS64.TRYWAIT P0, [R3+URZ+0x34400], R2 ;  /* 0x03440002030075a7 */ /* 0x0044e4000800017f */
[----:B---3--:R-:W-:Y:S05]  /*18740*/  @!P0 NANOSLEEP.SYNCS 0x989680 ;  /* 0x009896800000895d */ /* 0x008fea0003900000 */
[----:B------:R-:W3:Y:S02]  /*18750*/  @!P0 SYNCS.PHASECHK.TRANS64 P0, [R3+URZ+0x34400], R2 ;  /* 0x03440002030085a7 */ /* 0x000ee4000800007f */
[----:B---3--:R-:W-:Y:S05]  /*18760*/  @!P0 BRA `(.L_x_307) ;  /* 0xfffffffc00f08947 */ /* 0x008fea000383ffff */
[----:B------:R-:W-:Y:S05]  /*18770*/  BRA `(.L_x_409) ;  /* 0xffffffbc00cc7947 */ /* 0x000fea000383ffff */
.L_x_310:
[----:B------:R-:W-:Y:S01]  /*18780*/  BSSY B1, `(.L_x_410) ;  /* 0x0000006000017945 */ /* 0x000fe20003800000 */
[----:B------:R-:W-:-:S07]  /*18790*/  MOV R15, 0xffffffff ;  /* 0xffffffff000f7802 */ /* 0x000fce0000000f00 */
[----:B-1---5:R-:W-:Y:S05]  /*187a0*/  WARPSYNC.COLLECTIVE R15, `(.L_x_411) ;  /* 0x000000000f0c7348 */ /* 0x022fea0003c00000 */
[----:B------:R-:W-:Y:S02]  /*187b0*/  ELECT P6, UR62, PT ;  /* 0x00000000003e782f */ /* 0x000fe400038c0000 */
[----:B------:R-:W-:Y:S01]  /*187c0*/  MOV R14, UR62 ;  /* 0x0000003e000e7c02 */ /* 0x000fe20008000f00 */
[----:B-1---5:R-:W-:Y:S10]  /*187d0*/  ENDCOLLECTIVE ;  /* 0x000000000000791b */ /* 0x022ff40003800000 */
.L_x_411:
[----:B------:R-:W-:Y:S05]  /*187e0*/  BSYNC B1 ;  /* 0x0000000000017941 */ /* 0x000fea0003800000 */
.L_x_410:
[----:B------:R-:W-:Y:S05]  /*187f0*/  BRA `(.L_x_412) ;  /* 0xffffffc000147947 */ /* 0x000fea000383ffff */
.L_x_313:
[----:B------:R-:W-:Y:S01]  /*18800*/  BSSY B1, `(.L_x_413) ;  /* 0x0000005000017945 */ /* 0x000fe20003800000 */
[----:B--2---:R-:W-:-:S07]  /*18810*/  IMAD.MOV.U32 R15, RZ, RZ, -0x1 ;  /* 0xffffffffff0f7424 */ /* 0x004fce00078e00ff */
[----:B-1---5:R-:W-:Y:S05]  /*18820*/  WARPSYNC.COLLECTIVE R15, `(.L_x_414) ;  /* 0x000000000f087348 */ /* 0x022fea0003c00000 */
[----:B------:R-:W-:Y:S01]  /*18830*/  NOP ;  /* 0x0000000000007918 */ /* 0x000fe20000000000 */
[----:B-1---5:R-:W-:Y:S01]  /*18840*/  ENDCOLLECTIVE ;  /* 0x000000000000791b */ /* 0x022fe20003800000 */
.L_x_414:
[----:B------:R-:W-:Y:S05]  /*18850*/  BSYNC B1 ;  /* 0x0000000000017941 */ /* 0x000fea0003800000 */
.L_x_413:
[----:B------:R-:W-:-:S07]  /*18860*/  MOV R15, 0xffffffff ;  /* 0xffffffff000f7802 */ /* 0x000fce0000000f00 */
[----:B------:R-:W-:Y:S05]  /*18870*/  WARPSYNC.COLLECTIVE R15, `(.L_x_415) ;  /* 0x000000000f0c7348 */ /* 0x000fea0003c00000 */
[----:B------:R-:W-:Y:S02]  /*18880*/  ELECT P6, UR62, PT ;  /* 0x00000000003e782f */ /* 0x000fe400038c0000 */
[----:B------:R-:W-:Y:S01]  /*18890*/  MOV R14, UR62 ;  /* 0x0000003e000e7c02 */ /* 0x000fe20008000f00 */
[----:B------:R-:W-:Y:S10]  /*188a0*/  ENDCOLLECTIVE ;  /* 0x000000000000791b */ /* 0x000ff40003800000 */
.L_x_415:
[----:B------:R-:W-:Y:S05]  /*188b0*/  BRA `(.L_x_416) ;  /* 0xffffffc400347947 */ /* 0x000fea000383ffff */
.L_x_316:
[----:B------:R-:W-:Y:S01]  /*188c0*/  BSSY B0, `(.L_x_417) ;  /* 0x0000006000007945 */ /* 0x000fe20003800000 */
[----:B------:R-:W-:-:S07]  /*188d0*/  IMAD.MOV.U32 R15, RZ, RZ, -0x1 ;  /* 0xffffffffff0f7424 */ /* 0x000fce00078e00ff */
[----:B-1---5:R-:W-:Y:S05]  /*188e0*/  WARPSYNC.COLLECTIVE R15, `(.L_x_418) ;  /* 0x000000000f0c7348 */ /* 0x022fea0003c00000 */
[----:B-----5:R-:W-:Y:S02]  /*188f0*/  ELECT P6, UR62, PT ;  /* 0x00000000003e782f */ /* 0x020fe400038c0000 */
[----:B------:R-:W-:Y:S01]  /*18900*/  MOV R14, UR62 ;  /* 0x0000003e000e7c02 */ /* 0x000fe20008000f00 */
[----:B-1----:R-:W-:Y:S10]  /*18910*/  ENDCOLLECTIVE ;  /* 0x000000000000791b */ /* 0x002ff40003800000 */
.L_x_418:
[----:B------:R-:W-:Y:S05]  /*18920*/  BSYNC B0 ;  /* 0x0000000000007941 */ /* 0x000fea0003800000 */
.L_x_417:
[----:B------:R-:W-:Y:S05]  /*18930*/  BRA `(.L_x_419) ;  /* 0xffffffc4008c7947 */ /* 0x000fea000383ffff */
.L_x_320:
[----:B-1----:R1:W2:Y:S02]  /*18940*/  SYNCS.PHASECHK.TRANS64.TRYWAIT P0, [R7+URZ], R2 ;  /* 0x00000002070075a7 */ /* 0x0022a4000800017f */
[----:B--2---:R-:W-:Y:S05]  /*18950*/  @!P0 NANOSLEEP.SYNCS 0x989680 ;  /* 0x009896800000895d */ /* 0x004fea0003900000 */
[----:B------:R-:W2:Y:S02]  /*18960*/  @!P0 SYNCS.PHASECHK.TRANS64 P0, [R7+URZ], R2 ;  /* 0x00000002070085a7 */ /* 0x000ea4000800007f */
[----:B--2---:R-:W-:Y:S05]  /*18970*/  @!P0 BRA `(.L_x_320) ;  /* 0xfffffffc00f08947 */ /* 0x004fea000383ffff */
[----:B------:R-:W-:Y:S05]  /*18980*/  BRA `(.L_x_420) ;  /* 0xffffffc400c87947 */ /* 0x000fea000383ffff */
.L_x_321:
[----:B-1----:R1:W2:Y:S02]  /*18990*/  SYNCS.PHASECHK.TRANS64.TRYWAIT P0, [R9+URZ], R4 ;  /* 0x00000004090075a7 */ /* 0x0022a4000800017f */
[----:B--2---:R-:W-:Y:S05]  /*189a0*/  @!P0 NANOSLEEP.SYNCS 0x989680 ;  /* 0x009896800000895d */ /* 0x004fea0003900000 */
[----:B------:R-:W2:Y:S02]  /*189b0*/  @!P0 SYNCS.PHASECHK.TRANS64 P0, [R9+URZ], R4 ;  /* 0x00000004090085a7 */ /* 0x000ea4000800007f */
[----:B--2---:R-:W-:Y:S05]  /*189c0*/  @!P0 BRA `(.L_x_321) ;  /* 0xfffffffc00f08947 */ /* 0x004fea000383ffff */
[----:B------:R-:W-:Y:S05]  /*189d0*/  BRA `(.L_x_421) ;  /* 0xffffffc400d87947 */ /* 0x000fea000383ffff */
.L_x_322:
[----:B--2---:R2:W3:Y:S02]  /*189e0*/  SYNCS.PHASECHK.TRANS64.TRYWAIT P0, [R6+URZ], R5 ;  /* 0x00000005060075a7 */ /* 0x0044e4000800017f */
[----:B---3--:R-:W-:Y:S05]  /*189f0*/  @!P0 NANOSLEEP.SYNCS 0x989680 ;  /* 0x009896800000895d */ /* 0x008fea0003900000 */
[----:B------:R-:W3:Y:S02]  /*18a00*/  @!P0 SYNCS.PHASECHK.TRANS64 P0, [R6+URZ], R5 ;  /* 0x00000005060085a7 */ /* 0x000ee4000800007f */
[----:B---3--:R-:W-:Y:S05]  /*18a10*/  @!P0 BRA `(.L_x_322) ;  /* 0xfffffffc00f08947 */ /* 0x008fea000383ffff */
[----:B------:R-:W-:Y:S05]  /*18a20*/  BRA `(.L_x_422) ;  /* 0xffffffc400e07947 */ /* 0x000fea000383ffff */
.L_x_340:
[----:B-1----:R1:W3:Y:S02]  /*18a30*/  SYNCS.PHASECHK.TRANS64.TRYWAIT P2, [R12+URZ+0x34440], R3 ;  /* 0x034440030c0075a7 */ /* 0x0022e4000804017f */
[----:B---3--:R-:W-:Y:S05]  /*18a40*/  @!P2 NANOSLEEP.SYNCS 0x989680 ;  /* 0x009896800000a95d */ /* 0x008fea0003900000 */
[----:B------:R-:W3:Y:S02]  /*18a50*/  @!P2 SYNCS.PHASECHK.TRANS64 P2, [R12+URZ+0x34440], R3 ;  /* 0x034440030c00a5a7 */ /* 0x000ee4000804007f */
[----:B---3--:R-:W-:Y:S05]  /*18a60*/  @!P2 BRA `(.L_x_340) ;  /* 0xfffffffc00f0a947 */ /* 0x008fea000383ffff */
[----:B------:R-:W-:Y:S05]  /*18a70*/  BRA `(.L_x_423) ;  /* 0xffffffe000fc7947 */ /* 0x000fea000383ffff */
.L_x_346:
[----:B-1----:R1:W2:Y:S02]  /*18a80*/  SYNCS.PHASECHK.TRANS64.TRYWAIT P0, [R3+URZ+0x34440], R0 ;  /* 0x03444000030075a7 */ /* 0x0022a4000800017f */
[----:B--2---:R-:W-:Y:S05]  /*18a90*/  @!P0 NANOSLEEP.SYNCS 0x989680 ;  /* 0x009896800000895d */ /* 0x004fea0003900000 */
[----:B------:R-:W2:Y:S02]  /*18aa0*/  @!P0 SYNCS.PHASECHK.TRANS64 P0, [R3+URZ+0x34440], R0 ;  /* 0x03444000030085a7 */ /* 0x000ea4000800007f */
[----:B--2---:R-:W-:Y:S05]  /*18ab0*/  @!P0 BRA `(.L_x_346) ;  /* 0xfffffffc00f08947 */ /* 0x004fea000383ffff */
[----:B------:R-:W-:Y:S05]  /*18ac0*/  BRA `(.L_x_424) ;  /* 0xffffffe400647947 */ /* 0x000fea000383ffff */
.L_x_348:
[----:B-1----:R1:W2:Y:S02]  /*18ad0*/  SYNCS.PHASECHK.TRANS64.TRYWAIT P0, [R3+URZ+0x34440], R0 ;  /* 0x03444000030075a7 */ /* 0x0022a4000800017f */
[----:B--2---:R-:W-:Y:S05]  /*18ae0*/  @!P0 NANOSLEEP.SYNCS 0x989680 ;  /* 0x009896800000895d */ /* 0x004fea0003900000 */
[----:B------:R-:W2:Y:S02]  /*18af0*/  @!P0 SYNCS.PHASECHK.TRANS64 P0, [R3+URZ+0x34440], R0 ;  /* 0x03444000030085a7 */ /* 0x000ea4000800007f */
[----:B--2---:R-:W-:Y:S05]  /*18b00*/  @!P0 BRA `(.L_x_348) ;  /* 0xfffffffc00f08947 */ /* 0x004fea000383ffff */
[----:B------:R-:W-:Y:S05]  /*18b10*/  BRA `(.L_x_425) ;  /* 0xffffffe4007c7947 */ /* 0x000fea000383ffff */
.L_x_350:
[----:B-1----:R1:W2:Y:S02]  /*18b20*/  SYNCS.PHASECHK.TRANS64.TRYWAIT P0, [R3+URZ+0x34440], R0 ;  /* 0x03444000030075a7 */ /* 0x0022a4000800017f */
[----:B--2---:R-:W-:Y:S05]  /*18b30*/  @!P0 NANOSLEEP.SYNCS 0x989680 ;  /* 0x009896800000895d */ /* 0x004fea0003900000 */
[----:B------:R-:W2:Y:S02]  /*18b40*/  @!P0 SYNCS.PHASECHK.TRANS64 P0, [R3+URZ+0x34440], R0 ;  /* 0x03444000030085a7 */ /* 0x000ea4000800007f */
[----:B--2---:R-:W-:Y:S05]  /*18b50*/  @!P0 BRA `(.L_x_350) ;  /* 0xfffffffc00f08947 */ /* 0x004fea000383ffff */
[----:B------:R-:W-:Y:S05]  /*18b60*/  BRA `(.L_x_426) ;  /* 0xffffffe400947947 */ /* 0x000fea000383ffff */
.L_x_352:
[----:B-1----:R1:W2:Y:S02]  /*18b70*/  SYNCS.PHASECHK.TRANS64.TRYWAIT P0, [R3+URZ+0x34440], R0 ;  /* 0x03444000030075a7 */ /* 0x0022a4000800017f */
[----:B--2---:R-:W-:Y:S05]  /*18b80*/  @!P0 NANOSLEEP.SYNCS 0x989680 ;  /* 0x009896800000895d */ /* 0x004fea0003900000 */
[----:B------:R-:W2:Y:S02]  /*18b90*/  @!P0 SYNCS.PHASECHK.TRANS64 P0, [R3+URZ+0x34440], R0 ;  /* 0x03444000030085a7 */ /* 0x000ea4000800007f */
[----:B--2---:R-:W-:Y:S05]  /*18ba0*/  @!P0 BRA `(.L_x_352) ;  /* 0xfffffffc00f08947 */ /* 0x004fea000383ffff */
[----:B------:R-:W-:Y:S05]  /*18bb0*/  BRA `(.L_x_427) ;  /* 0xffffffe400ac7947 */ /* 0x000fea000383ffff */
.L_x_354:
[----:B-1----:R1:W2:Y:S02]  /*18bc0*/  SYNCS.PHASECHK.TRANS64.TRYWAIT P0, [R3+URZ+0x34440], R0 ;  /* 0x03444000030075a7 */ /* 0x0022a4000800017f */
[----:B--2---:R-:W-:Y:S05]  /*18bd0*/  @!P0 NANOSLEEP.SYNCS 0x989680 ;  /* 0x009896800000895d */ /* 0x004fea0003900000 */
[----:B------:R-:W2:Y:S02]  /*18be0*/  @!P0 SYNCS.PHASECHK.TRANS64 P0, [R3+URZ+0x34440], R0 ;  /* 0x03444000030085a7 */ /* 0x000ea4000800007f */
[----:B--2---:R-:W-:Y:S05]  /*18bf0*/  @!P0 BRA `(.L_x_354) ;  /* 0xfffffffc00f08947 */ /* 0x004fea000383ffff */
[----:B------:R-:W-:Y:S05]  /*18c00*/  BRA `(.L_x_428) ;  /* 0xffffffe400c47947 */ /* 0x000fea000383ffff */
.L_x_356:
[----:B-1----:R1:W2:Y:S02]  /*18c10*/  SYNCS.PHASECHK.TRANS64.TRYWAIT P0, [R3+URZ+0x34440], R0 ;  /* 0x03444000030075a7 */ /* 0x0022a4000800017f */
[----:B--2---:R-:W-:Y:S05]  /*18c20*/  @!P0 NANOSLEEP.SYNCS 0x989680 ;  /* 0x009896800000895d */ /* 0x004fea0003900000 */
[----:B------:R-:W2:Y:S02]  /*18c30*/  @!P0 SYNCS.PHASECHK.TRANS64 P0, [R3+URZ+0x34440], R0 ;  /* 0x03444000030085a7 */ /* 0x000ea4000800007f */
[----:B--2---:R-:W-:Y:S05]  /*18c40*/  @!P0 BRA `(.L_x_356) ;  /* 0xfffffffc00f08947 */ /* 0x004fea000383ffff */
[----:B------:R-:W-:Y:S05]  /*18c50*/  BRA `(.L_x_429) ;  /* 0xffffffe400dc7947 */ /* 0x000fea000383ffff */
.L_x_358:
[----:B-1----:R1:W2:Y:S02]  /*18c60*/  SYNCS.PHASECHK.TRANS64.TRYWAIT P0, [R3+URZ+0x34440], R0 ;  /* 0x03444000030075a7 */ /* 0x0022a4000800017f */
[----:B--2---:R-:W-:Y:S05]  /*18c70*/  @!P0 NANOSLEEP.SYNCS 0x989680 ;  /* 0x009896800000895d */ /* 0x004fea0003900000 */
[----:B------:R-:W2:Y:S02]  /*18c80*/  @!P0 SYNCS.PHASECHK.TRANS64 P0, [R3+URZ+0x34440], R0 ;  /* 0x03444000030085a7 */ /* 0x000ea4000800007f */
[----:B--2---:R-:W-:Y:S05]  /*18c90*/  @!P0 BRA `(.L_x_358) ;  /* 0xfffffffc00f08947 */ /* 0x004fea000383ffff */
[----:B------:R-:W-:Y:S05]  /*18ca0*/  BRA `(.L_x_430) ;  /* 0xffffffe400f47947 */ /* 0x000fea000383ffff */
        .weak           $__internal_0_$__cuda_sm20_div_u64
        .type           $__internal_0_$__cuda_sm20_div_u64,@function
        .size           $__internal_0_$__cuda_sm20_div_u64,(.L_x_337 - $__internal_0_$__cuda_sm20_div_u64)
$__internal_0_$__cuda_sm20_div_u64:
[----:B------:R-:W-:-:S04]  /*18cb0*/  MOV R26, R28 ;  /* 0x0000001c001a7202 */ /* 0x000fc80000000f00 */
[----:B------:R-:W1:Y:S08]  /*18cc0*/  I2F.U64.RP R11, R26 ;  /* 0x0000001a000b7312 */ /* 0x000e700000309000 */
[----:B-1----:R-:W1:Y:S02]  /*18cd0*/  MUFU.RCP R11, R11 ;  /* 0x0000000b000b7308 */ /* 0x002e640000001000 */
[----:B-1----:R-:W-:-:S06]  /*18ce0*/  VIADD R16, R11, 0x1ffffffe ;  /* 0x1ffffffe0b107836 */ /* 0x002fcc0000000000 */
[----:B------:R-:W1:Y:S02]  /*18cf0*/  F2I.U64.TRUNC R16, R16 ;  /* 0x0000001000107311 */ /* 0x000e64000020d800 */
[----:B-1----:R-:W-:-:S04]  /*18d00*/  IMAD.WIDE.U32 R18, R16, R28, RZ ;  /* 0x0000001c10127225 */ /* 0x002fc800078e00ff */
[C---:B------:R-:W-:Y:S01]  /*18d10*/  IMAD R13, R16.reuse, R27, R19 ;  /* 0x0000001b100d7224 */ /* 0x040fe200078e0213 */
[----:B------:R-:W-:Y:S01]  /*18d20*/  IADD3 R25, P1, RZ, -R18, RZ ;  /* 0x80000012ff197210 */ /* 0x000fe20007f3e0ff */
[----:B------:R-:W-:Y:S02]  /*18d30*/  IMAD.MOV.U32 R19, RZ, RZ, R16 ;  /* 0x000000ffff137224 */ /* 0x000fe400078e0010 */
[----:B------:R-:W-:Y:S02]  /*18d40*/  IMAD R13, R17, R28, R13 ;  /* 0x0000001c110d7224 */ /* 0x000fe400078e020d */
[----:B------:R-:W-:-:S03]  /*18d50*/  IMAD.HI.U32 R18, R16, R25, RZ ;  /* 0x0000001910127227 */ /* 0x000fc600078e00ff */
[----:B------:R-:W-:-:S05]  /*18d60*/  IADD3.X R13, RZ, ~R13, RZ, P1, !PT ;  /* 0x8000000dff0d7210 */ /* 0x000fca0000ffe4ff */
[----:B------:R-:W-:-:S04]  /*18d70*/  IMAD.WIDE.U32 R18, P1, R16, R13, R18 ;  /* 0x0000000d10127225 */ /* 0x000fc80007820012 */
[C---:B------:R-:W-:Y:S02]  /*18d80*/  IMAD R29, R17.reuse, R13, RZ ;  /* 0x0000000d111d7224 */ /* 0x040fe400078e02ff */
[----:B------:R-:W-:-:S04]  /*18d90*/  IMAD.HI.U32 R18, P2, R17, R25, R18 ;  /* 0x0000001911127227 */ /* 0x000fc80007840012 */
[----:B------:R-:W-:Y:S01]  /*18da0*/  IMAD.HI.U32 R11, R17, R13, RZ ;  /* 0x0000000d110b7227 */ /* 0x000fe200078e00ff */
[----:B------:R-:W-:-:S04]  /*18db0*/  IADD3 R19, P3, R29, R18, RZ ;  /* 0x000000121d137210 */ /* 0x000fc80007f7e0ff */
[----:B------:R-:W-:Y:S01]  /*18dc0*/  IADD3.X R11, R11, R17, RZ, P1, !PT ;  /* 0x000000110b0b7210 */ /* 0x000fe20000ffe4ff */
[----:B------:R-:W-:-:S03]  /*18dd0*/  IMAD.WIDE.U32 R16, R19, R28, RZ ;  /* 0x0000001c13107225 */ /* 0x000fc600078e00ff */
[----:B------:R-:W-:Y:S01]  /*18de0*/  IADD3.X R11, RZ, RZ, R11, P3, P2 ;  /* 0x000000ffff0b7210 */ /* 0x000fe20001fe440b */
[----:B------:R-:W-:Y:S01]  /*18df0*/  IMAD R18, R19, R27, R17 ;  /* 0x0000001b13127224 */ /* 0x000fe200078e0211 */
[----:B------:R-:W-:-:S03]  /*18e00*/  IADD3 R17, P1, RZ, -R16, RZ ;  /* 0x80000010ff117210 */ /* 0x000fc60007f3e0ff */
[----:B------:R-:W-:Y:S02]  /*18e10*/  IMAD R13, R11, R28, R18 ;  /* 0x0000001c0b0d7224 */ /* 0x000fe400078e0212 */
[----:B------:R-:W-:-:S04]  /*18e20*/  IMAD.HI.U32 R18, R19, R17, RZ ;  /* 0x0000001113127227 */ /* 0x000fc800078e00ff */
[----:B------:R-:W-:-:S04]  /*18e30*/  IMAD.X R16, RZ, RZ, ~R13, P1 ;  /* 0x000000ffff107224 */ /* 0x000fc800008e0e0d */
[----:B------:R-:W-:-:S04]  /*18e40*/  IMAD.WIDE.U32 R18, P1, R19, R16, R18 ;  /* 0x0000001013127225 */ /* 0x000fc80007820012 */
[C---:B------:R-:W-:Y:S02]  /*18e50*/  IMAD R26, R11.reuse, R16, RZ ;  /* 0x000000100b1a7224 */ /* 0x040fe400078e02ff */
[----:B------:R-:W-:-:S04]  /*18e60*/  IMAD.HI.U32 R13, P2, R11, R17, R18 ;  /* 0x000000110b0d7227 */ /* 0x000fc80007840012 */
[----:B------:R-:W-:Y:S01]  /*18e70*/  IMAD.HI.U32 R16, R11, R16, RZ ;  /* 0x000000100b107227 */ /* 0x000fe200078e00ff */
[----:B------:R-:W-:-:S03]  /*18e80*/  IADD3 R13, P3, R26, R13, RZ ;  /* 0x0000000d1a0d7210 */ /* 0x000fc60007f7e0ff */
[----:B------:R-:W-:Y:S01]  /*18e90*/  IMAD.MOV.U32 R17, RZ, RZ, RZ ;  /* 0x000000ffff117224 */ /* 0x000fe200078e00ff */
[----:B------:R-:W-:Y:S01]  /*18ea0*/  IADD3.X R11, R16, R11, RZ, P1, !PT ;  /* 0x0000000b100b7210 */ /* 0x000fe20000ffe4ff */
[----:B------:R-:W-:-:S03]  /*18eb0*/  IMAD.HI.U32 R16, R13, UR14, RZ ;  /* 0x0000000e0d107c27 */ /* 0x000fc6000f8e00ff */
[----:B------:R-:W-:Y:S01]  /*18ec0*/  IADD3.X R11, RZ, RZ, R11, P3, P2 ;  /* 0x000000ffff0b7210 */ /* 0x000fe20001fe440b */
[----:B------:R-:W-:-:S04]  /*18ed0*/  IMAD.WIDE.U32 R16, R13, UR22, R16 ;  /* 0x000000160d107c25 */ /* 0x000fc8000f8e0010 */
[C---:B------:R-:W-:Y:S02]  /*18ee0*/  IMAD R18, R11.reuse, UR22, RZ ;  /* 0x000000160b127c24 */ /* 0x040fe4000f8e02ff */
[----:B------:R-:W-:-:S04]  /*18ef0*/  IMAD.HI.U32 R13, P1, R11, UR14, R16 ;  /* 0x0000000e0b0d7c27 */ /* 0x000fc8000f820010 */
[----:B------:R-:W-:Y:S01]  /*18f00*/  IMAD.HI.U32 R11, R11, UR22, RZ ;  /* 0x000000160b0b7c27 */ /* 0x000fe2000f8e00ff */
[----:B------:R-:W-:-:S04]  /*18f10*/  IADD3 R13, P2, R18, R13, RZ ;  /* 0x0000000d120d7210 */ /* 0x000fc80007f5e0ff */
[----:B------:R-:W-:Y:S01]  /*18f20*/  IADD3.X R11, R11, RZ, RZ, P1, !PT ;  /* 0x000000ff0b0b7210 */ /* 0x000fe20000ffe4ff */
[----:B------:R-:W-:-:S04]  /*18f30*/  IMAD.WIDE.U32 R16, R13, R28, RZ ;  /* 0x0000001c0d107225 */ /* 0x000fc800078e00ff */
[----:B------:R-:W-:Y:S01]  /*18f40*/  IMAD.X R11, RZ, RZ, R11, P2 ;  /* 0x000000ffff0b7224 */ /* 0x000fe200010e060b */
[----:B------:R-:W-:Y:S01]  /*18f50*/  IADD3 R26, P2, -R16, UR14, RZ ;  /* 0x0000000e101a7c10 */ /* 0x000fe2000ff5e1ff */
[C---:B------:R-:W-:Y:S02]  /*18f60*/  IMAD R18, R13.reuse, R27, R17 ;  /* 0x0000001b0d127224 */ /* 0x040fe400078e0211 */
[----:B------:R-:W-:Y:S01]  /*18f70*/  VIADD R16, R13, 0x1 ;  /* 0x000000010d107836 */ /* 0x000fe20000000000 */
[-C--:B------:R-:W-:Y:S01]  /*18f80*/  ISETP.GE.U32.AND P1, PT, R26, R28.reuse, PT ;  /* 0x0000001c1a00720c */ /* 0x080fe20003f26070 */
[----:B------:R-:W-:-:S05]  /*18f90*/  IMAD R11, R11, R28, R18 ;  /* 0x0000001c0b0b7224 */ /* 0x000fca00078e0212 */
[----:B------:R-:W-:Y:S02]  /*18fa0*/  IADD3.X R18, ~R11, UR22, RZ, P2, !PT ;  /* 0x000000160b127c10 */ /* 0x000fe400097fe5ff */
[----:B------:R-:W-:Y:S02]  /*18fb0*/  IADD3 R11, P2, -R28, R26, RZ ;  /* 0x0000001a1c0b7210 */ /* 0x000fe40007f5e1ff */
[----:B------:R-:W-:Y:S02]  /*18fc0*/  ISETP.GE.U32.AND.EX P1, PT, R18, R27, PT, P1 ;  /* 0x0000001b1200720c */ /* 0x000fe40003f26110 */
[----:B------:R-:W-:Y:S02]  /*18fd0*/  IADD3.X R17, ~R27, R18, RZ, P2, !PT ;  /* 0x000000121b117210 */ /* 0x000fe400017fe5ff */
[----:B------:R-:W-:Y:S02]  /*18fe0*/  SEL R11, R11, R26, P1 ;  /* 0x0000001a0b0b7207 */ /* 0x000fe40000800000 */
[----:B------:R-:W-:-:S02]  /*18ff0*/  SEL R17, R17, R18, P1 ;  /* 0x0000001211117207 */ /* 0x000fc40000800000 */
[----:B------:R-:W-:Y:S01]  /*19000*/  SEL R16, R16, R13, P1 ;  /* 0x0000000d10107207 */ /* 0x000fe20000800000 */
[----:B------:R-:W-:Y:S01]  /*19010*/  IMAD.MOV.U32 R13, RZ, RZ, 0x0 ;  /* 0x00000000ff0d7424 */ /* 0x000fe200078e00ff */
[----:B------:R-:W-:Y:S02]  /*19020*/  ISETP.GE.U32.AND P1, PT, R11, R28, PT ;  /* 0x0000001c0b00720c */ /* 0x000fe40003f26070 */
[----:B------:R-:W-:Y:S02]  /*19030*/  ISETP.NE.U32.AND P2, PT, R28, RZ, PT ;  /* 0x000000ff1c00720c */ /* 0x000fe40003f45070 */
[----:B------:R-:W-:Y:S02]  /*19040*/  IADD3 R11, R16, 0x1, RZ ;  /* 0x00000001100b7810 */ /* 0x000fe40007ffe0ff */
[----:B------:R-:W-:Y:S02]  /*19050*/  ISETP.GE.U32.AND.EX P1, PT, R17, R27, PT, P1 ;  /* 0x0000001b1100720c */ /* 0x000fe40003f26110 */
[----:B------:R-:W-:-:S02]  /*19060*/  ISETP.NE.AND.EX P2, PT, R27, RZ, PT, P2 ;  /* 0x000000ff1b00720c */ /* 0x000fc40003f45320 */
[----:B------:R-:W-:-:S04]  /*19070*/  SEL R11, R11, R16, P1 ;  /* 0x000000100b0b7207 */ /* 0x000fc80000800000 */
[----:B------:R-:W-:Y:S01]  /*19080*/  SEL R11, R11, 0xffffffff, P2 ;  /* 0xffffffff0b0b7807 */ /* 0x000fe20001000000 */
[----:B------:R-:W-:Y:S06]  /*19090*/  RET.REL.NODEC R12 `(_ZN7cutlass13device_kernelINS_4gemm6kernel13GemmUniversalINS1_17GroupProblemShapeIN4cute5tupleIJiiiEEEEENS1_10collective13CollectiveMmaINS1_39MainloopSm90ArrayTmaGmmaWarpSpecializedILi4ENS6_IJNS5_1CILi2EEENSC_ILi1EEESE_EEENS1_40KernelPtrArrayTmaWarpSpecializedPingpongEEENS6_IJNSC_ILi256EEENSC_ILi128EEENSC_ILi64EEEEEENS_10bfloat16_tEPNS6_IJlSE_NSC_ILi0EEEEEESM_SP_NS5_8TiledMMAINS5_8MMA_AtomIJNS5_4SM904GMMA28MMA_64x128x16_F32BF16BF16_SSILNST_5MajorE0ELSV_0ELNST_7ScaleInE1ELSW_1EEEEEENS5_6LayoutINS6_IJSE_SE_SE_EEENS6_IJSN_SN_SN_EEEEENS6_IJNS5_10UnderscoreES13_S13_EEEEENS5_13SM90_TMA_LOADENS5_14ComposedLayoutINS5_7SwizzleILi3ELi4ELi3EEENS5_18smem_ptr_flag_bitsILi16EEENSZ_INS6_IJNSC_ILi8EEESK_EEENS6_IJSK_SE_EEEEEEEvNS5_8identityENS5_23SM90_TMA_LOAD_MULTICASTES1G_vS1H_EENS_8epilogue10collective18CollectiveEpilogueINS1K_30Sm90PtrArrayTmaWarpSpecializedILi4ELi2ELi16ELb1ELb0ELi2EEEJSL_NS6_IJSK_NSC_ILi32EEEEEENS_6half_tEPNS6_IJSE_lSN_EEES1R_S1T_NS1K_6fusion15FusionCallbacksIS1O_NS1U_17LinearCombinationIS1R_fS1R_fLNS_15FloatRoundStyleE2EEESL_S1Q_JEEES16_NS17_IS19_S1B_NSZ_INS6_IJSK_S1C_EEENS6_IJSE_SK_EEEEEEENS5_17SM75_U16x8_LDSM_TENS5_14SM90_TMA_STOREES23_NS5_17SM90_U16x8_STSM_TENS5_9Copy_AtomIJNS5_17SM90_U32x4_STSM_NES1R_EEEvEEEvvEEEEvNT_6ParamsE) ;  /* 0xfffffe6c0cd87950 */ /* 0x000fec0003c3ffff */
.L_x_337:
[----:B------:R-:W-:Y:S01]  /*190a0*/  UMOV UR30, UR24 ;  /* 0x00000018001e7c82 */ /* 0x000fe20008000000 */
[----:B------:R-:W-:Y:S02]  /*190b0*/  UMOV UR31, UR27 ;  /* 0x0000001b001f7c82 */ /* 0x000fe40008000000 */
[----:B------:R-:W1:Y:S08]  /*190c0*/  I2F.U64.RP R11, UR30 ;  /* 0x0000001e000b7d12 */ /* 0x000e700008309000 */
[----:B-1----:R-:W1:Y:S02]  /*190d0*/  MUFU.RCP R11, R11 ;  /* 0x0000000b000b7308 */ /* 0x002e640000001000 */
[----:B-1----:R-:W-:-:S06]  /*190e0*/  IADD3 R2, R11, 0x1ffffffe, RZ ;  /* 0x1ffffffe0b027810 */ /* 0x002fcc0007ffe0ff */
[----:B------:R-:W1:Y:S02]  /*190f0*/  F2I.U64.TRUNC R2, R2 ;  /* 0x0000000200027311 */ /* 0x000e64000020d800 */
[----:B-1----:R-:W-:Y:S01]  /*19100*/  R2UR UR30, R2 ;  /* 0x00000000021e72ca */ /* 0x002fe200000e0000 */
[----:B------:R-:W-:Y:S01]  /*19110*/  IMAD.MOV.U32 R2, RZ, RZ, R12 ;  /* 0x000000ffff027224 */ /* 0x000fe200078e000c */
[----:B------:R-:W-:Y:S02]  /*19120*/  R2UR UR31, R3 ;  /* 0x00000000031f72ca */ /* 0x000fe400000e0000 */
[----:B------:R-:W-:-:S09]  /*19130*/  MOV R3, 0x0 ;  /* 0x0000000000037802 */ /* 0x000fd20000000f00 */
[----:B------:R-:W-:-:S04]  /*19140*/  UIMAD.WIDE.U32 UR32, UR30, UR24, URZ ;  /* 0x000000181e2072a5 */ /* 0x000fc8000f8e003f */
[----:B------:R-:W-:Y:S02]  /*19150*/  UIMAD UR33, UR30, UR27, UR33 ;  /* 0x0000001b1e2172a4 */ /* 0x000fe4000f8e0221 */
[----:B------:R-:W-:Y:S02]  /*19160*/  UIADD3 UR36, UP1, URZ, -UR32, URZ ;  /* 0x800000203f247290 */ /* 0x000fe4000ff3e03f */
[----:B------:R-:W-:Y:S02]  /*19170*/  UIMAD UR34, UR31, UR24, UR33 ;  /* 0x000000181f2272a4 */ /* 0x000fe4000f8e0221 */
[----:B------:R-:W-:Y:S02]  /*19180*/  UIMAD.WIDE.U32 UR32, UR30, UR36, URZ ;  /* 0x000000241e2072a5 */ /* 0x000fe4000f8e003f */
[----:B------:R-:W-:-:S05]  /*19190*/  UIADD3.X UR37, URZ, ~UR34, URZ, UP1, !UPT ;  /* 0x800000223f257290 */ /* 0x000fca0008ffe43f */
[----:B------:R-:W-:Y:S01]  /*191a0*/  UMOV UR32, UR33 ;  /* 0x0000002100207c82 */ /* 0x000fe20008000000 */
[----:B------:R-:W-:Y:S02]  /*191b0*/  UMOV UR33, UR30 ;  /* 0x0000001e00217c82 */ /* 0x000fe40008000000 */
[----:B------:R-:W-:Y:S02]  /*191c0*/  UIMAD.WIDE.U32 UR34, UP1, UR30, UR37, UR32 ;  /* 0x000000251e2272a5 */ /* 0x000fe4000f820020 */
[----:B------:R-:W-:Y:S02]  /*191d0*/  UIMAD.WIDE.U32 UR32, UR31, UR37, URZ ;  /* 0x000000251f2072a5 */ /* 0x000fe4000f8e003f */
[----:B------:R-:W-:Y:S02]  /*191e0*/  UIMAD.WIDE.U32 UR34, UP2, UR31, UR36, UR34 ;  /* 0x000000241f2272a5 */ /* 0x000fe4000f840022 */
[----:B------:R-:W-:Y:S02]  /*191f0*/  UIMAD UR37, UR31, UR37, URZ ;  /* 0x000000251f2572a4 */ /* 0x000fe4000f8e023f */
[----:B------:R-:W-:-:S02]  /*19200*/  UIADD3.X UR32, UR33, UR31, URZ, UP1, !UPT ;  /* 0x0000001f21207290 */ /* 0x000fc40008ffe43f */
[----:B------:R-:W-:-:S04]  /*19210*/  UIADD3 UR35, UP4, UR37, UR35, URZ ;  /* 0x0000002325237290 */ /* 0x000fc8000ff9e03f */
[----:B------:R-:W-:Y:S02]  /*19220*/  UIMAD.WIDE.U32 UR30, UR35, UR24, URZ ;  /* 0x00000018231e72a5 */ /* 0x000fe4000f8e003f */
[----:B------:R-:W-:Y:S02]  /*19230*/  UIADD3.X UR36, URZ, URZ, UR32, UP4, UP2 ;  /* 0x0000003f3f247290 */ /* 0x000fe4000a7e4420 */
[----:B------:R-:W-:Y:S02]  /*19240*/  UIMAD UR31, UR35, UR27, UR31 ;  /* 0x0000001b231f72a4 */ /* 0x000fe4000f8e021f */
[----:B------:R-:W-:Y:S02]  /*19250*/  UIADD3 UR37, UP1, URZ, -UR30, URZ ;  /* 0x8000001e3f257290 */ /* 0x000fe4000ff3e03f */
[----:B------:R-:W-:Y:S02]  /*19260*/  UIMAD UR32, UR36, UR24, UR31 ;  /* 0x00000018242072a4 */ /* 0x000fe4000f8e021f */
[----:B------:R-:W-:-:S02]  /*19270*/  UIMAD.WIDE.U32 UR30, UR35, UR37, URZ ;  /* 0x00000025231e72a5 */ /* 0x000fc4000f8e003f */
[----:B------:R-:W-:-:S05]  /*19280*/  UIADD3.X UR40, URZ, ~UR32, URZ, UP1, !UPT ;  /* 0x800000203f287290 */ /* 0x000fca0008ffe43f */
[----:B------:R-:W-:Y:S01]  /*19290*/  UMOV UR34, UR31 ;  /* 0x0000001f00227c82 */ /* 0x000fe20008000000 */
[----:B------:R-:W-:Y:S02]  /*192a0*/  UIMAD.WIDE.U32 UR30, UR36, UR40, URZ ;  /* 0x00000028241e72a5 */ /* 0x000fe4000f8e003f */
[----:B------:R-:W-:Y:S02]  /*192b0*/  UIMAD.WIDE.U32 UR32, UP1, UR35, UR40, UR34 ;  /* 0x00000028232072a5 */ /* 0x000fe4000f820022 */
[----:B------:R-:W-:Y:S02]  /*192c0*/  UIMAD UR34, UR36, UR40, URZ ;  /* 0x00000028242272a4 */ /* 0x000fe4000f8e023f */
[----:B------:R-:W-:Y:S02]  /*192d0*/  UIMAD.WIDE.U32 UR32, UP2, UR36, UR37, UR32 ;  /* 0x00000025242072a5 */ /* 0x000fe4000f840020 */
[----:B------:R-:W-:Y:S02]  /*192e0*/  UIADD3.X UR36, UR31, UR36, URZ, UP1, !UPT ;  /* 0x000000241f247290 */ /* 0x000fe40008ffe43f */
[----:B------:R-:W-:-:S04]  /*192f0*/  UIADD3 UR34, UP4, UR34, UR33, URZ ;  /* 0x0000002122227290 */ /* 0x000fc8000ff9e03f */
[----:B------:R-:W-:Y:S02]  /*19300*/  UIMAD.WIDE.U32 UR32, UR34, UR25, URZ ;  /* 0x00000019222072a5 */ /* 0x000fe4000f8e003f */
[----:B------:R-:W-:-:S05]  /*19310*/  UIADD3.X UR36, URZ, URZ, UR36, UP4, UP2 ;  /* 0x0000003f3f247290 */ /* 0x000fca000a7e4424 */
[----:B------:R-:W-:Y:S01]  /*19320*/  UMOV UR32, UR33 ;  /* 0x0000002100207c82 */ /* 0x000fe20008000000 */
[----:B------:R-:W-:Y:S02]  /*19330*/  UMOV UR33, URZ ;  /* 0x0000003f00217c82 */ /* 0x000fe40008000000 */
[----:B------:R-:W-:Y:S02]  /*19340*/  UIMAD.WIDE.U32 UR30, UR34, UR26, UR32 ;  /* 0x0000001a221e72a5 */ /* 0x000fe4000f8e0020 */
[----:B------:R-:W-:Y:S02]  /*19350*/  UIMAD UR34, UR36, UR26, URZ ;  /* 0x0000001a242272a4 */ /* 0x000fe4000f8e023f */
[----:B------:R-:W-:Y:S02]  /*19360*/  UIMAD.WIDE.U32 UR30, UP1, UR36, UR25, UR30 ;  /* 0x00000019241e72a5 */ /* 0x000fe4000f82001e */
[----:B------:R-:W-:Y:S02]  /*19370*/  UIMAD.WIDE.U32 UR32, UR36, UR26, URZ ;  /* 0x0000001a242072a5 */ /* 0x000fe4000f8e003f */
[----:B------:R-:W-:-:S02]  /*19380*/  UIADD3 UR34, UP2, UR34, UR31, URZ ;  /* 0x0000001f22227290 */ /* 0x000fc4000ff5e03f */
[----:B------:R-:W-:Y:S02]  /*19390*/  UIADD3.X UR32, UR33, URZ, URZ, UP1, !UPT ;  /* 0x0000003f21207290 */ /* 0x000fe40008ffe43f */
[----:B------:R-:W-:Y:S02]  /*193a0*/  UIMAD.WIDE.U32 UR30, UR34, UR24, URZ ;  /* 0x00000018221e72a5 */ /* 0x000fe4000f8e003f */
[----:B------:R-:W-:Y:S02]  /*193b0*/  UIADD3.X UR32, URZ, UR32, URZ, UP2, !UPT ;  /* 0x000000203f207290 */ /* 0x000fe400097fe43f */
[----:B------:R-:W-:Y:S02]  /*193c0*/  UIMAD UR31, UR34, UR27, UR31 ;  /* 0x0000001b221f72a4 */ /* 0x000fe4000f8e021f */
[----:B------:R-:W-:Y:S02]  /*193d0*/  UIADD3 UR33, UP2, -UR30, UR25, URZ ;  /* 0x000000191e217290 */ /* 0x000fe4000ff5e13f */
[----:B------:R-:W-:-:S02]  /*193e0*/  UIMAD UR31, UR32, UR24, UR31 ;  /* 0x00000018201f72a4 */ /* 0x000fc4000f8e021f */
[----:B------:R-:W-:Y:S02]  /*193f0*/  UISETP.GE.U32.AND UP1, UPT, UR33, UR24, UPT ;  /* 0x000000182100728c */ /* 0x000fe4000bf26070 */
[----:B------:R-:W-:Y:S02]  /*19400*/  UIADD3.X UR32, ~UR31, UR26, URZ, UP2, !UPT ;  /* 0x0000001a1f207290 */ /* 0x000fe400097fe53f */
[----:B------:R-:W-:Y:S02]  /*19410*/  UIADD3 UR26, UP2, -UR24, UR33, URZ ;  /* 0x00000021181a7290 */ /* 0x000fe4000ff5e13f */
[----:B------:R-:W-:Y:S02]  /*19420*/  UISETP.GE.U32.AND.EX UP1, UPT, UR32, UR27, UPT, UP1 ;  /* 0x0000001b2000728c */ /* 0x000fe4000bf26110 */
[----:B------:R-:W-:Y:S02]  /*19430*/  UIADD3 UR30, UR34, 0x1, URZ ;  /* 0x00000001221e7890 */ /* 0x000fe4000fffe03f */
[----:B------:R-:W-:-:S02]  /*19440*/  UIADD3.X UR31, ~UR27, UR32, URZ, UP2, !UPT ;  /* 0x000000201b1f7290 */ /* 0x000fc400097fe53f */
[----:B------:R-:W-:Y:S02]  /*19450*/  USEL UR26, UR26, UR33, UP1 ;  /* 0x000000211a1a7287 */ /* 0x000fe40008800000 */
[----:B------:R-:W-:Y:S02]  /*19460*/  USEL UR31, UR31, UR32, UP1 ;  /* 0x000000201f1f7287 */ /* 0x000fe40008800000 */
[----:B------:R-:W-:Y:S02]  /*19470*/  USEL UR34, UR30, UR34, UP1 ;  /* 0x000000221e227287 */ /* 0x000fe40008800000 */
[----:B------:R-:W-:Y:S02]  /*19480*/  UISETP.GE.U32.AND UP1, UPT, UR26, UR24, UPT ;  /* 0x000000181a00728c */ /* 0x000fe4000bf26070 */
[----:B------:R-:W-:Y:S02]  /*19490*/  UISETP.NE.U32.AND UP2, UPT, UR24, URZ, UPT ;  /* 0x0000003f1800728c */ /* 0x000fe4000bf45070 */
[----:B------:R-:W-:-:S02]  /*194a0*/  UIADD3 UR26, UR34, 0x1, URZ ;  /* 0x00000001221a7890 */ /* 0x000fc4000fffe03f */
[----:B------:R-:W-:Y:S02]  /*194b0*/  UISETP.GE.U32.AND.EX UP1, UPT, UR31, UR27, UPT, UP1 ;  /* 0x0000001b1f00728c */ /* 0x000fe4000bf26110 */
[----:B------:R-:W-:Y:S02]  /*194c0*/  UISETP.NE.AND.EX UP2, UPT, UR27, URZ, UPT, UP2 ;  /* 0x0000003f1b00728c */ /* 0x000fe4000bf45320 */
[----:B------:R-:W-:-:S04]  /*194d0*/  USEL UR26, UR26, UR34, UP1 ;  /* 0x000000221a1a7287 */ /* 0x000fc80008800000 */
[----:B------:R-:W-:Y:S01]  /*194e0*/  USEL UR27, UR26, 0xffffffff, UP2 ;  /* 0xffffffff1a1b7887 */ /* 0x000fe20009000000 */
[----:B------:R-:W-:Y:S11]  /*194f0*/  RET.REL.NODEC R2 `(_ZN7cutlass13device_kernelINS_4gemm6kernel13GemmUniversalINS1_17GroupProblemShapeIN4cute5tupleIJiiiEEEEENS1_10collective13CollectiveMmaINS1_39MainloopSm90ArrayTmaGmmaWarpSpecializedILi4ENS6_IJNS5_1CILi2EEENSC_ILi1EEESE_EEENS1_40KernelPtrArrayTmaWarpSpecializedPingpongEEENS6_IJNSC_ILi256EEENSC_ILi128EEENSC_ILi64EEEEEENS_10bfloat16_tEPNS6_IJlSE_NSC_ILi0EEEEEESM_SP_NS5_8TiledMMAINS5_8MMA_AtomIJNS5_4SM904GMMA28MMA_64x128x16_F32BF16BF16_SSILNST_5MajorE0ELSV_0ELNST_7ScaleInE1ELSW_1EEEEEENS5_6LayoutINS6_IJSE_SE_SE_EEENS6_IJSN_SN_SN_EEEEENS6_IJNS5_10UnderscoreES13_S13_EEEEENS5_13SM90_TMA_LOADENS5_14ComposedLayoutINS5_7SwizzleILi3ELi4ELi3EEENS5_18smem_ptr_flag_bitsILi16EEENSZ_INS6_IJNSC_ILi8EEESK_EEENS6_IJSK_SE_EEEEEEEvNS5_8identityENS5_23SM90_TMA_LOAD_MULTICASTES1G_vS1H_EENS_8epilogue10collective18CollectiveEpilogueINS1K_30Sm90PtrArrayTmaWarpSpecializedILi4ELi2ELi16ELb1ELb0ELi2EEEJSL_NS6_IJSK_NSC_ILi32EEEEEENS_6half_tEPNS6_IJSE_lSN_EEES1R_S1T_NS1K_6fusion15FusionCallbacksIS1O_NS1U_17LinearCombinationIS1R_fS1R_fLNS_15FloatRoundStyleE2EEESL_S1Q_JEEES16_NS17_IS19_S1B_NSZ_INS6_IJSK_S1C_EEENS6_IJSE_SK_EEEEEEENS5_17SM75_U16x8_LDSM_TENS5_14SM90_TMA_STOREES23_NS5_17SM90_U16x8_STSM_TENS5_9Copy_AtomIJNS5_17SM90_U32x4_STSM_NES1R_EEEvEEEvvEEEEvNT_6ParamsE) ;  /* 0xfffffe6802c07950 */ /* 0x000ff60003c3ffff */
.L_x_431:
[----:B------:R-:W-:-:S00]  /*19500*/  BRA `(.L_x_431) ;  /* 0xfffffffc00fc7947 */ /* 0x000fc0000383ffff */
[----:B------:R-:W-:-:S00]  /*19510*/  NOP ;  /* 0x0000000000007918 */ /* 0x000fc00000000000 */
        /* <DEDUP_REMOVED lines=14> */
.L_x_432:


//--------------------- .nv.global.init           --------------------------
	.section	.nv.global.init,"aw",@progbits
.nv.global.init:
	.type		$str$24,@object
	.size		$str$24,($str$25 - $str$24)
$str$24:
        /*0000*/ 	.byte	0x28, 0x61, 0x64, 0x64, 0x72, 0x65, 0x73, 0x73, 0x20, 0x26, 0x20, 0x6d, 0x61, 0x73, 0x6b, 0x29
        /*0010*/ 	.byte	0x20, 0x3d, 0x3d, 0x20, 0x30, 0x00
	.type		$str$25,@object
	.size		$str$25,(__unnamed_1 - $str$25)
$str$25:
        /*0016*/ 	.byte	0x2f, 0x74, 0x6d, 0x70, 0x2f, 0x63, 0x75, 0x74, 0x6c, 0x61, 0x73, 0x73, 0x5f, 0x73, 0x77, 0x65
        /*0026*/ 	.byte	0x65, 0x70, 0x5f, 0x73, 0x72, 0x63, 0x2f, 0x69, 0x6e, 0x63, 0x6c, 0x75, 0x64, 0x65, 0x2f, 0x63
        /*0036*/ 	.byte	0x75, 0x74, 0x65, 0x2f, 0x70, 0x6f, 0x69, 0x6e, 0x74, 0x65, 0x72, 0x5f, 0x66, 0x6c, 0x61, 0x67
        /*0046*/ 	.byte	0x67, 0x65, 0x64, 0x2e, 0x68, 0x70, 0x70, 0x00
	.type		__unnamed_1,@object
	.size		__unnamed_1,(.L_0 - __unnamed_1)
__unnamed_1:
        /* <DEDUP_REMOVED lines=28> */
        /*020e*/ 	.byte	0x3e, 0x3e, 0x3e, 0x3e, 0x3e, 0x5d, 0x00
.L_0:


//--------------------- .nv.shared._ZN7cutlass13device_kernelINS_4gemm6kernel13GemmUniversalINS1_17GroupProblemShapeIN4cute5tupleIJiiiEEEEENS1_10collective13CollectiveMmaINS1_39MainloopSm90ArrayTmaGmmaWarpSpecializedILi4ENS6_IJNS5_1CILi2EEENSC_ILi1EEESE_EEENS1_40KernelPtrArrayTmaWarpSpecializedPingpongEEENS6_IJNSC_ILi256EEENSC_ILi128EEENSC_ILi64EEEEEENS_10bfloat16_tEPNS6_IJlSE_NSC_ILi0EEEEEESM_SP_NS5_8TiledMMAINS5_8MMA_AtomIJNS5_4SM904GMMA28MMA_64x128x16_F32BF16BF16_SSILNST_5MajorE0ELSV_0ELNST_7ScaleInE1ELSW_1EEEEEENS5_6LayoutINS6_IJSE_SE_SE_EEENS6_IJSN_SN_SN_EEEEENS6_IJNS5_10UnderscoreES13_S13_EEEEENS5_13SM90_TMA_LOADENS5_14ComposedLayoutINS5_7SwizzleILi3ELi4ELi3EEENS5_18smem_ptr_flag_bitsILi16EEENSZ_INS6_IJNSC_ILi8EEESK_EEENS6_IJSK_SE_EEEEEEEvNS5_8identityENS5_23SM90_TMA_LOAD_MULTICASTES1G_vS1H_EENS_8epilogue10collective18CollectiveEpilogueINS1K_30Sm90PtrArrayTmaWarpSpecializedILi4ELi2ELi16ELb1ELb0ELi2EEEJSL_NS6_IJSK_NSC_ILi32EEEEEENS_6half_tEPNS6_IJSE_lSN_EEES1R_S1T_NS1K_6fusion15FusionCallbacksIS1O_NS1U_17LinearCombinationIS1R_fS1R_fLNS_15FloatRoundStyleE2EEESL_S1Q_JEEES16_NS17_IS19_S1B_NSZ_INS6_IJSK_S1C_EEENS6_IJSE_SK_EEEEEEENS5_17SM75_U16x8_LDSM_TENS5_14SM90_TMA_STOREES23_NS5_17SM90_U16x8_STSM_TENS5_9Copy_AtomIJNS5_17SM90_U32x4_STSM_NES1R_EEEvEEEvvEEEEvNT_6ParamsE --------------------------
	.section	.nv.shared._ZN7cutlass13device_kernelINS_4gemm6kernel13GemmUniversalINS1_17GroupProblemShapeIN4cute5tupleIJiiiEEEEENS1_10collective13CollectiveMmaINS1_39MainloopSm90ArrayTmaGmmaWarpSpecializedILi4ENS6_IJNS5_1CILi2EEENSC_ILi1EEESE_EEENS1_40KernelPtrArrayTmaWarpSpecializedPingpongEEENS6_IJNSC_ILi256EEENSC_ILi128EEENSC_ILi64EEEEEENS_10bfloat16_tEPNS6_IJlSE_NSC_ILi0EEEEEESM_SP_NS5_8TiledMMAINS5_8MMA_AtomIJNS5_4SM904GMMA28MMA_64x128x16_F32BF16BF16_SSILNST_5MajorE0ELSV_0ELNST_7ScaleInE1ELSW_1EEEEEENS5_6LayoutINS6_IJSE_SE_SE_EEENS6_IJSN_SN_SN_EEEEENS6_IJNS5_10UnderscoreES13_S13_EEEEENS5_13SM90_TMA_LOADENS5_14ComposedLayoutINS5_7SwizzleILi3ELi4ELi3EEENS5_18smem_ptr_flag_bitsILi16EEENSZ_INS6_IJNSC_ILi8EEESK_EEENS6_IJSK_SE_EEEEEEEvNS5_8identityENS5_23SM90_TMA_LOAD_MULTICASTES1G_vS1H_EENS_8epilogue10collective18CollectiveEpilogueINS1K_30Sm90PtrArrayTmaWarpSpecializedILi4ELi2ELi16ELb1ELb0ELi2EEEJSL_NS6_IJSK_NSC_ILi32EEEEEENS_6half_tEPNS6_IJSE_lSN_EEES1R_S1T_NS1K_6fusion15FusionCallbacksIS1O_NS1U_17LinearCombinationIS1R_fS1R_fLNS_15FloatRoundStyleE2EEESL_S1Q_JEEES16_NS17_IS19_S1B_NSZ_INS6_IJSK_S1C_EEENS6_IJSE_SK_EEEEEEENS5_17SM75_U16x8_LDSM_TENS5_14SM90_TMA_STOREES23_NS5_17SM90_U16x8_STSM_TENS5_9Copy_AtomIJNS5_17SM90_U32x4_STSM_NES1R_EEEvEEEvvEEEEvNT_6ParamsE,"aw",@nobits
	.sectionflags	@""
	.align	16
	.zero		1024


//--------------------- .nv.shared.reserved.0     --------------------------
	.section	.nv.shared.reserved.0,"aw",@nobits
	.weak		__nv_reservedSMEM_offset_0_alias
	.size		__nv_reservedSMEM_offset_0_alias, 0, 0
	.other		__nv_reservedSMEM_offset_0_alias,@"STO_CUDA_RESERVED_SHARED STV_DEFAULT"
__nv_reservedSMEM_offset_0_alias:
	.zero		0


//--------------------- .nv.global                --------------------------
	.section	.nv.global,"aw",@nobits
.nv.global:
	.type		_ZN39_INTERNAL_bb58b853_4_k_cu_ab98c1d9_27064cute1_E,@object
	.size		_ZN39_INTERNAL_bb58b853_4_k_cu_ab98c1d9_27064cute1_E,(_ZN39_INTERNAL_bb58b853_4_k_cu_ab98c1d9_27064cuda3std3__45__cpo6cbeginE - _ZN39_INTERNAL_bb58b853_4_k_cu_ab98c1d9_27064cute1_E)
_ZN39_INTERNAL_bb58b853_4_k_cu_ab98c1d9_27064cute1_E:
	.zero		1
	.type		_ZN39_INTERNAL_bb58b853_4_k_cu_ab98c1d9_27064cuda3std3__45__cpo6cbeginE,@object
	.size		_ZN39_INTERNAL_bb58b853_4_k_cu_ab98c1d9_27064cuda3std3__45__cpo6cbeginE,(_ZN39_INTERNAL_bb58b853_4_k_cu_ab98c1d9_27064cuda3std3__48in_placeE - _ZN39_INTERNAL_bb58b853_4_k_cu_ab98c1d9_27064cuda3std3__45__cpo6cbeginE)
_ZN39_INTERNAL_bb58b853_4_k_cu_ab98c1d9_27064cuda3std3__45__cpo6cbeginE:
	.zero		1
	.type		_ZN39_INTERNAL_bb58b853_4_k_cu_ab98c1d9_27064cuda3std3__48in_placeE,@object
	.size		_ZN39_INTERNAL_bb58b853_4_k_cu_ab98c1d9_27064cuda3std3__48in_placeE,(_ZN39_INTERNAL_bb58b853_4_k_cu_ab98c1d9_27064cuda3std6ranges3__45__cpo9iter_moveE - _ZN39_INTERNAL_bb58b853_4_k_cu_ab98c1d9_27064cuda3std3__48in_placeE)
_ZN39_INTERNAL_bb58b853_4_k_cu_ab98c1d9_27064cuda3std3__48in_placeE:
	.zero		1
	.type		_ZN39_INTERNAL_bb58b853_4_k_cu_ab98c1d9_27064cuda3std6ranges3__45__cpo9iter_moveE,@object
	.size		_ZN39_INTERNAL_bb58b853_4_k_cu_ab98c1d9_27064cuda3std6ranges3__45__cpo9iter_moveE,(_ZN39_INTERNAL_bb58b853_4_k_cu_ab98c1d9_27064cuda3std3__45__cpo5beginE - _ZN39_INTERNAL_bb58b853_4_k_cu_ab98c1d9_27064cuda3std6ranges3__45__cpo9iter_moveE)
_ZN39_INTERNAL_bb58b853_4_k_cu_ab98c1d9_27064cuda3std6ranges3__45__cpo9iter_moveE:
	.zero		1
	.type		_ZN39_INTERNAL_bb58b853_4_k_cu_ab98c1d9_27064cuda3std3__45__cpo5beginE,@object
	.size		_ZN39_INTERNAL_bb58b853_4_k_cu_ab98c1d9_27064cuda3std3__45__cpo5beginE,(_ZN39_INTERNAL_bb58b853_4_k_cu_ab98c1d9_27064cuda3std3__441_GLOBAL__N__bb58b853_4_k_cu_ab98c1d9_27066ignoreE - _ZN39_INTERNAL_bb58b853_4_k_cu_ab98c1d9_27064cuda3std3__45__cpo5beginE)
_ZN39_INTERNAL_bb58b853_4_k_cu_ab98c1d9_27064cuda3std3__45__cpo5beginE:
	.zero		1
	.type		_ZN39_INTERNAL_bb58b853_4_k_cu_ab98c1d9_27064cuda3std3__441_GLOBAL__N__bb58b853_4_k_cu_ab98c1d9_27066ignoreE,@object
	.size		_ZN39_INTERNAL_bb58b853_4_k_cu_ab98c1d9_27064cuda3std3__441_GLOBAL__N__bb58b853_4_k_cu_ab98c1d9_27066ignoreE,(_ZN39_INTERNAL_bb58b853_4_k_cu_ab98c1d9_27064cute7productE - _ZN39_INTERNAL_bb58b853_4_k_cu_ab98c1d9_27064cuda3std3__441_GLOBAL__N__bb58b853_4_k_cu_ab98c1d9_27066ignoreE)
_ZN39_INTERNAL_bb58b853_4_k_cu_ab98c1d9_27064cuda3std3__441_GLOBAL__N__bb58b853_4_k_cu_ab98c1d9_27066ignoreE:
	.zero		1
	.type		_ZN39_INTERNAL_bb58b853_4_k_cu_ab98c1d9_27064cute7productE,@object
	.size		_ZN39_INTERNAL_bb58b853_4_k_cu_ab98c1d9_27064cute7productE,(_ZN39_INTERNAL_bb58b853_4_k_cu_ab98c1d9_27064cuda3std3__45__cpo3endE - _ZN39_INTERNAL_bb58b853_4_k_cu_ab98c1d9_27064cute7productE)
_ZN39_INTERNAL_bb58b853_4_k_cu_ab98c1d9_27064cute7productE:
	.zero		1
	.type		_ZN39_INTERNAL_bb58b853_4_k_cu_ab98c1d9_27064cuda3std3__45__cpo3endE,@object
	.size		_ZN39_INTERNAL_bb58b853_4_k_cu_ab98c1d9_27064cuda3std3__45__cpo3endE,(_ZN39_INTERNAL_bb58b853_4_k_cu_ab98c1d9_27064cuda3std3__419piecewise_constructE - _ZN39_INTERNAL_bb58b853_4_k_cu_ab98c1d9_27064cuda3std3__45__cpo3endE)
_ZN39_INTERNAL_bb58b853_4_k_cu_ab98c1d9_27064cuda3std3__45__cpo3endE:
	.zero		1
	.type		_ZN39_INTERNAL_bb58b853_4_k_cu_ab98c1d9_27064cuda3std3__419piecewise_constructE,@object
	.size		_ZN39_INTERNAL_bb58b853_4_k_cu_ab98c1d9_27064cuda3std3__419piecewise_constructE,(_ZN39_INTERNAL_bb58b853_4_k_cu_ab98c1d9_27064cuda3std3__45__cpo4cendE - _ZN39_INTERNAL_bb58b853_4_k_cu_ab98c1d9_27064cuda3std3__419piecewise_constructE)
_ZN39_INTERNAL_bb58b853_4_k_cu_ab98c1d9_27064cuda3std3__419piecewise_constructE:
	.zero		1
	.type		_ZN39_INTERNAL_bb58b853_4_k_cu_ab98c1d9_27064cuda3std3__45__cpo4cendE,@object
	.size		_ZN39_INTERNAL_bb58b853_4_k_cu_ab98c1d9_27064cuda3std3__45__cpo4cendE,(_ZN39_INTERNAL_bb58b853_4_k_cu_ab98c1d9_27064cuda3std6ranges3__45__cpo4swapE - _ZN39_INTERNAL_bb58b853_4_k_cu_ab98c1d9_27064cuda3std3__45__cpo4cendE)
_ZN39_INTERNAL_bb58b853_4_k_cu_ab98c1d9_27064cuda3std3__45__cpo4cendE:
	.zero		1
	.type		_ZN39_INTERNAL_bb58b853_4_k_cu_ab98c1d9_27064cuda3std6ranges3__45__cpo4swapE,@object
	.size		_ZN39_INTERNAL_bb58b853_4_k_cu_ab98c1d9_27064cuda3std6ranges3__45__cpo4swapE,(.L_8 - _ZN39_INTERNAL_bb58b853_4_k_cu_ab98c1d9_27064cuda3std6ranges3__45__cpo4swapE)
_ZN39_INTERNAL_bb58b853_4_k_cu_ab98c1d9_27064cuda3std6ranges3__45__cpo4swapE:
	.zero		1
.L_8:


//--------------------- .nv.constant0._ZN7cutlass13device_kernelINS_4gemm6kernel13GemmUniversalINS1_17GroupProblemShapeIN4cute5tupleIJiiiEEEEENS1_10collective13CollectiveMmaINS1_39MainloopSm90ArrayTmaGmmaWarpSpecializedILi4ENS6_IJNS5_1CILi2EEENSC_ILi1EEESE_EEENS1_40KernelPtrArrayTmaWarpSpecializedPingpongEEENS6_IJNSC_ILi256EEENSC_ILi128EEENSC_ILi64EEEEEENS_10bfloat16_tEPNS6_IJlSE_NSC_ILi0EEEEEESM_SP_NS5_8TiledMMAINS5_8MMA_AtomIJNS5_4SM904GMMA28MMA_64x128x16_F32BF16BF16_SSILNST_5MajorE0ELSV_0ELNST_7ScaleInE1ELSW_1EEEEEENS5_6LayoutINS6_IJSE_SE_SE_EEENS6_IJSN_SN_SN_EEEEENS6_IJNS5_10UnderscoreES13_S13_EEEEENS5_13SM90_TMA_LOADENS5_14ComposedLayoutINS5_7SwizzleILi3ELi4ELi3EEENS5_18smem_ptr_flag_bitsILi16EEENSZ_INS6_IJNSC_ILi8EEESK_EEENS6_IJSK_SE_EEEEEEEvNS5_8identityENS5_23SM90_TMA_LOAD_MULTICASTES1G_vS1H_EENS_8epilogue10collective18CollectiveEpilogueINS1K_30Sm90PtrArrayTmaWarpSpecializedILi4ELi2ELi16ELb1ELb0ELi2EEEJSL_NS6_IJSK_NSC_ILi32EEEEEENS_6half_tEPNS6_IJSE_lSN_EEES1R_S1T_NS1K_6fusion15FusionCallbacksIS1O_NS1U_17LinearCombinationIS1R_fS1R_fLNS_15FloatRoundStyleE2EEESL_S1Q_JEEES16_NS17_IS19_S1B_NSZ_INS6_IJSK_S1C_EEENS6_IJSE_SK_EEEEEEENS5_17SM75_U16x8_LDSM_TENS5_14SM90_TMA_STOREES23_NS5_17SM90_U16x8_STSM_TENS5_9Copy_AtomIJNS5_17SM90_U32x4_STSM_NES1R_EEEvEEEvvEEEEvNT_6ParamsE --------------------------
	.section	.nv.constant0._ZN7cutlass13device_kernelINS_4gemm6kernel13GemmUniversalINS1_17GroupProblemShapeIN4cute5tupleIJiiiEEEEENS1_10collective13CollectiveMmaINS1_39MainloopSm90ArrayTmaGmmaWarpSpecializedILi4ENS6_IJNS5_1CILi2EEENSC_ILi1EEESE_EEENS1_40KernelPtrArrayTmaWarpSpecializedPingpongEEENS6_IJNSC_ILi256EEENSC_ILi128EEENSC_ILi64EEEEEENS_10bfloat16_tEPNS6_IJlSE_NSC_ILi0EEEEEESM_SP_NS5_8TiledMMAINS5_8MMA_AtomIJNS5_4SM904GMMA28MMA_64x128x16_F32BF16BF16_SSILNST_5MajorE0ELSV_0ELNST_7ScaleInE1ELSW_1EEEEEENS5_6LayoutINS6_IJSE_SE_SE_EEENS6_IJSN_SN_SN_EEEEENS6_IJNS5_10UnderscoreES13_S13_EEEEENS5_13SM90_TMA_LOADENS5_14ComposedLayoutINS5_7SwizzleILi3ELi4ELi3EEENS5_18smem_ptr_flag_bitsILi16EEENSZ_INS6_IJNSC_ILi8EEESK_EEENS6_IJSK_SE_EEEEEEEvNS5_8identityENS5_23SM90_TMA_LOAD_MULTICASTES1G_vS1H_EENS_8epilogue10collective18CollectiveEpilogueINS1K_30Sm90PtrArrayTmaWarpSpecializedILi4ELi2ELi16ELb1ELb0ELi2EEEJSL_NS6_IJSK_NSC_ILi32EEEEEENS_6half_tEPNS6_IJSE_lSN_EEES1R_S1T_NS1K_6fusion15FusionCallbacksIS1O_NS1U_17LinearCombinationIS1R_fS1R_fLNS_15FloatRoundStyleE2EEESL_S1Q_JEEES16_NS17_IS19_S1B_NSZ_INS6_IJSK_S1C_EEENS6_IJSE_SK_EEEEEEENS5_17SM75_U16x8_LDSM_TENS5_14SM90_TMA_STOREES23_NS5_17SM90_U16x8_STSM_TENS5_9Copy_AtomIJNS5_17SM90_U32x4_STSM_NES1R_EEEvEEEvvEEEEvNT_6ParamsE,"a",@progbits
	.sectionflags	@""
	.align	4
.nv.constant0._ZN7cutlass13device_kernelINS_4gemm6kernel13GemmUniversalINS1_17GroupProblemShapeIN4cute5tupleIJiiiEEEEENS1_10collective13CollectiveMmaINS1_39MainloopSm90ArrayTmaGmmaWarpSpecializedILi4ENS6_IJNS5_1CILi2EEENSC_ILi1EEESE_EEENS1_40KernelPtrArrayTmaWarpSpecializedPingpongEEENS6_IJNSC_ILi256EEENSC_ILi128EEENSC_ILi64EEEEEENS_10bfloat16_tEPNS6_IJlSE_NSC_ILi0EEEEEESM_SP_NS5_8TiledMMAINS5_8MMA_AtomIJNS5_4SM904GMMA28MMA_64x128x16_F32BF16BF16_SSILNST_5MajorE0ELSV_0ELNST_7ScaleInE1ELSW_1EEEEEENS5_6LayoutINS6_IJSE_SE_SE_EEENS6_IJSN_SN_SN_EEEEENS6_IJNS5_10UnderscoreES13_S13_EEEEENS5_13SM90_TMA_LOADENS5_14ComposedLayoutINS5_7SwizzleILi3ELi4ELi3EEENS5_18smem_ptr_flag_bitsILi16EEENSZ_INS6_IJNSC_ILi8EEESK_EEENS6_IJSK_SE_EEEEEEEvNS5_8identityENS5_23SM90_TMA_LOAD_MULTICASTES1G_vS1H_EENS_8epilogue10collective18CollectiveEpilogueINS1K_30Sm90PtrArrayTmaWarpSpecializedILi4ELi2ELi16ELb1ELb0ELi2EEEJSL_NS6_IJSK_NSC_ILi32EEEEEENS_6half_tEPNS6_IJSE_lSN_EEES1R_S1T_NS1K_6fusion15FusionCallbacksIS1O_NS1U_17LinearCombinationIS1R_fS1R_fLNS_15FloatRoundStyleE2EEESL_S1Q_JEEES16_NS17_IS19_S1B_NSZ_INS6_IJSK_S1C_EEENS6_IJSE_SK_EEEEEEENS5_17SM75_U16x8_LDSM_TENS5_14SM90_TMA_STOREES23_NS5_17SM90_U16x8_STSM_TENS5_9Copy_AtomIJNS5_17SM90_U32x4_STSM_NES1R_EEEvEEEvvEEEEvNT_6ParamsE:
	.zero		2432


//--------------------- SYMBOLS --------------------------

	.type		.nv.reservedSmem.offset0,@object
	.size		.nv.reservedSmem.offset0,0x4
	.type		__assertfail,@function
